	.target	sm_80

	.elftype	@"ET_EXEC"


//--------------------- .note.nv.tkinfo           --------------------------
	.section	.note.nv.tkinfo,"",@"SHT_NOTE"
	.sectionflags	@"SHF_NOTE_NV_TKINFO"
	.tkinfo
        /*0018*/ 	.word	0x00000002
        /*0030*/ 	.string	""
        /*0030*/ 	.string	"ptxas"
        /*0030*/ 	.string	"Cuda compilation tools, release 13.0, V13.0.88"
        /*0030*/ 	.string	"Build cuda_13.0.r13.0/compiler.36424714_0"
        /*0030*/ 	.string	"-v  -suppress-debug-info  -lineinfo  -arch sm_80 "



//--------------------- .note.nv.cuinfo           --------------------------
	.section	.note.nv.cuinfo,"",@"SHT_NOTE"
	.sectionflags	@"SHF_NOTE_NV_CUINFO"
        /*0018*/ 	.short	0x0002
        /*001a*/ 	.short	0x0050
        /*001c*/ 	.short	0x0082
	.zero		2


//--------------------- .nv.info                  --------------------------
	.section	.nv.info,"",@"SHT_CUDA_INFO"
	.align	4


	//----- nvinfo : EIATTR_REGCOUNT
	.align		4
        /*0000*/ 	.byte	0x04, 0x2f
        /*0002*/ 	.short	(.L_1 - .L_0)
	.align		4
.L_0:
        /*0004*/ 	.word	index@(matmul_kernel)
        /*0008*/ 	.word	0x000000ff


	//----- nvinfo : EIATTR_FRAME_SIZE
	.align		4
.L_1:
        /*000c*/ 	.byte	0x04, 0x11
        /*000e*/ 	.short	(.L_3 - .L_2)
	.align		4
.L_2:
        /*0010*/ 	.word	index@(matmul_kernel)
        /*0014*/ 	.word	0x00002990


	//----- nvinfo : EIATTR_MIN_STACK_SIZE
	.align		4
.L_3:
        /*0018*/ 	.byte	0x04, 0x12
        /*001a*/ 	.short	(.L_5 - .L_4)
	.align		4
.L_4:
        /*001c*/ 	.word	index@(matmul_kernel)
        /*0020*/ 	.word	0x00002990
.L_5:


//--------------------- .nv.info.matmul_kernel    --------------------------
	.section	.nv.info.matmul_kernel,"",@"SHT_CUDA_INFO"
	.sectionflags	@""
	.align	4


	//----- nvinfo : EIATTR_CUDA_API_VERSION
	.align		4
        /*0000*/ 	.byte	0x04, 0x37
        /*0002*/ 	.short	(.L_7 - .L_6)
.L_6:
        /*0004*/ 	.word	0x00000082


	//----- nvinfo : EIATTR_SW2861232_WAR
	.align		4
.L_7:
        /*0008*/ 	.byte	0x01, 0x35
	.zero		2


	//----- nvinfo : EIATTR_PARAM_CBANK
	.align		4
        /*000c*/ 	.byte	0x04, 0x0a
        /*000e*/ 	.short	(.L_9 - .L_8)
	.align		4
.L_8:
        /*0010*/ 	.word	index@(.nv.constant0.matmul_kernel)
        /*0014*/ 	.short	0x0160
        /*0016*/ 	.short	0x0050


	//----- nvinfo : EIATTR_CBANK_PARAM_SIZE
	.align		4
.L_9:
        /*0018*/ 	.byte	0x03, 0x19
        /*001a*/ 	.short	0x0050


	//----- nvinfo : EIATTR_KPARAM_INFO
	.align		4
        /*001c*/ 	.byte	0x04, 0x17
        /*001e*/ 	.short	(.L_11 - .L_10)
.L_10:
        /*0020*/ 	.word	0x00000000
        /*0024*/ 	.short	0x000d
        /*0026*/ 	.short	0x0048
        /*0028*/ 	.byte	0x00, 0xf4, 0x21, 0x00


	//----- nvinfo : EIATTR_KPARAM_INFO
	.align		4
.L_11:
        /*002c*/ 	.byte	0x04, 0x17
        /*002e*/ 	.short	(.L_13 - .L_12)
.L_12:
        /*0030*/ 	.word	0x00000000
        /*0034*/ 	.short	0x000c
        /*0036*/ 	.short	0x0040
        /*0038*/ 	.byte	0x00, 0xf4, 0x21, 0x00


	//----- nvinfo : EIATTR_KPARAM_INFO
	.align		4
.L_13:
        /*003c*/ 	.byte	0x04, 0x17
        /*003e*/ 	.short	(.L_15 - .L_14)
.L_14:
        /*0040*/ 	.word	0x00000000
        /*0044*/ 	.short	0x000b
        /*0046*/ 	.short	0x0038
        /*0048*/ 	.byte	0x00, 0xf0, 0x11, 0x00


	//----- nvinfo : EIATTR_KPARAM_INFO
	.align		4
.L_15:
        /*004c*/ 	.byte	0x04, 0x17
        /*004e*/ 	.short	(.L_17 - .L_16)
.L_16:
        /*0050*/ 	.word	0x00000000
        /*0054*/ 	.short	0x000a
        /*0056*/ 	.short	0x0034
        /*0058*/ 	.byte	0x00, 0xf0, 0x11, 0x00


	//----- nvinfo : EIATTR_KPARAM_INFO
	.align		4
.L_17:
        /*005c*/ 	.byte	0x04, 0x17
        /*005e*/ 	.short	(.L_19 - .L_18)
.L_18:
        /*0060*/ 	.word	0x00000000
        /*0064*/ 	.short	0x0009
        /*0066*/ 	.short	0x0030
        /*0068*/ 	.byte	0x00, 0xf0, 0x11, 0x00


	//----- nvinfo : EIATTR_KPARAM_INFO
	.align		4
.L_19:
        /*006c*/ 	.byte	0x04, 0x17
        /*006e*/ 	.short	(.L_21 - .L_20)
.L_20:
        /*0070*/ 	.word	0x00000000
        /*0074*/ 	.short	0x0008
        /*0076*/ 	.short	0x002c
        /*0078*/ 	.byte	0x00, 0xf0, 0x11, 0x00


	//----- nvinfo : EIATTR_KPARAM_INFO
	.align		4
.L_21:
        /*007c*/ 	.byte	0x04, 0x17
        /*007e*/ 	.short	(.L_23 - .L_22)
.L_22:
        /*0080*/ 	.word	0x00000000
        /*0084*/ 	.short	0x0007
        /*0086*/ 	.short	0x0028
        /*0088*/ 	.byte	0x00, 0xf0, 0x11, 0x00


	//----- nvinfo : EIATTR_KPARAM_INFO
	.align		4
.L_23:
        /*008c*/ 	.byte	0x04, 0x17
        /*008e*/ 	.short	(.L_25 - .L_24)
.L_24:
        /*0090*/ 	.word	0x00000000
        /*0094*/ 	.short	0x0006
        /*0096*/ 	.short	0x0024
        /*0098*/ 	.byte	0x00, 0xf0, 0x11, 0x00


	//----- nvinfo : EIATTR_KPARAM_INFO
	.align		4
.L_25:
        /*009c*/ 	.byte	0x04, 0x17
        /*009e*/ 	.short	(.L_27 - .L_26)
.L_26:
        /*00a0*/ 	.word	0x00000000
        /*00a4*/ 	.short	0x0005
        /*00a6*/ 	.short	0x0020
        /*00a8*/ 	.byte	0x00, 0xf0, 0x11, 0x00


	//----- nvinfo : EIATTR_KPARAM_INFO
	.align		4
.L_27:
        /*00ac*/ 	.byte	0x04, 0x17
        /*00ae*/ 	.short	(.L_29 - .L_28)
.L_28:
        /*00b0*/ 	.word	0x00000000
        /*00b4*/ 	.short	0x0004
        /*00b6*/ 	.short	0x001c
        /*00b8*/ 	.byte	0x00, 0xf0, 0x11, 0x00


	//----- nvinfo : EIATTR_KPARAM_INFO
	.align		4
.L_29:
        /*00bc*/ 	.byte	0x04, 0x17
        /*00be*/ 	.short	(.L_31 - .L_30)
.L_30:
        /*00c0*/ 	.word	0x00000000
        /*00c4*/ 	.short	0x0003
        /*00c6*/ 	.short	0x0018
        /*00c8*/ 	.byte	0x00, 0xf0, 0x11, 0x00


	//----- nvinfo : EIATTR_KPARAM_INFO
	.align		4
.L_31:
        /*00cc*/ 	.byte	0x04, 0x17
        /*00ce*/ 	.short	(.L_33 - .L_32)
.L_32:
        /*00d0*/ 	.word	0x00000000
        /*00d4*/ 	.short	0x0002
        /*00d6*/ 	.short	0x0010
        /*00d8*/ 	.byte	0x00, 0xf4, 0x21, 0x00


	//----- nvinfo : EIATTR_KPARAM_INFO
	.align		4
.L_33:
        /*00dc*/ 	.byte	0x04, 0x17
        /*00de*/ 	.short	(.L_35 - .L_34)
.L_34:
        /*00e0*/ 	.word	0x00000000
        /*00e4*/ 	.short	0x0001
        /*00e6*/ 	.short	0x0008
        /*00e8*/ 	.byte	0x00, 0xf4, 0x21, 0x00


	//----- nvinfo : EIATTR_KPARAM_INFO
	.align		4
.L_35:
        /*00ec*/ 	.byte	0x04, 0x17
        /*00ee*/ 	.short	(.L_37 - .L_36)
.L_36:
        /*00f0*/ 	.word	0x00000000
        /*00f4*/ 	.short	0x0000
        /*00f6*/ 	.short	0x0000
        /*00f8*/ 	.byte	0x00, 0xf4, 0x21, 0x00


	//----- nvinfo : EIATTR_MAXREG_COUNT
	.align		4
.L_37:
        /*00fc*/ 	.byte	0x03, 0x1b
        /*00fe*/ 	.short	0x00ff


	//----- nvinfo : EIATTR_NUM_BARRIERS
	.align		4
        /*0100*/ 	.byte	0x02, 0x4c
        /*0102*/ 	.byte	0x01
	.zero		1


	//----- nvinfo : EIATTR_ANNOTATIONS
	.align		4
        /*0104*/ 	.byte	0x04, 0x55
        /*0106*/ 	.short	(.L_39 - .L_38)


	//   ....[0]....
.L_38:
        /*0108*/ 	.word	0x00000001
        /*010c*/ 	.byte	0x60, 0x06, 0x00, 0x00, 0x01, 0x00, 0x00, 0x00, 0x90, 0x06, 0x00, 0x00, 0x01, 0x00, 0x00, 0x00
        /* <DEDUP_REMOVED lines=1409> */
        /*592c*/ 	.byte	0xf0, 0x4d, 0x03, 0x00


	//----- nvinfo : EIATTR_MERCURY_ISA_VERSION
	.align		4
.L_39:
        /*5930*/ 	.byte	0x03, 0x5f
        /*5932*/ 	.short	0x0000


	//----- nvinfo : EIATTR_EXIT_INSTR_OFFSETS
	.align		4
        /*5934*/ 	.byte	0x04, 0x1c
        /*5936*/ 	.short	(.L_41 - .L_40)


	//   ....[0]....
.L_40:
        /*5938*/ 	.word	0x0007bac0


	//   ....[1]....
        /*593c*/ 	.word	0x0007bae0


	//----- nvinfo : EIATTR_REQNTID
	.align		4
.L_41:
        /*5940*/ 	.byte	0x04, 0x10
        /*5942*/ 	.short	(.L_43 - .L_42)
.L_42:
        /*5944*/ 	.word	0x00000080
        /*5948*/ 	.word	0x00000001
        /*594c*/ 	.word	0x00000001
.L_43:


//--------------------- .nv.callgraph             --------------------------
	.section	.nv.callgraph,"",@"SHT_CUDA_CALLGRAPH"
	.align	4
	.sectionentsize	8
	.align		4
        /*0000*/ 	.word	0x00000000
	.align		4
        /*0004*/ 	.word	0xffffffff
	.align		4
        /*0008*/ 	.word	0x00000000
	.align		4
        /*000c*/ 	.word	0xfffffffe
	.align		4
        /*0010*/ 	.word	0x00000000
	.align		4
        /*0014*/ 	.word	0xfffffffd
	.align		4
        /*0018*/ 	.word	0x00000000
	.align		4
        /*001c*/ 	.word	0xfffffffc


//--------------------- .nv.rel.action            --------------------------
	.section	.nv.rel.action,"",@"SHT_CUDA_RELOCINFO"
	.align	8
	.sectionentsize	8
        /*0000*/ 	.byte	0x73, 0x00, 0x00, 0x00, 0x00, 0x00, 0x00, 0x00, 0x00, 0x00, 0x00, 0x11, 0x25, 0x00, 0x05, 0x36


//--------------------- .nv.constant0.matmul_kernel --------------------------
	.section	.nv.constant0.matmul_kernel,"a",@progbits
	.sectionflags	@""
	.align	4
.nv.constant0.matmul_kernel:
	.zero		432


//--------------------- .text.matmul_kernel       --------------------------
	.section	.text.matmul_kernel,"ax",@progbits
	.sectioninfo	@"SHI_REGISTERS=255"
	.align	128
        .global         matmul_kernel
        .type           matmul_kernel,@function
        .size           matmul_kernel,(.L_x_3 - matmul_kernel)
        .other          matmul_kernel,@"STO_CUDA_ENTRY STV_DEFAULT"
matmul_kernel:
.text.matmul_kernel:
[----:B------:R-:W-:Y:S02]  /*0000*/  IMAD.MOV.U32 R1, RZ, RZ, c[0x0][0x28] ;  /* 0x00000a00ff017624 */ /* 0x000fe400078e00ff */
[----:B------:R-:W-:Y:S01]  /*0010*/  IMAD.MOV.U32 R0, RZ, RZ, c[0x0][0x17c] ;  /* 0x00005f00ff007624 */ /* 0x000fe200078e00ff */
[----:B------:R-:W1:Y:S01]  /*0020*/  S2R R5, SR_CTAID.X ;  /* 0x0000000000057919 */ /* 0x000e620000002500 */
[----:B------:R-:W-:Y:S02]  /*0030*/  IABS R11, c[0x0][0x178] ;  /* 0x00005e00000b7a13 */ /* 0x000fe40000000000 */
[----:B------:R-:W-:Y:S01]  /*0040*/  IADD3 R1, R1, -0x2990, RZ ;  /* 0xffffd67001017810 */ /* 0x000fe20007ffe0ff */
[----:B------:R-:W2:Y:S01]  /*0050*/  S2R R235, SR_TID.X ;  /* 0x0000000000eb7919 */ /* 0x000ea20000002100 */
[----:B------:R-:W-:-:S04]  /*0060*/  IADD3 R0, R0, 0x1ff, RZ ;  /* 0x000001ff00007810 */ /* 0x000fc80007ffe0ff */
[----:B------:R-:W-:-:S04]  /*0070*/  SHF.R.S32.HI R3, RZ, 0x1f, R0 ;  /* 0x0000001fff037819 */ /* 0x000fc80000011400 */
[----:B------:R-:W-:-:S04]  /*0080*/  LEA.HI R3, R3, R0, RZ, 0x9 ;  /* 0x0000000003037211 */ /* 0x000fc800078f48ff */
[----:B------:R-:W-:-:S05]  /*0090*/  SHF.R.S32.HI R3, RZ, 0x9, R3 ;  /* 0x00000009ff037819 */ /* 0x000fca0000011403 */
[----:B------:R-:W-:Y:S01]  /*00a0*/  IMAD.SHL.U32 R4, R3, 0x8, RZ ;  /* 0x0000000803047824 */ /* 0x000fe200078e00ff */
[----:B-1----:R-:W-:-:S04]  /*00b0*/  IABS R8, R5 ;  /* 0x0000000500087213 */ /* 0x002fc80000000000 */
[-C--:B------:R-:W-:Y:S02]  /*00c0*/  IABS R7, R4.reuse ;  /* 0x0000000400077213 */ /* 0x080fe40000000000 */
[----:B------:R-:W-:Y:S02]  /*00d0*/  IABS R10, R4 ;  /* 0x00000004000a7213 */ /* 0x000fe40000000000 */
[----:B------:R-:W1:Y:S08]  /*00e0*/  I2F.RP R0, R7 ;  /* 0x0000000700007306 */ /* 0x000e700000209400 */
[----:B-1----:R-:W1:Y:S02]  /*00f0*/  MUFU.RCP R0, R0 ;  /* 0x0000000000007308 */ /* 0x002e640000001000 */
[----:B-1----:R-:W-:-:S02]  /*0100*/  IADD3 R2, R0, 0xffffffe, RZ ;  /* 0x0ffffffe00027810 */ /* 0x002fc40007ffe0ff */
[----:B------:R-:W-:-:S04]  /*0110*/  IADD3 R0, RZ, -R10, RZ ;  /* 0x8000000aff007210 */ /* 0x000fc80007ffe0ff */
[----:B------:R1:W3:Y:S02]  /*0120*/  F2I.FTZ.U32.TRUNC.NTZ R3, R2 ;  /* 0x0000000200037305 */ /* 0x0002e4000021f000 */
[----:B-1----:R-:W-:Y:S02]  /*0130*/  IMAD.MOV.U32 R2, RZ, RZ, RZ ;  /* 0x000000ffff027224 */ /* 0x002fe400078e00ff */
[----:B---3--:R-:W-:-:S04]  /*0140*/  IMAD.MOV R6, RZ, RZ, -R3 ;  /* 0x000000ffff067224 */ /* 0x008fc800078e0a03 */
[----:B------:R-:W-:Y:S02]  /*0150*/  IMAD R9, R6, R7, RZ ;  /* 0x0000000706097224 */ /* 0x000fe400078e02ff */
[----:B------:R-:W-:Y:S02]  /*0160*/  IMAD.MOV.U32 R6, RZ, RZ, R8 ;  /* 0x000000ffff067224 */ /* 0x000fe400078e0008 */
[----:B------:R-:W-:-:S06]  /*0170*/  IMAD.HI.U32 R3, R3, R9, R2 ;  /* 0x0000000903037227 */ /* 0x000fcc00078e0002 */
[----:B------:R-:W-:-:S04]  /*0180*/  IMAD.HI.U32 R3, R3, R6, RZ ;  /* 0x0000000603037227 */ /* 0x000fc800078e00ff */
[----:B------:R-:W-:-:S05]  /*0190*/  IMAD R0, R3, R0, R6 ;  /* 0x0000000003007224 */ /* 0x000fca00078e0206 */
[----:B------:R-:W-:-:S13]  /*01a0*/  ISETP.GT.U32.AND P1, PT, R7, R0, PT ;  /* 0x000000000700720c */ /* 0x000fda0003f24070 */
[----:B------:R-:W-:Y:S01]  /*01b0*/  @!P1 IMAD.IADD R0, R0, 0x1, -R7 ;  /* 0x0000000100009824 */ /* 0x000fe200078e0a07 */
[----:B------:R-:W-:Y:S02]  /*01c0*/  @!P1 IADD3 R3, R3, 0x1, RZ ;  /* 0x0000000103039810 */ /* 0x000fe40007ffe0ff */
[----:B------:R-:W-:Y:S02]  /*01d0*/  ISETP.NE.AND P1, PT, R4, RZ, PT ;  /* 0x000000ff0400720c */ /* 0x000fe40003f25270 */
[----:B------:R-:W-:Y:S02]  /*01e0*/  ISETP.GE.U32.AND P0, PT, R0, R7, PT ;  /* 0x000000070000720c */ /* 0x000fe40003f06070 */
[----:B------:R-:W-:-:S04]  /*01f0*/  LOP3.LUT R0, R5, R4, RZ, 0x3c, !PT ;  /* 0x0000000405007212 */ /* 0x000fc800078e3cff */
[----:B------:R-:W-:Y:S01]  /*0200*/  ISETP.GE.AND P2, PT, R0, RZ, PT ;  /* 0x000000ff0000720c */ /* 0x000fe20003f46270 */
[----:B------:R-:W-:-:S05]  /*0210*/  IMAD.MOV.U32 R0, RZ, RZ, c[0x0][0x178] ;  /* 0x00005e00ff007624 */ /* 0x000fca00078e00ff */
[----:B------:R-:W-:Y:S02]  /*0220*/  IADD3 R0, R0, 0x3f, RZ ;  /* 0x0000003f00007810 */ /* 0x000fe40007ffe0ff */
[----:B------:R-:W-:-:S05]  /*0230*/  @P0 IADD3 R3, R3, 0x1, RZ ;  /* 0x0000000103030810 */ /* 0x000fca0007ffe0ff */
[----:B------:R-:W-:Y:S01]  /*0240*/  IMAD.MOV.U32 R2, RZ, RZ, R3 ;  /* 0x000000ffff027224 */ /* 0x000fe200078e0003 */
[----:B------:R-:W-:-:S03]  /*0250*/  SHF.R.S32.HI R3, RZ, 0x1f, R0 ;  /* 0x0000001fff037819 */ /* 0x000fc60000011400 */
[----:B------:R-:W-:Y:S01]  /*0260*/  @!P2 IMAD.MOV R2, RZ, RZ, -R2 ;  /* 0x000000ffff02a224 */ /* 0x000fe200078e0a02 */
[----:B------:R-:W-:Y:S02]  /*0270*/  @!P1 LOP3.LUT R2, RZ, R4, RZ, 0x33, !PT ;  /* 0x00000004ff029212 */ /* 0x000fe400078e33ff */
[----:B------:R-:W-:-:S03]  /*0280*/  LEA.HI R3, R3, R0, RZ, 0x6 ;  /* 0x0000000003037211 */ /* 0x000fc600078f30ff */
[----:B------:R-:W-:Y:S02]  /*0290*/  IMAD.SHL.U32 R6, R2, 0x8, RZ ;  /* 0x0000000802067824 */ /* 0x000fe400078e00ff */
[----:B------:R-:W-:-:S03]  /*02a0*/  IMAD.MOV R2, RZ, RZ, -R2 ;  /* 0x000000ffff027224 */ /* 0x000fc600078e0a02 */
[----:B------:R-:W-:Y:S01]  /*02b0*/  LEA.HI.SX32 R3, R3, -R6, 0x1a ;  /* 0x8000000603037211 */ /* 0x000fe200078fd2ff */
[----:B------:R-:W-:Y:S02]  /*02c0*/  IMAD R10, R4, R2, R5 ;  /* 0x00000002040a7224 */ /* 0x000fe400078e0205 */
[----:B------:R-:W-:Y:S01]  /*02d0*/  IMAD.MOV.U32 R2, RZ, RZ, RZ ;  /* 0x000000ffff027224 */ /* 0x000fe200078e00ff */
[----:B------:R-:W-:Y:S02]  /*02e0*/  IMNMX R9, R3, 0x8, PT ;  /* 0x0000000803097817 */ /* 0x000fe40003800200 */
[----:B------:R-:W-:Y:S02]  /*02f0*/  IABS R4, R10 ;  /* 0x0000000a00047213 */ /* 0x000fe40000000000 */
[----:B------:R-:W-:-:S04]  /*0300*/  IABS R7, R9 ;  /* 0x0000000900077213 */ /* 0x000fc80000000000 */
[----:B------:R-:W1:Y:S08]  /*0310*/  I2F.RP R0, R7 ;  /* 0x0000000700007306 */ /* 0x000e700000209400 */
[----:B-1----:R-:W1:Y:S02]  /*0320*/  MUFU.RCP R0, R0 ;  /* 0x0000000000007308 */ /* 0x002e640000001000 */
[----:B-1----:R-:W-:-:S06]  /*0330*/  IADD3 R3, R0, 0xffffffe, RZ ;  /* 0x0ffffffe00037810 */ /* 0x002fcc0007ffe0ff */
[----:B------:R-:W1:Y:S02]  /*0340*/  F2I.FTZ.U32.TRUNC.NTZ R3, R3 ;  /* 0x0000000300037305 */ /* 0x000e64000021f000 */
[----:B-1----:R-:W-:-:S05]  /*0350*/  IADD3 R8, RZ, -R3, RZ ;  /* 0x80000003ff087210 */ /* 0x002fca0007ffe0ff */
[----:B------:R-:W-:Y:S01]  /*0360*/  IMAD R5, R8, R7, RZ ;  /* 0x0000000708057224 */ /* 0x000fe200078e02ff */
[----:B------:R-:W-:-:S03]  /*0370*/  IABS R8, R9 ;  /* 0x0000000900087213 */ /* 0x000fc60000000000 */
[----:B------:R-:W-:-:S04]  /*0380*/  IMAD.HI.U32 R2, R3, R5, R2 ;  /* 0x0000000503027227 */ /* 0x000fc800078e0002 */
[----:B------:R-:W-:Y:S02]  /*0390*/  IMAD.MOV.U32 R3, RZ, RZ, R4 ;  /* 0x000000ffff037224 */ /* 0x000fe400078e0004 */
[----:B------:R-:W-:Y:S01]  /*03a0*/  IMAD.MOV R0, RZ, RZ, -R8 ;  /* 0x000000ffff007224 */ /* 0x000fe200078e0a08 */
[----:B------:R-:W1:Y:S01]  /*03b0*/  I2F.RP R4, R11 ;  /* 0x0000000b00047306 */ /* 0x000e620000209400 */
[----:B------:R-:W-:Y:S01]  /*03c0*/  IMAD.HI.U32 R2, R2, R3, RZ ;  /* 0x0000000302027227 */ /* 0x000fe200078e00ff */
[----:B------:R-:W-:-:S03]  /*03d0*/  IABS R8, c[0x0][0x17c] ;  /* 0x00005f0000087a13 */ /* 0x000fc60000000000 */
[----:B------:R-:W-:-:S03]  /*03e0*/  IMAD R0, R2, R0, R3 ;  /* 0x0000000002007224 */ /* 0x000fc600078e0203 */
[----:B------:R-:W3:Y:S02]  /*03f0*/  I2F.RP R5, R8 ;  /* 0x0000000800057306 */ /* 0x000ee40000209400 */
[----:B------:R-:W-:-:S06]  /*0400*/  ISETP.GT.U32.AND P1, PT, R7, R0, PT ;  /* 0x000000000700720c */ /* 0x000fcc0003f24070 */
[----:B-1----:R-:W1:Y:S07]  /*0410*/  MUFU.RCP R4, R4 ;  /* 0x0000000400047308 */ /* 0x002e6e0000001000 */
[----:B------:R-:W-:Y:S01]  /*0420*/  @!P1 IMAD.IADD R0, R0, 0x1, -R7 ;  /* 0x0000000100009824 */ /* 0x000fe200078e0a07 */
[----:B---3--:R-:W3:Y:S01]  /*0430*/  MUFU.RCP R5, R5 ;  /* 0x0000000500057308 */ /* 0x008ee20000001000 */
[----:B------:R-:W-:Y:S02]  /*0440*/  @!P1 IADD3 R2, R2, 0x1, RZ ;  /* 0x0000000102029810 */ /* 0x000fe40007ffe0ff */
[----:B------:R-:W-:-:S02]  /*0450*/  ISETP.NE.AND P1, PT, R9, RZ, PT ;  /* 0x000000ff0900720c */ /* 0x000fc40003f25270 */
[----:B------:R-:W-:Y:S02]  /*0460*/  ISETP.GE.U32.AND P0, PT, R0, R7, PT ;  /* 0x000000070000720c */ /* 0x000fe40003f06070 */
[----:B------:R-:W-:Y:S02]  /*0470*/  LOP3.LUT R0, R10, R9, RZ, 0x3c, !PT ;  /* 0x000000090a007212 */ /* 0x000fe400078e3cff */
[----:B-1----:R-:W-:Y:S02]  /*0480*/  IADD3 R3, R4, 0xffffffe, RZ ;  /* 0x0ffffffe04037810 */ /* 0x002fe40007ffe0ff */
[----:B------:R-:W-:-:S04]  /*0490*/  ISETP.GE.AND P2, PT, R0, RZ, PT ;  /* 0x000000ff0000720c */ /* 0x000fc80003f46270 */
[----:B------:R-:W1:Y:S01]  /*04a0*/  F2I.FTZ.U32.TRUNC.NTZ R3, R3 ;  /* 0x0000000300037305 */ /* 0x000e62000021f000 */
[----:B---3--:R-:W-:Y:S02]  /*04b0*/  IADD3 R4, R5, 0xffffffe, RZ ;  /* 0x0ffffffe05047810 */ /* 0x008fe40007ffe0ff */
[----:B------:R-:W-:-:S05]  /*04c0*/  @P0 IADD3 R2, R2, 0x1, RZ ;  /* 0x0000000102020810 */ /* 0x000fca0007ffe0ff */
[----:B------:R-:W-:Y:S01]  /*04d0*/  IMAD.MOV.U32 R12, RZ, RZ, R2 ;  /* 0x000000ffff0c7224 */ /* 0x000fe200078e0002 */
[----:B------:R3:W4:Y:S03]  /*04e0*/  F2I.FTZ.U32.TRUNC.NTZ R5, R4 ;  /* 0x0000000400057305 */ /* 0x000726000021f000 */
[----:B------:R-:W-:Y:S01]  /*04f0*/  @!P2 IMAD.MOV R12, RZ, RZ, -R12 ;  /* 0x000000ffff0ca224 */ /* 0x000fe200078e0a0c */
[----:B------:R-:W-:Y:S01]  /*0500*/  @!P1 LOP3.LUT R12, RZ, R9, RZ, 0x33, !PT ;  /* 0x00000009ff0c9212 */ /* 0x000fe200078e33ff */
[----:B-1----:R-:W-:-:S03]  /*0510*/  IMAD.MOV R2, RZ, RZ, -R3 ;  /* 0x000000ffff027224 */ /* 0x002fc600078e0a03 */
[C---:B------:R-:W-:Y:S01]  /*0520*/  IADD3 R0, -R12.reuse, RZ, RZ ;  /* 0x000000ff0c007210 */ /* 0x040fe20007ffe1ff */
[----:B------:R-:W-:Y:S01]  /*0530*/  IMAD.SHL.U32 R27, R12, 0x200, RZ ;  /* 0x000002000c1b7824 */ /* 0x000fe200078e00ff */
[----:B---3--:R-:W-:Y:S01]  /*0540*/  MOV R4, RZ ;  /* 0x000000ff00047202 */ /* 0x008fe20000000f00 */
[----:B------:R-:W-:Y:S02]  /*0550*/  IMAD R7, R2, R11, RZ ;  /* 0x0000000b02077224 */ /* 0x000fe400078e02ff */
[----:B------:R-:W-:Y:S01]  /*0560*/  IMAD R0, R9, R0, R10 ;  /* 0x0000000009007224 */ /* 0x000fe200078e020a */
[----:B--2---:R-:W-:Y:S01]  /*0570*/  LOP3.LUT R9, R235, 0x3f, RZ, 0xc0, !PT ;  /* 0x0000003feb097812 */ /* 0x004fe200078ec0ff */
[----:B------:R-:W-:Y:S01]  /*0580*/  IMAD.MOV.U32 R2, RZ, RZ, RZ ;  /* 0x000000ffff027224 */ /* 0x000fe200078e00ff */
[C---:B------:R-:W-:Y:S01]  /*0590*/  IADD3 R12, R27.reuse, 0x1, RZ ;  /* 0x000000011b0c7810 */ /* 0x040fe20007ffe0ff */
[----:B------:R-:W-:Y:S01]  /*05a0*/  IMAD.IADD R0, R6, 0x1, R0 ;  /* 0x0000000106007824 */ /* 0x000fe200078e0200 */
[----:B------:R-:W-:Y:S01]  /*05b0*/  SHF.R.S32.HI R10, RZ, 0x6, R235 ;  /* 0x00000006ff0a7819 */ /* 0x000fe200000114eb */
[----:B----4-:R-:W-:Y:S01]  /*05c0*/  IMAD.MOV R13, RZ, RZ, -R5 ;  /* 0x000000ffff0d7224 */ /* 0x010fe200078e0a05 */
[----:B------:R-:W-:Y:S01]  /*05d0*/  IADD3 R14, R27, 0x5, RZ ;  /* 0x000000051b0e7810 */ /* 0x000fe20007ffe0ff */
[----:B------:R-:W-:Y:S01]  /*05e0*/  IMAD R233, R0, 0x40, R9 ;  /* 0x0000004000e97824 */ /* 0x000fe200078e0209 */
[----:B------:R-:W-:Y:S01]  /*05f0*/  IABS R0, R12 ;  /* 0x0000000c00007213 */ /* 0x000fe20000000000 */
[----:B------:R-:W-:Y:S01]  /*0600*/  IMAD.HI.U32 R2, R3, R7, R2 ;  /* 0x0000000703027227 */ /* 0x000fe200078e0002 */
[----:B------:R-:W-:-:S02]  /*0610*/  ISETP.GE.AND P0, PT, R12, RZ, PT ;  /* 0x000000ff0c00720c */ /* 0x000fc40003f06270 */
[----:B------:R-:W-:Y:S01]  /*0620*/  IABS R6, R233 ;  /* 0x000000e900067213 */ /* 0x000fe20000000000 */
[----:B------:R-:W-:Y:S01]  /*0630*/  IMAD R7, R13, R8, RZ ;  /* 0x000000080d077224 */ /* 0x000fe200078e02ff */
[----:B------:R-:W-:Y:S01]  /*0640*/  IADD3 R13, R27, 0x2, RZ ;  /* 0x000000021b0d7810 */ /* 0x000fe20007ffe0ff */
[----:B------:R-:W-:Y:S01]  /*0650*/  IMAD.SHL.U32 R9, R9, 0x4, RZ ;  /* 0x0000000409097824 */ /* 0x000fe200078e00ff */
[----:B------:R-:W-:Y:S01]  /*0660*/  STL [R1+0x18f8], R233 ;  /* 0x0018f8e901007387 */ /* 0x000fe20000100800 */
[----:B------:R-:W-:Y:S01]  /*0670*/  IMAD.HI.U32 R7, R5, R7, R4 ;  /* 0x0000000705077227 */ /* 0x000fe200078e0004 */
[----:B------:R-:W-:Y:S02]  /*0680*/  IABS R5, R13 ;  /* 0x0000000d00057213 */ /* 0x000fe40000000000 */
[----:B------:R-:W-:Y:S01]  /*0690*/  STL [R1+0x4a0], R27 ;  /* 0x0004a01b01007387 */ /* 0x000fe20000100800 */
[----:B------:R-:W-:Y:S01]  /*06a0*/  IMAD.HI.U32 R2, R2, R6, RZ ;  /* 0x0000000602027227 */ /* 0x000fe200078e00ff */
[----:B------:R-:W-:-:S02]  /*06b0*/  IABS R12, R14 ;  /* 0x0000000e000c7213 */ /* 0x000fc40000000000 */
[----:B------:R-:W-:Y:S01]  /*06c0*/  ISETP.GE.AND P3, PT, R13, RZ, PT ;  /* 0x000000ff0d00720c */ /* 0x000fe20003f66270 */
[----:B------:R-:W-:Y:S01]  /*06d0*/  IMAD.MOV.U32 R4, RZ, RZ, R0 ;  /* 0x000000ffff047224 */ /* 0x000fe200078e0000 */
[C---:B------:R-:W-:Y:S01]  /*06e0*/  IADD3 R16, R27.reuse, 0x8, RZ ;  /* 0x000000081b107810 */ /* 0x040fe20007ffe0ff */
[----:B------:R-:W-:Y:S01]  /*06f0*/  IMAD.MOV R3, RZ, RZ, -R2 ;  /* 0x000000ffff037224 */ /* 0x000fe200078e0a02 */
[----:B------:R-:W-:Y:S01]  /*0700*/  IADD3 R18, R27, 0x9, RZ ;  /* 0x000000091b127810 */ /* 0x000fe20007ffe0ff */
[----:B------:R-:W-:Y:S01]  /*0710*/  IMAD.HI.U32 R0, R7, R4, RZ ;  /* 0x0000000407007227 */ /* 0x000fe200078e00ff */
[C---:B------:R-:W-:Y:S02]  /*0720*/  IADD3 R19, R27.reuse, 0xe, RZ ;  /* 0x0000000e1b137810 */ /* 0x040fe40007ffe0ff */
[----:B------:R-:W-:Y:S01]  /*0730*/  IADD3 R23, R27, 0x32, RZ ;  /* 0x000000321b177810 */ /* 0x000fe20007ffe0ff */
[----:B------:R-:W-:Y:S01]  /*0740*/  IMAD R6, R11, R3, R6 ;  /* 0x000000030b067224 */ /* 0x000fe200078e0206 */
[----:B------:R-:W-:Y:S01]  /*0750*/  IADD3 R26, R27, 0x33, RZ ;  /* 0x000000331b1a7810 */ /* 0x000fe20007ffe0ff */
[----:B------:R-:W-:Y:S01]  /*0760*/  IMAD.MOV R3, RZ, RZ, -R0 ;  /* 0x000000ffff037224 */ /* 0x000fe200078e0a00 */
[----:B------:R-:W-:Y:S01]  /*0770*/  SGXT R0, R10, 0x1 ;  /* 0x000000010a00781a */ /* 0x000fe20000000200 */
[----:B------:R-:W-:Y:S01]  /*0780*/  IMAD.HI.U32 R2, R7, R5, RZ ;  /* 0x0000000507027227 */ /* 0x000fe200078e00ff */
[----:B------:R-:W-:-:S02]  /*0790*/  ISETP.GT.U32.AND P1, PT, R11, R6, PT ;  /* 0x000000060b00720c */ /* 0x000fc40003f24070 */
[----:B------:R-:W-:Y:S01]  /*07a0*/  LOP3.LUT R0, R9, 0x120, R0, 0x78, !PT ;  /* 0x0000012009007812 */ /* 0x000fe200078e7800 */
[C---:B------:R-:W-:Y:S01]  /*07b0*/  IMAD R3, R8.reuse, R3, R4 ;  /* 0x0000000308037224 */ /* 0x040fe200078e0204 */
[C---:B------:R-:W-:Y:S01]  /*07c0*/  IADD3 R4, R27.reuse, 0x4, RZ ;  /* 0x000000041b047810 */ /* 0x040fe20007ffe0ff */
[----:B------:R-:W-:Y:S01]  /*07d0*/  IMAD.MOV R2, RZ, RZ, -R2 ;  /* 0x000000ffff027224 */ /* 0x000fe200078e0a02 */
[C---:B------:R-:W-:Y:S01]  /*07e0*/  IADD3 R29, R27.reuse, 0x36, RZ ;  /* 0x000000361b1d7810 */ /* 0x040fe20007ffe0ff */
[----:B------:R1:W-:Y:S01]  /*07f0*/  STL [R1+0x4a4], R0 ;  /* 0x0004a40001007387 */ /* 0x0003e20000100800 */
[C---:B------:R-:W-:Y:S01]  /*0800*/  ISETP.GT.U32.AND P4, PT, R8.reuse, R3, PT ;  /* 0x000000030800720c */ /* 0x040fe20003f84070 */
[----:B------:R-:W-:Y:S01]  /*0810*/  IMAD R5, R8, R2, R5 ;  /* 0x0000000208057224 */ /* 0x000fe200078e0205 */
[----:B------:R-:W-:Y:S02]  /*0820*/  IABS R10, R4 ;  /* 0x00000004000a7213 */ /* 0x000fe40000000000 */
[----:B------:R-:W-:Y:S01]  /*0830*/  IADD3 R30, R27, 0x37, RZ ;  /* 0x000000371b1e7810 */ /* 0x000fe20007ffe0ff */
[----:B------:R-:W-:Y:S01]  /*0840*/  @!P1 IMAD.IADD R6, R6, 0x1, -R11 ;  /* 0x0000000106069824 */ /* 0x000fe200078e0a0b */
[----:B------:R-:W-:Y:S01]  /*0850*/  ISETP.GT.U32.AND P5, PT, R8, R5, PT ;  /* 0x000000050800720c */ /* 0x000fe20003fa4070 */
[----:B------:R-:W-:Y:S01]  /*0860*/  IMAD.HI.U32 R2, R7, R10, RZ ;  /* 0x0000000a07027227 */ /* 0x000fe200078e00ff */
[----:B------:R-:W-:-:S02]  /*0870*/  ISETP.GE.AND P1, PT, R4, RZ, PT ;  /* 0x000000ff0400720c */ /* 0x000fc40003f26270 */
[----:B-1----:R-:W-:Y:S01]  /*0880*/  IADD3 R0, R27, 0x3, RZ ;  /* 0x000000031b007810 */ /* 0x002fe20007ffe0ff */
[----:B------:R-:W-:Y:S01]  /*0890*/  IMAD.HI.U32 R4, R7, R12, RZ ;  /* 0x0000000c07047227 */ /* 0x000fe200078e00ff */
[----:B------:R-:W-:Y:S02]  /*08a0*/  ISETP.GT.U32.AND P6, PT, R11, R6, PT ;  /* 0x000000060b00720c */ /* 0x000fe40003fc4070 */
[----:B------:R-:W-:Y:S01]  /*08b0*/  IABS R9, R0 ;  /* 0x0000000000097213 */ /* 0x000fe20000000000 */
[----:B------:R-:W-:Y:S01]  /*08c0*/  IMAD.MOV R13, RZ, RZ, -R2 ;  /* 0x000000ffff0d7224 */ /* 0x000fe200078e0a02 */
[----:B------:R-:W-:Y:S01]  /*08d0*/  @!P4 IADD3 R3, R3, -R8, RZ ;  /* 0x800000080303c210 */ /* 0x000fe20007ffe0ff */
[----:B------:R-:W-:Y:S01]  /*08e0*/  IMAD.MOV R15, RZ, RZ, -R4 ;  /* 0x000000ffff0f7224 */ /* 0x000fe200078e0a04 */
[----:B------:R-:W-:Y:S01]  /*08f0*/  ISETP.GE.AND P2, PT, R0, RZ, PT ;  /* 0x000000ff0000720c */ /* 0x000fe20003f46270 */
[----:B------:R-:W-:Y:S01]  /*0900*/  IMAD.HI.U32 R0, R7, R9, RZ ;  /* 0x0000000907007227 */ /* 0x000fe200078e00ff */
[----:B------:R-:W-:-:S02]  /*0910*/  ISETP.GT.U32.AND P4, PT, R8, R3, PT ;  /* 0x000000030800720c */ /* 0x000fc40003f84070 */
[C---:B------:R-:W-:Y:S01]  /*0920*/  IADD3 R4, R27.reuse, 0x6, RZ ;  /* 0x000000061b047810 */ /* 0x040fe20007ffe0ff */
[----:B------:R-:W-:Y:S01]  /*0930*/  IMAD.MOV R0, RZ, RZ, -R0 ;  /* 0x000000ffff007224 */ /* 0x000fe200078e0a00 */
[----:B------:R-:W-:Y:S01]  /*0940*/  IADD3 R28, R27, 0x35, RZ ;  /* 0x000000351b1c7810 */ /* 0x000fe20007ffe0ff */
[----:B------:R-:W-:Y:S01]  /*0950*/  @!P5 IMAD.IADD R5, R5, 0x1, -R8 ;  /* 0x000000010505d824 */ /* 0x000fe200078e0a08 */
[----:B------:R-:W-:Y:S01]  /*0960*/  IABS R2, R4 ;  /* 0x0000000400027213 */ /* 0x000fe20000000000 */
[----:B------:R-:W-:Y:S01]  /*0970*/  IMAD R9, R8, R0, R9 ;  /* 0x0000000008097224 */ /* 0x000fe200078e0209 */
[----:B------:R-:W-:Y:S01]  /*0980*/  IABS R24, R29 ;  /* 0x0000001d00187213 */ /* 0x000fe20000000000 */
[----:B------:R-:W-:Y:S01]  /*0990*/  @!P6 IMAD.IADD R6, R6, 0x1, -R11 ;  /* 0x000000010606e824 */ /* 0x000fe200078e0a0b */
[C---:B------:R-:W-:Y:S01]  /*09a0*/  ISETP.GT.U32.AND P5, PT, R8.reuse, R5, PT ;  /* 0x000000050800720c */ /* 0x040fe20003fa4070 */
[----:B------:R-:W-:Y:S01]  /*09b0*/  IMAD R11, R8, R13, R10 ;  /* 0x0000000d080b7224 */ /* 0x000fe200078e020a */
[----:B------:R-:W-:Y:S01]  /*09c0*/  ISETP.GE.AND P6, PT, R14, RZ, PT ;  /* 0x000000ff0e00720c */ /* 0x000fe20003fc6270 */
[C---:B------:R-:W-:Y:S01]  /*09d0*/  IMAD R13, R8.reuse, R15, R12 ;  /* 0x0000000f080d7224 */ /* 0x040fe200078e020c */
[----:B------:R-:W-:Y:S01]  /*09e0*/  @!P4 IADD3 R3, R3, -R8, RZ ;  /* 0x800000080303c210 */ /* 0x000fe20007ffe0ff */
[----:B------:R-:W-:Y:S01]  /*09f0*/  IMAD.HI.U32 R0, R7, R2, RZ ;  /* 0x0000000207007227 */ /* 0x000fe200078e00ff */
[----:B------:R-:W-:-:S02]  /*0a00*/  ISETP.GT.U32.AND P4, PT, R8, R9, PT ;  /* 0x000000090800720c */ /* 0x000fc40003f84070 */
[----:B------:R-:W-:Y:S01]  /*0a10*/  IABS R15, R16 ;  /* 0x00000010000f7213 */ /* 0x000fe20000000000 */
[----:B------:R-:W-:Y:S01]  /*0a20*/  IMAD.MOV.U32 R249, RZ, RZ, R3 ;  /* 0x000000fffff97224 */ /* 0x000fe200078e0003 */
[----:B------:R-:W-:Y:S01]  /*0a30*/  IADD3 R14, R27, 0x7, RZ ;  /* 0x000000071b0e7810 */ /* 0x000fe20007ffe0ff */
[----:B------:R-:W-:Y:S01]  /*0a40*/  IMAD.MOV R3, RZ, RZ, -R0 ;  /* 0x000000ffff037224 */ /* 0x000fe200078e0a00 */
[----:B------:R-:W-:Y:S01]  /*0a50*/  IABS R12, R18 ;  /* 0x00000012000c7213 */ /* 0x000fe20000000000 */
[----:B------:R-:W-:Y:S01]  /*0a60*/  @!P0 IMAD.MOV R249, RZ, RZ, -R249 ;  /* 0x000000fffff98224 */ /* 0x000fe200078e0af9 */
[C---:B------:R-:W-:Y:S01]  /*0a70*/  ISETP.GT.U32.AND P0, PT, R8.reuse, R13, PT ;  /* 0x0000000d0800720c */ /* 0x040fe20003f04070 */
[----:B------:R-:W-:Y:S01]  /*0a80*/  @!P5 IMAD.IADD R5, R5, 0x1, -R8 ;  /* 0x000000010505d824 */ /* 0x000fe200078e0a08 */
[C---:B------:R-:W-:Y:S01]  /*0a90*/  ISETP.GT.U32.AND P5, PT, R8.reuse, R11, PT ;  /* 0x0000000b0800720c */ /* 0x040fe20003fa4070 */
[----:B------:R-:W-:Y:S01]  /*0aa0*/  IMAD R3, R8, R3, R2 ;  /* 0x0000000308037224 */ /* 0x000fe200078e0202 */
[----:B------:R-:W-:Y:S01]  /*0ab0*/  IABS R10, R14 ;  /* 0x0000000e000a7213 */ /* 0x000fe20000000000 */
[----:B------:R-:W-:Y:S01]  /*0ac0*/  @!P4 IMAD.IADD R9, R9, 0x1, -R8 ;  /* 0x000000010909c824 */ /* 0x000fe200078e0a08 */
[----:B------:R-:W-:Y:S01]  /*0ad0*/  MOV R251, R5 ;  /* 0x0000000500fb7202 */ /* 0x000fe20000000f00 */
[----:B------:R-:W-:Y:S01]  /*0ae0*/  IMAD.HI.U32 R2, R7, R15, RZ ;  /* 0x0000000f07027227 */ /* 0x000fe200078e00ff */
[----:B------:R-:W-:-:S02]  /*0af0*/  IABS R25, R30 ;  /* 0x0000001e00197213 */ /* 0x000fc40000000000 */
[----:B------:R-:W-:Y:S01]  /*0b00*/  ISETP.GT.U32.AND P4, PT, R8, R9, PT ;  /* 0x000000090800720c */ /* 0x000fe20003f84070 */
[----:B------:R-:W-:Y:S01]  /*0b10*/  @!P3 IMAD.MOV R251, RZ, RZ, -R251 ;  /* 0x000000fffffbb224 */ /* 0x000fe200078e0afb */
[----:B------:R-:W-:Y:S01]  /*0b20*/  ISETP.GE.AND P3, PT, R4, RZ, PT ;  /* 0x000000ff0400720c */ /* 0x000fe20003f66270 */
[--C-:B------:R-:W-:Y:S01]  /*0b30*/  @!P0 IMAD.IADD R13, R13, 0x1, -R8.reuse ;  /* 0x000000010d0d8824 */ /* 0x100fe200078e0a08 */
[----:B------:R-:W-:Y:S01]  /*0b40*/  IADD3 R2, -R2, RZ, RZ ;  /* 0x000000ff02027210 */ /* 0x000fe20007ffe1ff */
[----:B------:R-:W-:Y:S02]  /*0b50*/  @!P5 IMAD.IADD R11, R11, 0x1, -R8 ;  /* 0x000000010b0bd824 */ /* 0x000fe400078e0a08 */
[C---:B------:R-:W-:Y:S01]  /*0b60*/  IMAD.HI.U32 R4, R7.reuse, R12, RZ ;  /* 0x0000000c07047227 */ /* 0x040fe200078e00ff */
[C---:B------:R-:W-:Y:S02]  /*0b70*/  ISETP.GT.U32.AND P0, PT, R8.reuse, R13, PT ;  /* 0x0000000d0800720c */ /* 0x040fe40003f04070 */
[----:B------:R-:W-:Y:S01]  /*0b80*/  ISETP.GT.U32.AND P5, PT, R8, R11, PT ;  /* 0x0000000b0800720c */ /* 0x000fe20003fa4070 */
[----:B------:R-:W-:-:S04]  /*0b90*/  IMAD.HI.U32 R0, R7, R10, RZ ;  /* 0x0000000a07007227 */ /* 0x000fc800078e00ff */
[----:B------:R-:W-:Y:S01]  /*0ba0*/  @!P4 IMAD.IADD R9, R9, 0x1, -R8 ;  /* 0x000000010909c824 */ /* 0x000fe200078e0a08 */
[C---:B------:R-:W-:Y:S01]  /*0bb0*/  ISETP.GT.U32.AND P4, PT, R8.reuse, R3, PT ;  /* 0x000000030800720c */ /* 0x040fe20003f84070 */
[----:B------:R-:W-:Y:S02]  /*0bc0*/  IMAD.MOV R17, RZ, RZ, -R4 ;  /* 0x000000ffff117224 */ /* 0x000fe400078e0a04 */
[C---:B------:R-:W-:Y:S02]  /*0bd0*/  IMAD R15, R8.reuse, R2, R15 ;  /* 0x00000002080f7224 */ /* 0x040fe400078e020f */
[----:B------:R-:W-:Y:S01]  /*0be0*/  @!P0 IADD3 R13, R13, -R8, RZ ;  /* 0x800000080d0d8210 */ /* 0x000fe20007ffe0ff */
[----:B------:R-:W-:Y:S02]  /*0bf0*/  IMAD.MOV R5, RZ, RZ, -R0 ;  /* 0x000000ffff057224 */ /* 0x000fe400078e0a00 */
[----:B------:R-:W-:Y:S01]  /*0c00*/  IMAD.MOV.U32 R246, RZ, RZ, R9 ;  /* 0x000000fffff67224 */ /* 0x000fe200078e0009 */
[C---:B------:R-:W-:Y:S01]  /*0c10*/  ISETP.GT.U32.AND P0, PT, R8.reuse, R15, PT ;  /* 0x0000000f0800720c */ /* 0x040fe20003f04070 */
[----:B------:R-:W-:Y:S01]  /*0c20*/  IMAD R9, R8, R17, R12 ;  /* 0x0000001108097224 */ /* 0x000fe200078e020c */
[----:B------:R-:W-:Y:S01]  /*0c30*/  IABS R12, R19 ;  /* 0x00000013000c7213 */ /* 0x000fe20000000000 */
[----:B------:R-:W-:-:S02]  /*0c40*/  IMAD.MOV.U32 R247, RZ, RZ, R13 ;  /* 0x000000fffff77224 */ /* 0x000fc400078e000d */
[----:B------:R-:W-:Y:S02]  /*0c50*/  @!P4 IMAD.IADD R3, R3, 0x1, -R8 ;  /* 0x000000010303c824 */ /* 0x000fe400078e0a08 */
[C---:B------:R-:W-:Y:S01]  /*0c60*/  IMAD R5, R8.reuse, R5, R10 ;  /* 0x0000000508057224 */ /* 0x040fe200078e020a */
[----:B------:R-:W-:Y:S01]  /*0c70*/  IADD3 R10, R27, 0xa, RZ ;  /* 0x0000000a1b0a7810 */ /* 0x000fe20007ffe0ff */
[----:B------:R-:W-:Y:S01]  /*0c80*/  @!P6 IMAD.MOV R247, RZ, RZ, -R247 ;  /* 0x000000fffff7e224 */ /* 0x000fe200078e0af7 */
[C---:B------:R-:W-:Y:S01]  /*0c90*/  ISETP.GT.U32.AND P4, PT, R8.reuse, R3, PT ;  /* 0x000000030800720c */ /* 0x040fe20003f84070 */
[----:B------:R-:W-:Y:S01]  /*0ca0*/  @!P5 IMAD.IADD R11, R11, 0x1, -R8 ;  /* 0x000000010b0bd824 */ /* 0x000fe200078e0a08 */
[----:B------:R-:W-:Y:S01]  /*0cb0*/  ISETP.GT.U32.AND P6, PT, R8, R9, PT ;  /* 0x000000090800720c */ /* 0x000fe20003fc4070 */
[----:B------:R-:W-:Y:S01]  /*0cc0*/  @!P2 IMAD.MOV R246, RZ, RZ, -R246 ;  /* 0x000000fffff6a224 */ /* 0x000fe200078e0af6 */
[----:B------:R-:W-:Y:S01]  /*0cd0*/  ISETP.GE.AND P5, PT, R14, RZ, PT ;  /* 0x000000ff0e00720c */ /* 0x000fe20003fa6270 */
[----:B------:R-:W-:Y:S01]  /*0ce0*/  @!P0 IMAD.IADD R15, R15, 0x1, -R8 ;  /* 0x000000010f0f8824 */ /* 0x000fe200078e0a08 */
[----:B------:R-:W-:Y:S01]  /*0cf0*/  IABS R2, R10 ;  /* 0x0000000a00027213 */ /* 0x000fe20000000000 */
[----:B------:R-:W-:Y:S01]  /*0d00*/  IMAD.MOV.U32 R248, RZ, RZ, R11 ;  /* 0x000000fffff87224 */ /* 0x000fe200078e000b */
[----:B------:R-:W-:-:S02]  /*0d10*/  IADD3 R14, R27, 0xb, RZ ;  /* 0x0000000b1b0e7810 */ /* 0x000fc40007ffe0ff */
[----:B------:R-:W-:Y:S01]  /*0d20*/  ISETP.GT.U32.AND P2, PT, R8, R5, PT ;  /* 0x000000050800720c */ /* 0x000fe20003f44070 */
[----:B------:R-:W-:Y:S01]  /*0d30*/  IMAD.HI.U32 R0, R7, R2, RZ ;  /* 0x0000000207007227 */ /* 0x000fe200078e00ff */
[----:B------:R-:W-:-:S03]  /*0d40*/  IABS R4, R14 ;  /* 0x0000000e00047213 */ /* 0x000fc60000000000 */
[----:B------:R-:W-:Y:S01]  /*0d50*/  @!P4 IMAD.IADD R3, R3, 0x1, -R8 ;  /* 0x000000010303c824 */ /* 0x000fe200078e0a08 */
[----:B------:R-:W-:Y:S01]  /*0d60*/  ISETP.GE.AND P4, PT, R18, RZ, PT ;  /* 0x000000ff1200720c */ /* 0x000fe20003f86270 */
[----:B------:R-:W-:Y:S01]  /*0d70*/  IMAD.MOV R11, RZ, RZ, -R0 ;  /* 0x000000ffff0b7224 */ /* 0x000fe200078e0a00 */
[----:B------:R-:W-:Y:S01]  /*0d80*/  IADD3 R18, R27, 0xd, RZ ;  /* 0x0000000d1b127810 */ /* 0x000fe20007ffe0ff */
[----:B------:R-:W-:-:S03]  /*0d90*/  IMAD.HI.U32 R0, R7, R4, RZ ;  /* 0x0000000407007227 */ /* 0x000fc600078e00ff */
[----:B------:R-:W-:Y:S01]  /*0da0*/  IABS R13, R18 ;  /* 0x00000012000d7213 */ /* 0x000fe20000000000 */
[----:B------:R-:W-:Y:S01]  /*0db0*/  @!P6 IMAD.IADD R9, R9, 0x1, -R8 ;  /* 0x000000010909e824 */ /* 0x000fe200078e0a08 */
[C---:B------:R-:W-:Y:S01]  /*0dc0*/  ISETP.GT.U32.AND P6, PT, R8.reuse, R15, PT ;  /* 0x0000000f0800720c */ /* 0x040fe20003fc4070 */
[----:B------:R-:W-:Y:S01]  /*0dd0*/  IMAD.MOV.U32 R234, RZ, RZ, R3 ;  /* 0x000000ffffea7224 */ /* 0x000fe200078e0003 */
[----:B------:R-:W-:Y:S01]  /*0de0*/  @!P2 IADD3 R5, R5, -R8, RZ ;  /* 0x800000080505a210 */ /* 0x000fe20007ffe0ff */
[----:B------:R-:W-:Y:S01]  /*0df0*/  IMAD R3, R8, R11, R2 ;  /* 0x0000000b08037224 */ /* 0x000fe200078e0202 */
[----:B------:R-:W-:Y:S01]  /*0e00*/  IADD3 R11, -R0, RZ, RZ ;  /* 0x000000ff000b7210 */ /* 0x000fe20007ffe1ff */
[----:B------:R-:W-:Y:S01]  /*0e10*/  @!P1 IMAD.MOV R248, RZ, RZ, -R248 ;  /* 0x000000fffff89224 */ /* 0x000fe200078e0af8 */
[----:B------:R-:W-:Y:S01]  /*0e20*/  ISETP.GT.U32.AND P0, PT, R8, R5, PT ;  /* 0x000000050800720c */ /* 0x000fe20003f04070 */
[----:B------:R-:W-:Y:S01]  /*0e30*/  @!P3 IMAD.MOV R234, RZ, RZ, -R234 ;  /* 0x000000ffffeab224 */ /* 0x000fe200078e0aea */
[----:B------:R-:W-:Y:S01]  /*0e40*/  ISETP.GE.AND P1, PT, R16, RZ, PT ;  /* 0x000000ff1000720c */ /* 0x000fe20003f26270 */
[----:B------:R-:W-:Y:S01]  /*0e50*/  IMAD R11, R8, R11, R4 ;  /* 0x0000000b080b7224 */ /* 0x000fe200078e0204 */
[----:B------:R-:W-:Y:S01]  /*0e60*/  IADD3 R16, R27, 0xc, RZ ;  /* 0x0000000c1b107810 */ /* 0x000fe20007ffe0ff */
[----:B------:R-:W-:Y:S01]  /*0e70*/  IMAD.HI.U32 R2, R7, R13, RZ ;  /* 0x0000000d07027227 */ /* 0x000fe200078e00ff */
[----:B------:R-:W-:-:S02]  /*0e80*/  ISETP.GE.AND P2, PT, R10, RZ, PT ;  /* 0x000000ff0a00720c */ /* 0x000fc40003f46270 */
[C---:B------:R-:W-:Y:S01]  /*0e90*/  ISETP.GT.U32.AND P3, PT, R8.reuse, R9, PT ;  /* 0x000000090800720c */ /* 0x040fe20003f64070 */
[----:B------:R-:W-:Y:S01]  /*0ea0*/  @!P6 IMAD.IADD R15, R15, 0x1, -R8 ;  /* 0x000000010f0fe824 */ /* 0x000fe200078e0a08 */
[----:B------:R-:W-:Y:S01]  /*0eb0*/  ISETP.GT.U32.AND P6, PT, R8, R11, PT ;  /* 0x0000000b0800720c */ /* 0x000fe20003fc4070 */
[----:B------:R-:W-:Y:S01]  /*0ec0*/  IMAD.HI.U32 R4, R7, R12, RZ ;  /* 0x0000000c07047227 */ /* 0x000fe200078e00ff */
[----:B------:R-:W-:-:S03]  /*0ed0*/  IABS R10, R16 ;  /* 0x00000010000a7213 */ /* 0x000fc60000000000 */
[----:B------:R-:W-:Y:S01]  /*0ee0*/  @!P0 IMAD.IADD R5, R5, 0x1, -R8 ;  /* 0x0000000105058824 */ /* 0x000fe200078e0a08 */
[----:B------:R-:W-:Y:S01]  /*0ef0*/  ISETP.GT.U32.AND P0, PT, R8, R3, PT ;  /* 0x000000030800720c */ /* 0x000fe20003f04070 */
[----:B------:R-:W-:-:S04]  /*0f00*/  IMAD.HI.U32 R0, R7, R10, RZ ;  /* 0x0000000a07007227 */ /* 0x000fc800078e00ff */
[----:B------:R-:W-:Y:S01]  /*0f10*/  IMAD.MOV.U32 R20, RZ, RZ, R5 ;  /* 0x000000ffff147224 */ /* 0x000fe200078e0005 */
[----:B------:R-:W-:Y:S01]  /*0f20*/  IADD3 R5, -R0, RZ, RZ ;  /* 0x000000ff00057210 */ /* 0x000fe20007ffe1ff */
[--C-:B------:R-:W-:Y:S02]  /*0f30*/  @!P6 IMAD.IADD R11, R11, 0x1, -R8.reuse ;  /* 0x000000010b0be824 */ /* 0x100fe400078e0a08 */
[----:B------:R-:W-:Y:S01]  /*0f40*/  @!P3 IMAD.IADD R9, R9, 0x1, -R8 ;  /* 0x000000010909b824 */ /* 0x000fe200078e0a08 */
[----:B------:R-:W-:Y:S01]  /*0f50*/  ISETP.GE.AND P3, PT, R14, RZ, PT ;  /* 0x000000ff0e00720c */ /* 0x000fe20003f66270 */
[----:B------:R-:W-:Y:S01]  /*0f60*/  IMAD.MOV R2, RZ, RZ, -R2 ;  /* 0x000000ffff027224 */ /* 0x000fe200078e0a02 */
[C---:B------:R-:W-:Y:S01]  /*0f70*/  ISETP.GT.U32.AND P6, PT, R8.reuse, R11, PT ;  /* 0x0000000b0800720c */ /* 0x040fe20003fc4070 */
[----:B------:R-:W-:Y:S01]  /*0f80*/  IMAD R5, R8, R5, R10 ;  /* 0x0000000508057224 */ /* 0x000fe200078e020a */
[----:B------:R-:W-:Y:S01]  /*0f90*/  MOV R0, R9 ;  /* 0x0000000900007202 */ /* 0x000fe20000000f00 */
[----:B------:R-:W-:Y:S01]  /*0fa0*/  IMAD.MOV.U32 R14, RZ, RZ, R15 ;  /* 0x000000ffff0e7224 */ /* 0x000fe200078e000f */
[----:B------:R-:W-:Y:S01]  /*0fb0*/  IADD3 R10, R27, 0xf, RZ ;  /* 0x0000000f1b0a7810 */ /* 0x000fe20007ffe0ff */
[----:B------:R-:W-:Y:S01]  /*0fc0*/  @!P0 IMAD.IADD R3, R3, 0x1, -R8 ;  /* 0x0000000103038824 */ /* 0x000fe200078e0a08 */
[----:B------:R-:W-:Y:S01]  /*0fd0*/  ISETP.GE.AND P0, PT, R16, RZ, PT ;  /* 0x000000ff1000720c */ /* 0x000fe20003f06270 */
[----:B------:R-:W-:Y:S01]  /*0fe0*/  IMAD.MOV R17, RZ, RZ, -R4 ;  /* 0x000000ffff117224 */ /* 0x000fe200078e0a04 */
[C---:B------:R-:W-:Y:S01]  /*0ff0*/  IADD3 R16, R27.reuse, 0x12, RZ ;  /* 0x000000121b107810 */ /* 0x040fe20007ffe0ff */
[C---:B------:R-:W-:Y:S01]  /*1000*/  IMAD R13, R8.reuse, R2, R13 ;  /* 0x00000002080d7224 */ /* 0x040fe200078e020d */
[----:B------:R-:W-:Y:S01]  /*1010*/  IABS R2, R10 ;  /* 0x0000000a00027213 */ /* 0x000fe20000000000 */
[----:B------:R-:W-:Y:S01]  /*1020*/  @!P1 IMAD.MOV R14, RZ, RZ, -R14 ;  /* 0x000000ffff0e9224 */ /* 0x000fe200078e0a0e */
[C---:B------:R-:W-:Y:S01]  /*1030*/  ISETP.GT.U32.AND P1, PT, R8.reuse, R5, PT ;  /* 0x000000050800720c */ /* 0x040fe20003f24070 */
[----:B------:R-:W-:Y:S01]  /*1040*/  @!P5 IMAD.MOV R20, RZ, RZ, -R20 ;  /* 0x000000ffff14d224 */ /* 0x000fe200078e0a14 */
[C---:B------:R-:W-:Y:S01]  /*1050*/  ISETP.GT.U32.AND P5, PT, R8.reuse, R3, PT ;  /* 0x000000030800720c */ /* 0x040fe20003fa4070 */
[C---:B------:R-:W-:Y:S01]  /*1060*/  IMAD R9, R8.reuse, R17, R12 ;  /* 0x0000001108097224 */ /* 0x040fe200078e020c */
[----:B------:R-:W-:Y:S01]  /*1070*/  IADD3 R12, R27, 0x10, RZ ;  /* 0x000000101b0c7810 */ /* 0x000fe20007ffe0ff */
[----:B------:R-:W-:Y:S01]  /*1080*/  @!P4 IMAD.MOV R0, RZ, RZ, -R0 ;  /* 0x000000ffff00c224 */ /* 0x000fe200078e0a00 */
[C---:B------:R-:W-:Y:S01]  /*1090*/  ISETP.GT.U32.AND P4, PT, R8.reuse, R13, PT ;  /* 0x0000000d0800720c */ /* 0x040fe20003f84070 */
[----:B------:R-:W-:Y:S01]  /*10a0*/  @!P6 IMAD.IADD R11, R11, 0x1, -R8 ;  /* 0x000000010b0be824 */ /* 0x000fe200078e0a08 */
[----:B------:R-:W-:Y:S01]  /*10b0*/  ISETP.GT.U32.AND P6, PT, R8, R9, PT ;  /* 0x000000090800720c */ /* 0x000fe20003fc4070 */
[----:B------:R-:W-:Y:S01]  /*10c0*/  STL [R1+0x1a8], R20 ;  /* 0x0001a81401007387 */ /* 0x000fe20000100800 */
[----:B------:R-:W-:-:S03]  /*10d0*/  IABS R15, R12 ;  /* 0x0000000c000f7213 */ /* 0x000fc60000000000 */
[--C-:B------:R-:W-:Y:S01]  /*10e0*/  @!P1 IMAD.IADD R5, R5, 0x1, -R8.reuse ;  /* 0x0000000105059824 */ /* 0x100fe200078e0a08 */
[----:B------:R1:W-:Y:S01]  /*10f0*/  STL [R1+0x1a0], R14 ;  /* 0x0001a00e01007387 */ /* 0x0003e20000100800 */
[--C-:B------:R-:W-:Y:S01]  /*1100*/  @!P5 IMAD.IADD R3, R3, 0x1, -R8.reuse ;  /* 0x000000010303d824 */ /* 0x100fe200078e0a08 */
[----:B------:R-:W-:Y:S02]  /*1110*/  ISETP.GE.AND P5, PT, R18, RZ, PT ;  /* 0x000000ff1200720c */ /* 0x000fe40003fa6270 */
[----:B------:R2:W-:Y:S01]  /*1120*/  STL [R1+0xcc], R0 ;  /* 0x0000cc0001007387 */ /* 0x0005e20000100800 */
[----:B------:R-:W-:Y:S01]  /*1130*/  @!P4 IADD3 R13, R13, -R8, RZ ;  /* 0x800000080d0dc210 */ /* 0x000fe20007ffe0ff */
[----:B------:R-:W-:Y:S01]  /*1140*/  IMAD.MOV.U32 R4, RZ, RZ, R3 ;  /* 0x000000ffff047224 */ /* 0x000fe200078e0003 */
[C---:B------:R-:W-:Y:S01]  /*1150*/  ISETP.GT.U32.AND P4, PT, R8.reuse, R5, PT ;  /* 0x000000050800720c */ /* 0x040fe20003f84070 */
[----:B------:R-:W-:Y:S01]  /*1160*/  @!P6 IMAD.IADD R9, R9, 0x1, -R8 ;  /* 0x000000010909e824 */ /* 0x000fe200078e0a08 */
[----:B------:R-:W-:Y:S01]  /*1170*/  ISETP.GT.U32.AND P6, PT, R8, R13, PT ;  /* 0x0000000d0800720c */ /* 0x000fe20003fc4070 */
[----:B------:R-:W-:Y:S01]  /*1180*/  @!P2 IMAD.MOV R4, RZ, RZ, -R4 ;  /* 0x000000ffff04a224 */ /* 0x000fe200078e0a04 */
[----:B-1----:R-:W-:-:S02]  /*1190*/  IADD3 R14, R27, 0x11, RZ ;  /* 0x000000111b0e7810 */ /* 0x002fc40007ffe0ff */
[C---:B------:R-:W-:Y:S01]  /*11a0*/  ISETP.GT.U32.AND P2, PT, R8.reuse, R9, PT ;  /* 0x000000090800720c */ /* 0x040fe20003f44070 */
[----:B--2---:R-:W-:Y:S01]  /*11b0*/  IMAD.HI.U32 R0, R7, R2, RZ ;  /* 0x0000000207007227 */ /* 0x004fe200078e00ff */
[----:B------:R-:W-:Y:S01]  /*11c0*/  IABS R17, R14 ;  /* 0x0000000e00117213 */ /* 0x000fe20000000000 */
[----:B------:R1:W-:Y:S01]  /*11d0*/  STL [R1+0xc8], R4 ;  /* 0x0000c80401007387 */ /* 0x0003e20000100800 */
[----:B------:R-:W-:Y:S01]  /*11e0*/  ISETP.GE.AND P1, PT, R19, RZ, PT ;  /* 0x000000ff1300720c */ /* 0x000fe20003f26270 */
[----:B------:R-:W-:Y:S01]  /*11f0*/  IMAD.MOV R3, RZ, RZ, -R0 ;  /* 0x000000ffff037224 */ /* 0x000fe200078e0a00 */
[----:B------:R-:W-:Y:S01]  /*1200*/  IADD3 R18, R27, 0x13, RZ ;  /* 0x000000131b127810 */ /* 0x000fe20007ffe0ff */
[----:B------:R-:W-:Y:S01]  /*1210*/  IMAD.HI.U32 R0, R7, R15, RZ ;  /* 0x0000000f07007227 */ /* 0x000fe200078e00ff */
[----:B------:R-:W-:Y:S02]  /*1220*/  @!P4 IADD3 R5, R5, -R8, RZ ;  /* 0x800000080505c210 */ /* 0x000fe40007ffe0ff */
[----:B------:R-:W-:Y:S01]  /*1230*/  MOV R20, R11 ;  /* 0x0000000b00147202 */ /* 0x000fe20000000f00 */
[----:B------:R-:W-:-:S02]  /*1240*/  IMAD R3, R8, R3, R2 ;  /* 0x0000000308037224 */ /* 0x000fc400078e0202 */
[----:B------:R-:W-:Y:S01]  /*1250*/  IMAD.MOV R0, RZ, RZ, -R0 ;  /* 0x000000ffff007224 */ /* 0x000fe200078e0a00 */
[----:B-1----:R-:W-:Y:S01]  /*1260*/  IABS R4, R16 ;  /* 0x0000001000047213 */ /* 0x002fe20000000000 */
[----:B------:R-:W-:Y:S01]  /*1270*/  @!P6 IMAD.IADD R13, R13, 0x1, -R8 ;  /* 0x000000010d0de824 */ /* 0x000fe200078e0a08 */
[C---:B------:R-:W-:Y:S01]  /*1280*/  ISETP.GT.U32.AND P4, PT, R8.reuse, R3, PT ;  /* 0x000000030800720c */ /* 0x040fe20003f84070 */
[----:B------:R-:W-:Y:S02]  /*1290*/  IMAD R15, R8, R0, R15 ;  /* 0x00000000080f7224 */ /* 0x000fe400078e020f */
[----:B------:R-:W-:-:S03]  /*12a0*/  IMAD.HI.U32 R0, R7, R17, RZ ;  /* 0x0000001107007227 */ /* 0x000fc600078e00ff */
[----:B------:R-:W-:Y:S01]  /*12b0*/  ISETP.GT.U32.AND P6, PT, R8, R15, PT ;  /* 0x0000000f0800720c */ /* 0x000fe20003fc4070 */
[----:B------:R-:W-:Y:S02]  /*12c0*/  IMAD.MOV R2, RZ, RZ, -R0 ;  /* 0x000000ffff027224 */ /* 0x000fe400078e0a00 */
[----:B------:R-:W-:-:S04]  /*12d0*/  IMAD.HI.U32 R0, R7, R4, RZ ;  /* 0x0000000407007227 */ /* 0x000fc800078e00ff */
[--C-:B------:R-:W-:Y:S01]  /*12e0*/  @!P4 IMAD.IADD R3, R3, 0x1, -R8.reuse ;  /* 0x000000010303c824 */ /* 0x100fe200078e0a08 */
[----:B------:R-:W-:Y:S01]  /*12f0*/  ISETP.GE.AND P4, PT, R12, RZ, PT ;  /* 0x000000ff0c00720c */ /* 0x000fe20003f86270 */
[----:B------:R-:W-:Y:S02]  /*1300*/  IMAD.MOV.U32 R19, RZ, RZ, R5 ;  /* 0x000000ffff137224 */ /* 0x000fe400078e0005 */
[--C-:B------:R-:W-:Y:S01]  /*1310*/  @!P2 IMAD.IADD R9, R9, 0x1, -R8.reuse ;  /* 0x000000010909a824 */ /* 0x100fe200078e0a08 */
[----:B------:R-:W-:Y:S01]  /*1320*/  ISETP.GE.AND P2, PT, R10, RZ, PT ;  /* 0x000000ff0a00720c */ /* 0x000fe20003f46270 */
[----:B------:R-:W-:Y:S01]  /*1330*/  @!P6 IMAD.IADD R15, R15, 0x1, -R8 ;  /* 0x000000010f0fe824 */ /* 0x000fe200078e0a08 */
[C---:B------:R-:W-:Y:S01]  /*1340*/  ISETP.GT.U32.AND P6, PT, R8.reuse, R3, PT ;  /* 0x000000030800720c */ /* 0x040fe20003fc4070 */
[----:B------:R-:W-:Y:S01]  /*1350*/  IMAD.MOV R11, RZ, RZ, -R0 ;  /* 0x000000ffff0b7224 */ /* 0x000fe200078e0a00 */
[----:B------:R-:W-:Y:S01]  /*1360*/  IABS R10, R18 ;  /* 0x00000012000a7213 */ /* 0x000fe20000000000 */
[----:B------:R-:W-:Y:S01]  /*1370*/  IMAD.MOV.U32 R0, RZ, RZ, R13 ;  /* 0x000000ffff007224 */ /* 0x000fe200078e000d */
[----:B------:R-:W-:Y:S01]  /*1380*/  @!P0 IADD3 R19, -R19, RZ, RZ ;  /* 0x000000ff13138210 */ /* 0x000fe20007ffe1ff */
[----:B------:R-:W-:Y:S01]  /*1390*/  @!P3 IMAD.MOV R20, RZ, RZ, -R20 ;  /* 0x000000ffff14b224 */ /* 0x000fe200078e0a14 */
[C---:B------:R-:W-:Y:S01]  /*13a0*/  ISETP.GT.U32.AND P0, PT, R8.reuse, R15, PT ;  /* 0x0000000f0800720c */ /* 0x040fe20003f04070 */
[----:B------:R-:W-:-:S02]  /*13b0*/  IMAD R17, R8, R2, R17 ;  /* 0x0000000208117224 */ /* 0x000fc400078e0211 */
[----:B------:R-:W-:Y:S01]  /*13c0*/  @!P5 IMAD.MOV R0, RZ, RZ, -R0 ;  /* 0x000000ffff00d224 */ /* 0x000fe200078e0a00 */
[----:B------:R-:W-:Y:S01]  /*13d0*/  STL [R1+0xc4], R20 ;  /* 0x0000c41401007387 */ /* 0x000fe20000100800 */
[----:B------:R-:W-:Y:S01]  /*13e0*/  IMAD.MOV.U32 R2, RZ, RZ, R10 ;  /* 0x000000ffff027224 */ /* 0x000fe200078e000a */
[C---:B------:R-:W-:Y:S01]  /*13f0*/  ISETP.GT.U32.AND P3, PT, R8.reuse, R17, PT ;  /* 0x000000110800720c */ /* 0x040fe20003f64070 */
[C---:B------:R-:W-:Y:S01]  /*1400*/  IMAD R5, R8.reuse, R11, R4 ;  /* 0x0000000b08057224 */ /* 0x040fe200078e0204 */
[----:B------:R-:W-:Y:S01]  /*1410*/  STL [R1+0xc0], R19 ;  /* 0x0000c01301007387 */ /* 0x000fe20000100800 */
[----:B------:R-:W-:Y:S01]  /*1420*/  @!P1 IMAD.MOV R9, RZ, RZ, -R9 ;  /* 0x000000ffff099224 */ /* 0x000fe200078e0a09 */
[----:B------:R-:W-:Y:S01]  /*1430*/  IADD3 R4, R27, 0x14, RZ ;  /* 0x000000141b047810 */ /* 0x000fe20007ffe0ff */
[--C-:B------:R-:W-:Y:S01]  /*1440*/  @!P6 IMAD.IADD R3, R3, 0x1, -R8.reuse ;  /* 0x000000010303e824 */ /* 0x100fe200078e0a08 */
[----:B------:R1:W-:Y:S01]  /*1450*/  STL [R1+0xbc], R0 ;  /* 0x0000bc0001007387 */ /* 0x0003e20000100800 */
[----:B------:R-:W-:Y:S01]  /*1460*/  ISETP.GT.U32.AND P6, PT, R8, R5, PT ;  /* 0x000000050800720c */ /* 0x000fe20003fc4070 */
[----:B------:R-:W-:Y:S01]  /*1470*/  @!P0 IMAD.IADD R15, R15, 0x1, -R8 ;  /* 0x000000010f0f8824 */ /* 0x000fe200078e0a08 */
[----:B------:R-:W-:Y:S01]  /*1480*/  ISETP.GE.AND P5, PT, R14, RZ, PT ;  /* 0x000000ff0e00720c */ /* 0x000fe20003fa6270 */
[----:B------:R2:W-:Y:S01]  /*1490*/  STL [R1+0xb8], R9 ;  /* 0x0000b80901007387 */ /* 0x0005e20000100800 */
[----:B------:R-:W-:Y:S01]  /*14a0*/  IMAD.MOV.U32 R12, RZ, RZ, R3 ;  /* 0x000000ffff0c7224 */ /* 0x000fe200078e0003 */
[----:B------:R-:W-:-:S02]  /*14b0*/  IADD3 R10, R27, 0x16, RZ ;  /* 0x000000161b0a7810 */ /* 0x000fc40007ffe0ff */
[----:B------:R-:W-:Y:S01]  /*14c0*/  @!P3 IADD3 R17, R17, -R8, RZ ;  /* 0x800000081111b210 */ /* 0x000fe20007ffe0ff */
[----:B------:R-:W-:Y:S01]  /*14d0*/  @!P2 IMAD.MOV R12, RZ, RZ, -R12 ;  /* 0x000000ffff0ca224 */ /* 0x000fe200078e0a0c */
[----:B------:R-:W-:Y:S01]  /*14e0*/  ISETP.GE.AND P3, PT, R4, RZ, PT ;  /* 0x000000ff0400720c */ /* 0x000fe20003f66270 */
[----:B-1----:R-:W-:Y:S01]  /*14f0*/  IMAD.HI.U32 R0, R7, R2, RZ ;  /* 0x0000000207007227 */ /* 0x002fe200078e00ff */
[----:B------:R-:W-:Y:S02]  /*1500*/  IABS R13, R10 ;  /* 0x0000000a000d7213 */ /* 0x000fe40000000000 */
[----:B------:R1:W-:Y:S01]  /*1510*/  STL [R1+0xb4], R12 ;  /* 0x0000b40c01007387 */ /* 0x0003e20000100800 */
[----:B--2---:R-:W-:Y:S01]  /*1520*/  IMAD.MOV R9, RZ, RZ, -R0 ;  /* 0x000000ffff097224 */ /* 0x004fe200078e0a00 */
[----:B------:R-:W-:Y:S01]  /*1530*/  IABS R0, R4 ;  /* 0x0000000400007213 */ /* 0x000fe20000000000 */
[----:B------:R-:W-:Y:S01]  /*1540*/  @!P6 IMAD.IADD R5, R5, 0x1, -R8 ;  /* 0x000000010505e824 */ /* 0x000fe200078e0a08 */
[C---:B------:R-:W-:Y:S01]  /*1550*/  ISETP.GT.U32.AND P6, PT, R8.reuse, R17, PT ;  /* 0x000000110800720c */ /* 0x040fe20003fc4070 */
[C---:B------:R-:W-:Y:S01]  /*1560*/  IMAD R9, R8.reuse, R9, R2 ;  /* 0x0000000908097224 */ /* 0x040fe200078e0202 */
[----:B------:R-:W-:Y:S01]  /*1570*/  IADD3 R4, R27, 0x15, RZ ;  /* 0x000000151b047810 */ /* 0x000fe20007ffe0ff */
[----:B------:R-:W-:Y:S01]  /*1580*/  IMAD.MOV.U32 R2, RZ, RZ, R0 ;  /* 0x000000ffff027224 */ /* 0x000fe200078e0000 */
[----:B------:R-:W-:Y:S01]  /*1590*/  ISETP.GT.U32.AND P2, PT, R8, R5, PT ;  /* 0x000000050800720c */ /* 0x000fe20003f44070 */
[----:B-1----:R-:W-:Y:S01]  /*15a0*/  IMAD.MOV.U32 R12, RZ, RZ, R15 ;  /* 0x000000ffff0c7224 */ /* 0x002fe200078e000f */
[----:B------:R-:W-:Y:S01]  /*15b0*/  IABS R11, R4 ;  /* 0x00000004000b7213 */ /* 0x000fe20000000000 */
[----:B------:R-:W-:Y:S01]  /*15c0*/  IMAD.HI.U32 R0, R7, R2, RZ ;  /* 0x0000000207007227 */ /* 0x000fe200078e00ff */
[----:B------:R-:W-:-:S02]  /*15d0*/  ISETP.GE.AND P1, PT, R16, RZ, PT ;  /* 0x000000ff1000720c */ /* 0x000fc40003f26270 */
[----:B------:R-:W-:Y:S01]  /*15e0*/  IADD3 R14, R27, 0x17, RZ ;  /* 0x000000171b0e7810 */ /* 0x000fe20007ffe0ff */
[----:B------:R-:W-:Y:S01]  /*15f0*/  @!P4 IMAD.MOV R12, RZ, RZ, -R12 ;  /* 0x000000ffff0cc224 */ /* 0x000fe200078e0a0c */
[----:B------:R-:W-:Y:S01]  /*1600*/  IADD3 R3, -R0, RZ, RZ ;  /* 0x000000ff00037210 */ /* 0x000fe20007ffe1ff */
[----:B------:R-:W-:Y:S01]  /*1610*/  @!P6 IMAD.IADD R17, R17, 0x1, -R8 ;  /* 0x000000011111e824 */ /* 0x000fe200078e0a08 */
[C---:B------:R-:W-:Y:S01]  /*1620*/  ISETP.GT.U32.AND P4, PT, R8.reuse, R9, PT ;  /* 0x000000090800720c */ /* 0x040fe20003f84070 */
[----:B------:R-:W-:Y:S01]  /*1630*/  IMAD.HI.U32 R0, R7, R11, RZ ;  /* 0x0000000b07007227 */ /* 0x000fe200078e00ff */
[----:B------:R1:W-:Y:S01]  /*1640*/  STL [R1+0xb0], R12 ;  /* 0x0000b00c01007387 */ /* 0x0003e20000100800 */
[----:B------:R-:W-:Y:S02]  /*1650*/  IABS R15, R14 ;  /* 0x0000000e000f7213 */ /* 0x000fe40000000000 */
[----:B------:R-:W-:Y:S01]  /*1660*/  IMAD R3, R8, R3, R2 ;  /* 0x0000000308037224 */ /* 0x000fe200078e0202 */
[----:B------:R-:W-:Y:S01]  /*1670*/  IADD3 R16, R27, 0x18, RZ ;  /* 0x000000181b107810 */ /* 0x000fe20007ffe0ff */
[----:B------:R-:W-:Y:S01]  /*1680*/  IMAD.HI.U32 R2, R7, R13, RZ ;  /* 0x0000000d07027227 */ /* 0x000fe200078e00ff */
[----:B------:R-:W-:-:S02]  /*1690*/  ISETP.GE.AND P0, PT, R18, RZ, PT ;  /* 0x000000ff1200720c */ /* 0x000fc40003f06270 */
[----:B------:R-:W-:Y:S01]  /*16a0*/  ISETP.GT.U32.AND P6, PT, R8, R3, PT ;  /* 0x000000030800720c */ /* 0x000fe20003fc4070 */
[----:B------:R-:W-:Y:S01]  /*16b0*/  @!P2 IMAD.IADD R5, R5, 0x1, -R8 ;  /* 0x000000010505a824 */ /* 0x000fe200078e0a08 */
[----:B------:R-:W-:Y:S01]  /*16c0*/  ISETP.GE.AND P2, PT, R4, RZ, PT ;  /* 0x000000ff0400720c */ /* 0x000fe20003f46270 */
[----:B-1----:R-:W-:Y:S01]  /*16d0*/  IMAD.MOV.U32 R12, RZ, RZ, R17 ;  /* 0x000000ffff0c7224 */ /* 0x002fe200078e0011 */
[----:B------:R-:W-:Y:S01]  /*16e0*/  @!P4 IADD3 R9, R9, -R8, RZ ;  /* 0x800000080909c210 */ /* 0x000fe20007ffe0ff */
[----:B------:R-:W-:Y:S01]  /*16f0*/  IMAD.MOV R2, RZ, RZ, -R2 ;  /* 0x000000ffff027224 */ /* 0x000fe200078e0a02 */
[----:B------:R-:W-:Y:S01]  /*1700*/  IADD3 R18, R27, 0x19, RZ ;  /* 0x000000191b127810 */ /* 0x000fe20007ffe0ff */
[----:B------:R-:W-:Y:S01]  /*1710*/  @!P5 IMAD.MOV R12, RZ, RZ, -R12 ;  /* 0x000000ffff0cd224 */ /* 0x000fe200078e0a0c */
[----:B------:R-:W-:Y:S01]  /*1720*/  ISETP.GT.U32.AND P5, PT, R8, R9, PT ;  /* 0x000000090800720c */ /* 0x000fe20003fa4070 */
[----:B------:R-:W-:Y:S01]  /*1730*/  IMAD.MOV R4, RZ, RZ, -R0 ;  /* 0x000000ffff047224 */ /* 0x000fe200078e0a00 */
[----:B------:R-:W-:Y:S01]  /*1740*/  ISETP.GE.AND P4, PT, R10, RZ, PT ;  /* 0x000000ff0a00720c */ /* 0x000fe20003f86270 */
[C---:B------:R-:W-:Y:S01]  /*1750*/  IMAD R13, R8.reuse, R2, R13 ;  /* 0x00000002080d7224 */ /* 0x040fe200078e020d */
[----:B------:R-:W-:Y:S01]  /*1760*/  IABS R10, R18 ;  /* 0x00000012000a7213 */ /* 0x000fe20000000000 */
[----:B------:R-:W-:Y:S01]  /*1770*/  @!P6 IMAD.IADD R3, R3, 0x1, -R8 ;  /* 0x000000010303e824 */ /* 0x000fe200078e0a08 */
[----:B------:R1:W-:Y:S01]  /*1780*/  STL [R1+0xac], R12 ;  /* 0x0000ac0c01007387 */ /* 0x0003e20000100800 */
[----:B------:R-:W-:Y:S01]  /*1790*/  IMAD.MOV.U32 R2, RZ, RZ, R5 ;  /* 0x000000ffff027224 */ /* 0x000fe200078e0005 */
[----:B------:R-:W-:Y:S01]  /*17a0*/  IADD3 R20, R27, 0x1b, RZ ;  /* 0x0000001b1b147810 */ /* 0x000fe20007ffe0ff */
[C---:B------:R-:W-:Y:S01]  /*17b0*/  IMAD R11, R8.reuse, R4, R11 ;  /* 0x00000004080b7224 */ /* 0x040fe200078e020b */
[----:B------:R-:W-:Y:S01]  /*17c0*/  ISETP.GT.U32.AND P6, PT, R8, R3, PT ;  /* 0x000000030800720c */ /* 0x000fe20003fc4070 */
[----:B------:R-:W-:Y:S01]  /*17d0*/  IMAD.HI.U32 R0, R7, R15, RZ ;  /* 0x0000000f07007227 */ /* 0x000fe200078e00ff */
[----:B------:R-:W-:-:S02]  /*17e0*/  @!P1 IADD3 R2, -R2, RZ, RZ ;  /* 0x000000ff02029210 */ /* 0x000fc40007ffe1ff */
[C---:B------:R-:W-:Y:S01]  /*17f0*/  ISETP.GT.U32.AND P1, PT, R8.reuse, R11, PT ;  /* 0x0000000b0800720c */ /* 0x040fe20003f24070 */
[----:B------:R-:W-:Y:S01]  /*1800*/  @!P5 IMAD.IADD R9, R9, 0x1, -R8 ;  /* 0x000000010909d824 */ /* 0x000fe200078e0a08 */
[C---:B------:R-:W-:Y:S01]  /*1810*/  ISETP.GT.U32.AND P5, PT, R8.reuse, R13, PT ;  /* 0x0000000d0800720c */ /* 0x040fe20003fa4070 */
[----:B------:R-:W-:Y:S01]  /*1820*/  IMAD.MOV R0, RZ, RZ, -R0 ;  /* 0x000000ffff007224 */ /* 0x000fe200078e0a00 */
[----:B------:R-:W-:Y:S01]  /*1830*/  IABS R4, R16 ;  /* 0x0000001000047213 */ /* 0x000fe20000000000 */
[----:B------:R2:W-:Y:S01]  /*1840*/  STL [R1+0xa8], R2 ;  /* 0x0000a80201007387 */ /* 0x0005e20000100800 */
[----:B------:R-:W-:Y:S01]  /*1850*/  MOV R22, R9 ;  /* 0x0000000900167202 */ /* 0x000fe20000000f00 */
[C---:B------:R-:W-:Y:S01]  /*1860*/  IMAD R15, R8.reuse, R0, R15 ;  /* 0x00000000080f7224 */ /* 0x040fe200078e020f */
[----:B------:R-:W-:Y:S01]  /*1870*/  IABS R17, R20 ;  /* 0x0000001400117213 */ /* 0x000fe20000000000 */
[----:B------:R-:W-:Y:S01]  /*1880*/  @!P6 IMAD.IADD R3, R3, 0x1, -R8 ;  /* 0x000000010303e824 */ /* 0x000fe200078e0a08 */
[----:B------:R-:W-:Y:S01]  /*1890*/  IADD3 R19, R27, 0x1a, RZ ;  /* 0x0000001a1b137810 */ /* 0x000fe20007ffe0ff */
[----:B------:R-:W-:Y:S01]  /*18a0*/  IMAD.HI.U32 R0, R7, R4, RZ ;  /* 0x0000000407007227 */ /* 0x000fe200078e00ff */
[----:B------:R-:W-:-:S02]  /*18b0*/  ISETP.GT.U32.AND P6, PT, R8, R15, PT ;  /* 0x0000000f0800720c */ /* 0x000fc40003fc4070 */
[----:B-1----:R-:W-:Y:S01]  /*18c0*/  IABS R12, R19 ;  /* 0x00000013000c7213 */ /* 0x002fe20000000000 */
[--C-:B------:R-:W-:Y:S01]  /*18d0*/  @!P1 IMAD.IADD R11, R11, 0x1, -R8.reuse ;  /* 0x000000010b0b9824 */ /* 0x100fe200078e0a08 */
[----:B------:R-:W-:Y:S01]  /*18e0*/  ISETP.GE.AND P1, PT, R14, RZ, PT ;  /* 0x000000ff0e00720c */ /* 0x000fe20003f26270 */
[----:B------:R-:W-:Y:S02]  /*18f0*/  @!P5 IMAD.IADD R13, R13, 0x1, -R8 ;  /* 0x000000010d0dd824 */ /* 0x000fe400078e0a08 */
[----:B------:R-:W-:Y:S01]  /*1900*/  IMAD.MOV R5, RZ, RZ, -R0 ;  /* 0x000000ffff057224 */ /* 0x000fe200078e0a00 */
[C---:B------:R-:W-:Y:S01]  /*1910*/  ISETP.GT.U32.AND P5, PT, R8.reuse, R11, PT ;  /* 0x0000000b0800720c */ /* 0x040fe20003fa4070 */
[----:B------:R-:W-:Y:S02]  /*1920*/  IMAD.MOV.U32 R21, RZ, RZ, R3 ;  /* 0x000000ffff157224 */ /* 0x000fe400078e0003 */
[C---:B------:R-:W-:Y:S02]  /*1930*/  IMAD R3, R8.reuse, R5, R4 ;  /* 0x0000000508037224 */ /* 0x040fe400078e0204 */
[----:B------:R-:W-:Y:S01]  /*1940*/  @!P6 IMAD.IADD R15, R15, 0x1, -R8 ;  /* 0x000000010f0fe824 */ /* 0x000fe200078e0a08 */
[----:B------:R-:W-:Y:S01]  /*1950*/  ISETP.GT.U32.AND P6, PT, R8, R13, PT ;  /* 0x0000000d0800720c */ /* 0x000fe20003fc4070 */
[----:B--2---:R-:W-:-:S04]  /*1960*/  IMAD.HI.U32 R2, R7, R10, RZ ;  /* 0x0000000a07027227 */ /* 0x004fc800078e00ff */
[----:B------:R-:W-:Y:S02]  /*1970*/  IMAD.MOV R9, RZ, RZ, -R2 ;  /* 0x000000ffff097224 */ /* 0x000fe400078e0a02 */
[----:B------:R-:W-:Y:S01]  /*1980*/  @!P5 IADD3 R11, R11, -R8, RZ ;  /* 0x800000080b0bd210 */ /* 0x000fe20007ffe0ff */
[----:B------:R-:W-:Y:S01]  /*1990*/  IMAD.HI.U32 R2, R7, R17, RZ ;  /* 0x0000001107027227 */ /* 0x000fe200078e00ff */
[----:B------:R-:W-:-:S03]  /*19a0*/  ISETP.GT.U32.AND P5, PT, R8, R3, PT ;  /* 0x000000030800720c */ /* 0x000fc60003fa4070 */
[C---:B------:R-:W-:Y:S01]  /*19b0*/  IMAD R5, R8.reuse, R9, R10 ;  /* 0x0000000908057224 */ /* 0x040fe200078e020a */
[----:B------:R-:W-:Y:S01]  /*19c0*/  IADD3 R10, R27, 0x1c, RZ ;  /* 0x0000001c1b0a7810 */ /* 0x000fe20007ffe0ff */
[----:B------:R-:W-:Y:S02]  /*19d0*/  @!P6 IMAD.IADD R13, R13, 0x1, -R8 ;  /* 0x000000010d0de824 */ /* 0x000fe400078e0a08 */
[----:B------:R-:W-:Y:S01]  /*19e0*/  IMAD.MOV.U32 R14, RZ, RZ, R11 ;  /* 0x000000ffff0e7224 */ /* 0x000fe200078e000b */
[----:B------:R-:W-:Y:S01]  /*19f0*/  ISETP.GT.U32.AND P6, PT, R8, R5, PT ;  /* 0x000000050800720c */ /* 0x000fe20003fc4070 */
[----:B------:R-:W-:Y:S01]  /*1a00*/  IMAD.MOV R2, RZ, RZ, -R2 ;  /* 0x000000ffff027224 */ /* 0x000fe200078e0a02 */
[----:B------:R-:W-:Y:S01]  /*1a10*/  @!P4 IADD3 R13, -R13, RZ, RZ ;  /* 0x000000ff0d0dc210 */ /* 0x000fe20007ffe1ff */
[----:B------:R-:W-:Y:S02]  /*1a20*/  IMAD.HI.U32 R0, R7, R12, RZ ;  /* 0x0000000c07007227 */ /* 0x000fe400078e00ff */
[----:B------:R-:W-:-:S02]  /*1a30*/  @!P5 IADD3 R3, R3, -R8, RZ ;  /* 0x800000080303d210 */ /* 0x000fc40007ffe0ff */
[----:B------:R-:W-:Y:S02]  /*1a40*/  @!P2 IMAD.MOV R14, RZ, RZ, -R14 ;  /* 0x000000ffff0ea224 */ /* 0x000fe400078e0a0e */
[C---:B------:R-:W-:Y:S01]  /*1a50*/  IMAD R17, R8.reuse, R2, R17 ;  /* 0x0000000208117224 */ /* 0x040fe200078e0211 */
[C---:B------:R-:W-:Y:S01]  /*1a60*/  ISETP.GT.U32.AND P2, PT, R8.reuse, R3, PT ;  /* 0x000000030800720c */ /* 0x040fe20003f44070 */
[----:B------:R-:W-:Y:S01]  /*1a70*/  IMAD.MOV R9, RZ, RZ, -R0 ;  /* 0x000000ffff097224 */ /* 0x000fe200078e0a00 */
[----:B------:R-:W-:Y:S01]  /*1a80*/  IABS R0, R10 ;  /* 0x0000000a00007213 */ /* 0x000fe20000000000 */
[----:B------:R-:W-:Y:S01]  /*1a90*/  @!P6 IMAD.IADD R5, R5, 0x1, -R8 ;  /* 0x000000010505e824 */ /* 0x000fe200078e0a08 */
[----:B------:R-:W-:Y:S01]  /*1aa0*/  ISETP.GT.U32.AND P4, PT, R8, R17, PT ;  /* 0x000000110800720c */ /* 0x000fe20003f84070 */
[----:B------:R-:W-:Y:S01]  /*1ab0*/  @!P3 IMAD.MOV R21, RZ, RZ, -R21 ;  /* 0x000000ffff15b224 */ /* 0x000fe200078e0a15 */
[----:B------:R-:W-:Y:S01]  /*1ac0*/  ISETP.GE.AND P3, PT, R16, RZ, PT ;  /* 0x000000ff1000720c */ /* 0x000fe20003f66270 */
[----:B------:R-:W-:Y:S01]  /*1ad0*/  IMAD.MOV.U32 R2, RZ, RZ, R0 ;  /* 0x000000ffff027224 */ /* 0x000fe200078e0000 */
[C---:B------:R-:W-:Y:S01]  /*1ae0*/  ISETP.GT.U32.AND P6, PT, R8.reuse, R5, PT ;  /* 0x000000050800720c */ /* 0x040fe20003fc4070 */
[----:B------:R-:W-:Y:S01]  /*1af0*/  @!P0 IMAD.MOV R22, RZ, RZ, -R22 ;  /* 0x000000ffff168224 */ /* 0x000fe200078e0a16 */
[C---:B------:R-:W-:Y:S01]  /*1b00*/  ISETP.GT.U32.AND P0, PT, R8.reuse, R15, PT ;  /* 0x0000000f0800720c */ /* 0x040fe20003f04070 */
[----:B------:R-:W-:Y:S01]  /*1b10*/  IMAD R9, R8, R9, R12 ;  /* 0x0000000908097224 */ /* 0x000fe200078e020c */
[----:B------:R-:W-:Y:S01]  /*1b20*/  IADD3 R12, R27, 0x1d, RZ ;  /* 0x0000001d1b0c7810 */ /* 0x000fe20007ffe0ff */
[----:B------:R-:W-:Y:S01]  /*1b30*/  IMAD.HI.U32 R0, R7, R2, RZ ;  /* 0x0000000207007227 */ /* 0x000fe200078e00ff */
[----:B------:R-:W-:Y:S01]  /*1b40*/  STL [R1+0x44], R22 ;  /* 0x0000441601007387 */ /* 0x000fe20000100800 */
[----:B------:R-:W-:-:S02]  /*1b50*/  IADD3 R16, R27, 0x25, RZ ;  /* 0x000000251b107810 */ /* 0x000fc40007ffe0ff */
[C---:B------:R-:W-:Y:S01]  /*1b60*/  ISETP.GT.U32.AND P5, PT, R8.reuse, R9, PT ;  /* 0x000000090800720c */ /* 0x040fe20003fa4070 */
[----:B------:R-:W-:Y:S01]  /*1b70*/  @!P2 IMAD.IADD R3, R3, 0x1, -R8 ;  /* 0x000000010303a824 */ /* 0x000fe200078e0a08 */
[----:B------:R-:W-:Y:S01]  /*1b80*/  STL [R1+0x40], R21 ;  /* 0x0000401501007387 */ /* 0x000fe20000100800 */
[----:B------:R-:W-:Y:S01]  /*1b90*/  IMAD.MOV R11, RZ, RZ, -R0 ;  /* 0x000000ffff0b7224 */ /* 0x000fe200078e0a00 */
[----:B------:R-:W-:Y:S01]  /*1ba0*/  IABS R4, R12 ;  /* 0x0000000c00047213 */ /* 0x000fe20000000000 */
[----:B------:R-:W-:Y:S01]  /*1bb0*/  @!P6 IMAD.IADD R5, R5, 0x1, -R8 ;  /* 0x000000010505e824 */ /* 0x000fe200078e0a08 */
[----:B------:R-:W-:Y:S01]  /*1bc0*/  STL [R1+0x3c], R14 ;  /* 0x00003c0e01007387 */ /* 0x000fe20000100800 */
[----:B------:R-:W-:Y:S01]  /*1bd0*/  @!P4 IADD3 R17, R17, -R8, RZ ;  /* 0x800000081111c210 */ /* 0x000fe20007ffe0ff */
[----:B------:R-:W-:Y:S01]  /*1be0*/  IMAD R11, R8, R11, R2 ;  /* 0x0000000b080b7224 */ /* 0x000fe200078e0202 */
[----:B------:R-:W-:Y:S01]  /*1bf0*/  ISETP.GE.AND P2, PT, R20, RZ, PT ;  /* 0x000000ff1400720c */ /* 0x000fe20003f46270 */
[----:B------:R1:W-:Y:S01]  /*1c00*/  STL [R1+0x38], R13 ;  /* 0x0000380d01007387 */ /* 0x0003e20000100800 */
[----:B------:R-:W-:Y:S01]  /*1c10*/  IMAD.HI.U32 R0, R7, R4, RZ ;  /* 0x0000000407007227 */ /* 0x000fe200078e00ff */
[----:B------:R-:W-:-:S02]  /*1c20*/  ISETP.GE.AND P4, PT, R10, RZ, PT ;  /* 0x000000ff0a00720c */ /* 0x000fc40003f86270 */
[----:B------:R-:W-:Y:S01]  /*1c30*/  ISETP.GT.U32.AND P6, PT, R8, R11, PT ;  /* 0x0000000b0800720c */ /* 0x000fe20003fc4070 */
[--C-:B------:R-:W-:Y:S01]  /*1c40*/  @!P5 IMAD.IADD R9, R9, 0x1, -R8.reuse ;  /* 0x000000010909d824 */ /* 0x100fe200078e0a08 */
[----:B------:R-:W-:Y:S01]  /*1c50*/  IADD3 R10, R27, 0x21, RZ ;  /* 0x000000211b0a7810 */ /* 0x000fe20007ffe0ff */
[----:B------:R-:W-:Y:S01]  /*1c60*/  @!P0 IMAD.IADD R15, R15, 0x1, -R8 ;  /* 0x000000010f0f8824 */ /* 0x000fe200078e0a08 */
[----:B------:R-:W-:Y:S01]  /*1c70*/  ISETP.GE.AND P0, PT, R18, RZ, PT ;  /* 0x000000ff1200720c */ /* 0x000fe20003f06270 */
[----:B-1----:R-:W-:Y:S01]  /*1c80*/  IMAD.MOV.U32 R13, RZ, RZ, R3 ;  /* 0x000000ffff0d7224 */ /* 0x002fe200078e0003 */
[C---:B------:R-:W-:Y:S01]  /*1c90*/  ISETP.GT.U32.AND P5, PT, R8.reuse, R9, PT ;  /* 0x000000090800720c */ /* 0x040fe20003fa4070 */
[----:B------:R-:W-:Y:S01]  /*1ca0*/  IMAD.MOV R3, RZ, RZ, -R0 ;  /* 0x000000ffff037224 */ /* 0x000fe200078e0a00 */
[C---:B------:R-:W-:Y:S01]  /*1cb0*/  IADD3 R0, R27.reuse, 0x1e, RZ ;  /* 0x0000001e1b007810 */ /* 0x040fe20007ffe0ff */
[----:B------:R-:W-:Y:S01]  /*1cc0*/  @!P3 IMAD.MOV R13, RZ, RZ, -R13 ;  /* 0x000000ffff0db224 */ /* 0x000fe200078e0a0d */
[C---:B------:R-:W-:Y:S01]  /*1cd0*/  ISETP.GT.U32.AND P3, PT, R8.reuse, R17, PT ;  /* 0x000000110800720c */ /* 0x040fe20003f64070 */
[----:B------:R-:W-:Y:S01]  /*1ce0*/  IMAD.MOV.U32 R14, RZ, RZ, R15 ;  /* 0x000000ffff0e7224 */ /* 0x000fe200078e000f */
[C---:B------:R-:W-:Y:S01]  /*1cf0*/  IADD3 R2, R27.reuse, 0x1f, RZ ;  /* 0x0000001f1b027810 */ /* 0x040fe20007ffe0ff */
[C---:B------:R-:W-:Y:S01]  /*1d00*/  IMAD R3, R8.reuse, R3, R4 ;  /* 0x0000000308037224 */ /* 0x040fe200078e0204 */
[----:B------:R-:W-:Y:S01]  /*1d10*/  IADD3 R4, R27, 0x20, RZ ;  /* 0x000000201b047810 */ /* 0x000fe20007ffe0ff */
[----:B------:R-:W-:Y:S01]  /*1d20*/  @!P1 IMAD.MOV R14, RZ, RZ, -R14 ;  /* 0x000000ffff0e9224 */ /* 0x000fe200078e0a0e */
[----:B------:R-:W-:Y:S01]  /*1d30*/  ISETP.GE.AND P1, PT, R19, RZ, PT ;  /* 0x000000ff1300720c */ /* 0x000fe20003f26270 */
[--C-:B------:R-:W-:Y:S01]  /*1d40*/  @!P6 IMAD.IADD R11, R11, 0x1, -R8.reuse ;  /* 0x000000010b0be824 */ /* 0x100fe200078e0a08 */
[----:B------:R-:W-:Y:S01]  /*1d50*/  IADD3 R18, R27, 0x26, RZ ;  /* 0x000000261b127810 */ /* 0x000fe20007ffe0ff */
[----:B------:R-:W-:Y:S01]  /*1d60*/  @!P0 IMAD.MOV R5, RZ, RZ, -R5 ;  /* 0x000000ffff058224 */ /* 0x000fe200078e0a05 */
[----:B------:R-:W-:Y:S01]  /*1d70*/  STL [R1+0x34], R14 ;  /* 0x0000340e01007387 */ /* 0x000fe20000100800 */
[----:B------:R-:W-:Y:S01]  /*1d80*/  @!P5 IMAD.IADD R9, R9, 0x1, -R8 ;  /* 0x000000010909d824 */ /* 0x000fe200078e0a08 */
[----:B------:R-:W-:-:S02]  /*1d90*/  ISETP.GT.U32.AND P6, PT, R8, R11, PT ;  /* 0x0000000b0800720c */ /* 0x000fc40003fc4070 */
[----:B------:R-:W-:Y:S01]  /*1da0*/  @!P3 IADD3 R17, R17, -R8, RZ ;  /* 0x800000081111b210 */ /* 0x000fe20007ffe0ff */
[----:B------:R-:W-:Y:S01]  /*1db0*/  STL [R1+0x30], R13 ;  /* 0x0000300d01007387 */ /* 0x000fe20000100800 */
[----:B------:R-:W-:Y:S02]  /*1dc0*/  ISETP.GT.U32.AND P3, PT, R8, R3, PT ;  /* 0x000000030800720c */ /* 0x000fe40003f64070 */
[----:B------:R-:W-:Y:S01]  /*1dd0*/  ISETP.GE.AND P5, PT, R12, RZ, PT ;  /* 0x000000ff0c00720c */ /* 0x000fe20003fa6270 */
[----:B------:R-:W-:Y:S01]  /*1de0*/  IMAD.MOV.U32 R12, RZ, RZ, R17 ;  /* 0x000000ffff0c7224 */ /* 0x000fe200078e0011 */
[----:B------:R1:W-:Y:S01]  /*1df0*/  STL [R1+0x2c], R5 ;  /* 0x00002c0501007387 */ /* 0x0003e20000100800 */
[----:B------:R-:W-:Y:S01]  /*1e00*/  @!P1 IMAD.MOV R9, RZ, RZ, -R9 ;  /* 0x000000ffff099224 */ /* 0x000fe200078e0a09 */
[----:B------:R-:W-:Y:S01]  /*1e10*/  ISETP.GE.AND P0, PT, R0, RZ, PT ;  /* 0x000000ff0000720c */ /* 0x000fe20003f06270 */
[----:B------:R-:W-:Y:S01]  /*1e20*/  @!P2 IMAD.MOV R12, RZ, RZ, -R12 ;  /* 0x000000ffff0ca224 */ /* 0x000fe200078e0a0c */
[----:B------:R-:W-:Y:S01]  /*1e30*/  ISETP.GE.AND P2, PT, R4, RZ, PT ;  /* 0x000000ff0400720c */ /* 0x000fe20003f46270 */
[--C-:B------:R-:W-:Y:S01]  /*1e40*/  @!P6 IMAD.IADD R11, R11, 0x1, -R8.reuse ;  /* 0x000000010b0be824 */ /* 0x100fe200078e0a08 */
[----:B------:R-:W-:Y:S01]  /*1e50*/  IABS R4, R4 ;  /* 0x0000000400047213 */ /* 0x000fe20000000000 */
[----:B------:R2:W-:Y:S01]  /*1e60*/  STL [R1+0x28], R9 ;  /* 0x0000280901007387 */ /* 0x0005e20000100800 */
[----:B------:R-:W-:Y:S01]  /*1e70*/  ISETP.GE.AND P6, PT, R10, RZ, PT ;  /* 0x000000ff0a00720c */ /* 0x000fe20003fc6270 */
[----:B------:R-:W-:Y:S01]  /*1e80*/  @!P3 IMAD.IADD R3, R3, 0x1, -R8 ;  /* 0x000000010303b824 */ /* 0x000fe200078e0a08 */
[----:B-1----:R-:W-:Y:S01]  /*1e90*/  IABS R5, R0 ;  /* 0x0000000000057213 */ /* 0x002fe20000000000 */
[----:B------:R1:W-:Y:S01]  /*1ea0*/  STL [R1+0x24], R12 ;  /* 0x0000240c01007387 */ /* 0x0003e20000100800 */
[----:B------:R-:W-:Y:S01]  /*1eb0*/  ISETP.GE.AND P1, PT, R2, RZ, PT ;  /* 0x000000ff0200720c */ /* 0x000fe20003f26270 */
[----:B------:R-:W-:Y:S01]  /*1ec0*/  IMAD.MOV.U32 R13, RZ, RZ, R11 ;  /* 0x000000ffff0d7224 */ /* 0x000fe200078e000b */
[----:B------:R-:W-:Y:S01]  /*1ed0*/  ISETP.GT.U32.AND P3, PT, R8, R3, PT ;  /* 0x000000030800720c */ /* 0x000fe20003f64070 */
[----:B------:R-:W-:Y:S01]  /*1ee0*/  IMAD.HI.U32 R0, R7, R5, RZ ;  /* 0x0000000507007227 */ /* 0x000fe200078e00ff */
[----:B------:R-:W-:-:S02]  /*1ef0*/  IADD3 R14, R27, 0x24, RZ ;  /* 0x000000241b0e7810 */ /* 0x000fc40007ffe0ff */
[----:B--2---:R-:W-:Y:S01]  /*1f00*/  IABS R9, R2 ;  /* 0x0000000200097213 */ /* 0x004fe20000000000 */
[----:B------:R-:W-:Y:S01]  /*1f10*/  @!P4 IMAD.MOV R13, RZ, RZ, -R13 ;  /* 0x000000ffff0dc224 */ /* 0x000fe200078e0a0d */
[----:B------:R-:W-:Y:S02]  /*1f20*/  IABS R250, R18 ;  /* 0x0000001200fa7213 */ /* 0x000fe40000000000 */
[----:B-1----:R-:W-:Y:S02]  /*1f30*/  IABS R12, R10 ;  /* 0x0000000a000c7213 */ /* 0x002fe40000000000 */
[----:B------:R-:W-:Y:S01]  /*1f40*/  MOV R10, R4 ;  /* 0x00000004000a7202 */ /* 0x000fe20000000f00 */
[----:B------:R-:W-:Y:S01]  /*1f50*/  IMAD.MOV R4, RZ, RZ, -R0 ;  /* 0x000000ffff047224 */ /* 0x000fe200078e0a00 */
[----:B------:R1:W-:Y:S01]  /*1f60*/  STL [R1+0x20], R13 ;  /* 0x0000200d01007387 */ /* 0x0003e20000100800 */
[----:B------:R-:W-:Y:S01]  /*1f70*/  @!P3 IMAD.IADD R3, R3, 0x1, -R8 ;  /* 0x000000010303b824 */ /* 0x000fe200078e0a08 */
[----:B------:R-:W-:Y:S01]  /*1f80*/  IABS R252, R16 ;  /* 0x0000001000fc7213 */ /* 0x000fe20000000000 */
[----:B------:R-:W-:Y:S01]  /*1f90*/  IMAD R5, R8, R4, R5 ;  /* 0x0000000408057224 */ /* 0x000fe200078e0205 */
[----:B------:R-:W-:Y:S01]  /*1fa0*/  IABS R20, R23 ;  /* 0x0000001700147213 */ /* 0x000fe20000000000 */
[----:B------:R-:W-:Y:S01]  /*1fb0*/  IMAD.HI.U32 R2, R7, R10, RZ ;  /* 0x0000000a07027227 */ /* 0x000fe200078e00ff */
[----:B------:R-:W-:-:S02]  /*1fc0*/  IADD3 R22, R27, 0x31, RZ ;  /* 0x000000311b167810 */ /* 0x000fc40007ffe0ff */
[----:B------:R-:W-:Y:S01]  /*1fd0*/  ISETP.GT.U32.AND P4, PT, R8, R5, PT ;  /* 0x000000050800720c */ /* 0x000fe20003f84070 */
[----:B------:R-:W-:Y:S01]  /*1fe0*/  IMAD.MOV R11, RZ, RZ, -R2 ;  /* 0x000000ffff0b7224 */ /* 0x000fe200078e0a02 */
[----:B------:R-:W-:Y:S01]  /*1ff0*/  IABS R21, R26 ;  /* 0x0000001a00157213 */ /* 0x000fe20000000000 */
[----:B------:R-:W-:-:S04]  /*2000*/  IMAD.HI.U32 R0, R7, R9, RZ ;  /* 0x0000000907007227 */ /* 0x000fc800078e00ff */
[----:B------:R-:W-:Y:S01]  /*2010*/  IMAD R11, R8, R11, R10 ;  /* 0x0000000b080b7224 */ /* 0x000fe200078e020a */
[----:B------:R-:W-:Y:S01]  /*2020*/  IADD3 R10, R27, 0x22, RZ ;  /* 0x000000221b0a7810 */ /* 0x000fe20007ffe0ff */
[----:B------:R-:W-:Y:S02]  /*2030*/  IMAD.MOV.U32 R2, RZ, RZ, R3 ;  /* 0x000000ffff027224 */ /* 0x000fe400078e0003 */
[----:B------:R-:W-:Y:S02]  /*2040*/  IMAD.MOV R4, RZ, RZ, -R0 ;  /* 0x000000ffff047224 */ /* 0x000fe400078e0a00 */
[----:B------:R-:W-:-:S04]  /*2050*/  IMAD.HI.U32 R0, R7, R12, RZ ;  /* 0x0000000c07007227 */ /* 0x000fc800078e00ff */
[----:B------:R-:W-:Y:S01]  /*2060*/  @!P5 IMAD.MOV R2, RZ, RZ, -R2 ;  /* 0x000000ffff02d224 */ /* 0x000fe200078e0a02 */
[C---:B------:R-:W-:Y:S01]  /*2070*/  ISETP.GT.U32.AND P5, PT, R8.reuse, R11, PT ;  /* 0x0000000b0800720c */ /* 0x040fe20003fa4070 */
[----:B------:R-:W-:Y:S01]  /*2080*/  IMAD R9, R8, R4, R9 ;  /* 0x0000000408097224 */ /* 0x000fe200078e0209 */
[----:B-1----:R-:W-:Y:S01]  /*2090*/  IADD3 R13, -R0, RZ, RZ ;  /* 0x000000ff000d7210 */ /* 0x002fe20007ffe1ff */
[----:B------:R-:W-:Y:S01]  /*20a0*/  @!P4 IMAD.IADD R5, R5, 0x1, -R8 ;  /* 0x000000010505c824 */ /* 0x000fe200078e0a08 */
[----:B------:R1:W-:Y:S01]  /*20b0*/  STL [R1+0x1c], R2 ;  /* 0x00001c0201007387 */ /* 0x0003e20000100800 */
[----:B------:R-:W-:Y:S02]  /*20c0*/  IABS R4, R14 ;  /* 0x0000000e00047213 */ /* 0x000fe40000000000 */
[C---:B------:R-:W-:Y:S01]  /*20d0*/  ISETP.GT.U32.AND P3, PT, R8.reuse, R9, PT ;  /* 0x000000090800720c */ /* 0x040fe20003f64070 */
[----:B------:R-:W-:Y:S01]  /*20e0*/  IMAD R3, R8, R13, R12 ;  /* 0x0000000d08037224 */ /* 0x000fe200078e020c */
[----:B------:R-:W-:-:S02]  /*20f0*/  IADD3 R12, R27, 0x23, RZ ;  /* 0x000000231b0c7810 */ /* 0x000fc40007ffe0ff */
[C---:B------:R-:W-:Y:S02]  /*2100*/  ISETP.GT.U32.AND P4, PT, R8.reuse, R5, PT ;  /* 0x000000050800720c */ /* 0x040fe40003f84070 */
[----:B------:R-:W-:Y:S02]  /*2110*/  IABS R15, R12 ;  /* 0x0000000c000f7213 */ /* 0x000fe40000000000 */
[----:B------:R-:W-:Y:S02]  /*2120*/  @!P5 IADD3 R11, R11, -R8, RZ ;  /* 0x800000080b0bd210 */ /* 0x000fe40007ffe0ff */
[----:B------:R-:W-:Y:S01]  /*2130*/  IABS R13, R10 ;  /* 0x0000000a000d7213 */ /* 0x000fe20000000000 */
[----:B-1----:R-:W-:Y:S01]  /*2140*/  IMAD.HI.U32 R2, R7, R15, RZ ;  /* 0x0000000f07027227 */ /* 0x002fe200078e00ff */
[----:B------:R-:W-:-:S03]  /*2150*/  ISETP.GT.U32.AND P5, PT, R8, R11, PT ;  /* 0x0000000b0800720c */ /* 0x000fc60003fa4070 */
[----:B------:R-:W-:Y:S02]  /*2160*/  @!P3 IMAD.IADD R9, R9, 0x1, -R8 ;  /* 0x000000010909b824 */ /* 0x000fe400078e0a08 */
[----:B------:R-:W-:Y:S02]  /*2170*/  IMAD.MOV R2, RZ, RZ, -R2 ;  /* 0x000000ffff027224 */ /* 0x000fe400078e0a02 */
[----:B------:R-:W-:Y:S01]  /*2180*/  @!P4 IMAD.IADD R5, R5, 0x1, -R8 ;  /* 0x000000010505c824 */ /* 0x000fe200078e0a08 */
[C---:B------:R-:W-:Y:S01]  /*2190*/  ISETP.GT.U32.AND P4, PT, R8.reuse, R3, PT ;  /* 0x000000030800720c */ /* 0x040fe20003f84070 */
[----:B------:R-:W-:Y:S01]  /*21a0*/  IMAD.HI.U32 R0, R7, R13, RZ ;  /* 0x0000000d07007227 */ /* 0x000fe200078e00ff */
[----:B------:R-:W-:-:S03]  /*21b0*/  ISETP.GT.U32.AND P3, PT, R8, R9, PT ;  /* 0x000000090800720c */ /* 0x000fc60003f64070 */
[C---:B------:R-:W-:Y:S01]  /*21c0*/  IMAD R15, R8.reuse, R2, R15 ;  /* 0x00000002080f7224 */ /* 0x040fe200078e020f */
[----:B------:R-:W-:Y:S01]  /*21d0*/  @!P5 IADD3 R11, R11, -R8, RZ ;  /* 0x800000080b0bd210 */ /* 0x000fe20007ffe0ff */
[----:B------:R-:W-:Y:S02]  /*21e0*/  IMAD.MOV R0, RZ, RZ, -R0 ;  /* 0x000000ffff007224 */ /* 0x000fe400078e0a00 */
[----:B------:R-:W-:Y:S01]  /*21f0*/  IMAD.MOV.U32 R17, RZ, RZ, R5 ;  /* 0x000000ffff117224 */ /* 0x000fe200078e0005 */
[C---:B------:R-:W-:Y:S01]  /*2200*/  ISETP.GT.U32.AND P5, PT, R8.reuse, R15, PT ;  /* 0x0000000f0800720c */ /* 0x040fe20003fa4070 */
[----:B------:R-:W-:Y:S02]  /*2210*/  IMAD R13, R8, R0, R13 ;  /* 0x00000000080d7224 */ /* 0x000fe400078e020d */
[--C-:B------:R-:W-:Y:S01]  /*2220*/  @!P4 IMAD.IADD R3, R3, 0x1, -R8.reuse ;  /* 0x000000010303c824 */ /* 0x100fe200078e0a08 */
[----:B------:R-:W-:Y:S01]  /*2230*/  ISETP.GE.AND P4, PT, R10, RZ, PT ;  /* 0x000000ff0a00720c */ /* 0x000fe20003f86270 */
[----:B------:R-:W-:Y:S01]  /*2240*/  @!P3 IMAD.IADD R9, R9, 0x1, -R8 ;  /* 0x000000010909b824 */ /* 0x000fe200078e0a08 */
[C---:B------:R-:W-:Y:S01]  /*2250*/  ISETP.GT.U32.AND P3, PT, R8.reuse, R13, PT ;  /* 0x0000000d0800720c */ /* 0x040fe20003f64070 */
[----:B------:R-:W-:Y:S01]  /*2260*/  @!P0 IMAD.MOV R17, RZ, RZ, -R17 ;  /* 0x000000ffff118224 */ /* 0x000fe200078e0a11 */
[----:B------:R-:W-:Y:S01]  /*2270*/  ISETP.GT.U32.AND P0, PT, R8, R3, PT ;  /* 0x000000030800720c */ /* 0x000fe20003f04070 */
[----:B------:R-:W-:-:S03]  /*2280*/  IMAD.HI.U32 R0, R7, R4, RZ ;  /* 0x0000000407007227 */ /* 0x000fc600078e00ff */
[----:B------:R1:W-:Y:S01]  /*2290*/  STL [R1+0x18], R17 ;  /* 0x0000181101007387 */ /* 0x0003e20000100800 */
[----:B------:R-:W-:Y:S01]  /*22a0*/  @!P5 IADD3 R15, R15, -R8, RZ ;  /* 0x800000080f0fd210 */ /* 0x000fe20007ffe0ff */
[----:B------:R-:W-:Y:S02]  /*22b0*/  @!P1 IMAD.MOV R9, RZ, RZ, -R9 ;  /* 0x000000ffff099224 */ /* 0x000fe400078e0a09 */
[----:B------:R-:W-:Y:S01]  /*22c0*/  IMAD.MOV R5, RZ, RZ, -R0 ;  /* 0x000000ffff057224 */ /* 0x000fe200078e0a00 */
[----:B------:R-:W-:Y:S01]  /*22d0*/  ISETP.GT.U32.AND P5, PT, R8, R15, PT ;  /* 0x0000000f0800720c */ /* 0x000fe20003fa4070 */
[C---:B------:R-:W-:Y:S01]  /*22e0*/  IMAD.HI.U32 R0, R7.reuse, R250, RZ ;  /* 0x000000fa07007227 */ /* 0x040fe200078e00ff */
[----:B------:R2:W-:Y:S03]  /*22f0*/  STL [R1+0x14], R9 ;  /* 0x0000140901007387 */ /* 0x0005e60000100800 */
[----:B------:R-:W-:-:S04]  /*2300*/  IMAD.HI.U32 R2, R7, R252, RZ ;  /* 0x000000fc07027227 */ /* 0x000fc800078e00ff */
[----:B------:R-:W-:Y:S01]  /*2310*/  @!P3 IMAD.IADD R13, R13, 0x1, -R8 ;  /* 0x000000010d0db824 */ /* 0x000fe200078e0a08 */
[----:B------:R-:W-:Y:S01]  /*2320*/  ISETP.GE.AND P3, PT, R12, RZ, PT ;  /* 0x000000ff0c00720c */ /* 0x000fe20003f66270 */
[----:B-1----:R-:W-:Y:S02]  /*2330*/  IMAD.MOV R17, RZ, RZ, -R2 ;  /* 0x000000ffff117224 */ /* 0x002fe400078e0a02 */
[----:B--2---:R-:W-:Y:S01]  /*2340*/  IMAD.MOV R9, RZ, RZ, -R0 ;  /* 0x000000ffff097224 */ /* 0x004fe200078e0a00 */
[C---:B------:R-:W-:Y:S01]  /*2350*/  ISETP.GT.U32.AND P1, PT, R8.reuse, R13, PT ;  /* 0x0000000d0800720c */ /* 0x040fe20003f24070 */
[C---:B------:R-:W-:Y:S02]  /*2360*/  IMAD R5, R8.reuse, R5, R4 ;  /* 0x0000000508057224 */ /* 0x040fe400078e0204 */
[----:B------:R-:W-:Y:S02]  /*2370*/  @!P0 IMAD.IADD R3, R3, 0x1, -R8 ;  /* 0x0000000103038824 */ /* 0x000fe400078e0a08 */
[----:B------:R-:W-:Y:S01]  /*2380*/  IMAD.MOV.U32 R4, RZ, RZ, R11 ;  /* 0x000000ffff047224 */ /* 0x000fe200078e000b */
[C---:B------:R-:W-:Y:S01]  /*2390*/  ISETP.GT.U32.AND P0, PT, R8.reuse, R5, PT ;  /* 0x000000050800720c */ /* 0x040fe20003f04070 */
[----:B------:R-:W-:-:S02]  /*23a0*/  IMAD R250, R8, R9, R250 ;  /* 0x0000000908fa7224 */ /* 0x000fc400078e02fa */
[----:B------:R-:W-:Y:S01]  /*23b0*/  IMAD R252, R8, R17, R252 ;  /* 0x0000001108fc7224 */ /* 0x000fe200078e02fc */
[----:B------:R-:W-:Y:S01]  /*23c0*/  @!P2 IADD3 R4, -R4, RZ, RZ ;  /* 0x000000ff0404a210 */ /* 0x000fe20007ffe1ff */
[----:B------:R-:W-:Y:S01]  /*23d0*/  IMAD.MOV.U32 R2, RZ, RZ, R3 ;  /* 0x000000ffff027224 */ /* 0x000fe200078e0003 */
[----:B------:R-:W-:Y:S01]  /*23e0*/  ISETP.GE.AND P2, PT, R14, RZ, PT ;  /* 0x000000ff0e00720c */ /* 0x000fe20003f46270 */
[----:B------:R-:W-:Y:S01]  /*23f0*/  @!P5 IMAD.IADD R15, R15, 0x1, -R8 ;  /* 0x000000010f0fd824 */ /* 0x000fe200078e0a08 */
[C---:B------:R-:W-:Y:S01]  /*2400*/  ISETP.GT.U32.AND P5, PT, R8.reuse, R250, PT ;  /* 0x000000fa0800720c */ /* 0x040fe20003fa4070 */
[----:B------:R-:W-:Y:S01]  /*2410*/  @!P6 IMAD.MOV R2, RZ, RZ, -R2 ;  /* 0x000000ffff02e224 */ /* 0x000fe200078e0a02 */
[----:B------:R-:W-:Y:S01]  /*2420*/  ISETP.GT.U32.AND P6, PT, R8, R252, PT ;  /* 0x000000fc0800720c */ /* 0x000fe20003fc4070 */
[----:B------:R1:W-:Y:S01]  /*2430*/  STL [R1+0x10], R4 ;  /* 0x0000100401007387 */ /* 0x0003e20000100800 */
[--C-:B------:R-:W-:Y:S01]  /*2440*/  @!P1 IMAD.IADD R13, R13, 0x1, -R8.reuse ;  /* 0x000000010d0d9824 */ /* 0x100fe200078e0a08 */
[----:B------:R-:W-:Y:S01]  /*2450*/  IADD3 R14, R27, 0x28, RZ ;  /* 0x000000281b0e7810 */ /* 0x000fe20007ffe0ff */
[----:B------:R-:W-:Y:S01]  /*2460*/  @!P0 IMAD.IADD R5, R5, 0x1, -R8 ;  /* 0x0000000105058824 */ /* 0x000fe200078e0a08 */
[----:B------:R2:W-:Y:S01]  /*2470*/  STL [R1+0xc], R2 ;  /* 0x00000c0201007387 */ /* 0x0005e20000100800 */
[----:B------:R-:W-:Y:S01]  /*2480*/  ISETP.GE.AND P1, PT, R16, RZ, PT ;  /* 0x000000ff1000720c */ /* 0x000fe20003f26270 */
[----:B------:R-:W-:Y:S01]  /*2490*/  @!P3 IMAD.MOV R15, RZ, RZ, -R15 ;  /* 0x000000ffff0fb224 */ /* 0x000fe200078e0a0f */
[----:B------:R-:W-:-:S02]  /*24a0*/  MOV R3, R13 ;  /* 0x0000000d00037202 */ /* 0x000fc40000000f00 */
[----:B------:R-:W-:Y:S01]  /*24b0*/  IABS R10, R14 ;  /* 0x0000000e000a7213 */ /* 0x000fe20000000000 */
[--C-:B------:R-:W-:Y:S01]  /*24c0*/  @!P5 IMAD.IADD R250, R250, 0x1, -R8.reuse ;  /* 0x00000001fafad824 */ /* 0x100fe200078e0a08 */
[----:B-1----:R-:W-:Y:S01]  /*24d0*/  IADD3 R4, R27, 0x27, RZ ;  /* 0x000000271b047810 */ /* 0x002fe20007ffe0ff */
[----:B------:R-:W-:Y:S01]  /*24e0*/  @!P6 IMAD.IADD R252, R252, 0x1, -R8 ;  /* 0x00000001fcfce824 */ /* 0x000fe200078e0a08 */
[C---:B------:R-:W-:Y:S01]  /*24f0*/  ISETP.GT.U32.AND P6, PT, R8.reuse, R5, PT ;  /* 0x000000050800720c */ /* 0x040fe20003fc4070 */
[----:B------:R-:W-:Y:S01]  /*2500*/  @!P4 IMAD.MOV R3, RZ, RZ, -R3 ;  /* 0x000000ffff03c224 */ /* 0x000fe200078e0a03 */
[----:B------:R-:W-:Y:S02]  /*2510*/  IABS R9, R4 ;  /* 0x0000000400097213 */ /* 0x000fe40000000000 */
[C---:B------:R-:W-:Y:S02]  /*2520*/  ISETP.GT.U32.AND P4, PT, R8.reuse, R250, PT ;  /* 0x000000fa0800720c */ /* 0x040fe40003f84070 */
[----:B------:R1:W-:Y:S01]  /*2530*/  STL [R1+0x8], R3 ;  /* 0x0000080301007387 */ /* 0x0003e20000100800 */
[----:B------:R-:W-:Y:S01]  /*2540*/  IMAD.HI.U32 R0, R7, R9, RZ ;  /* 0x0000000907007227 */ /* 0x000fe200078e00ff */
[----:B------:R-:W-:-:S02]  /*2550*/  ISETP.GT.U32.AND P5, PT, R8, R252, PT ;  /* 0x000000fc0800720c */ /* 0x000fc40003fa4070 */
[C---:B------:R-:W-:Y:S01]  /*2560*/  IADD3 R17, R27.reuse, 0x2a, RZ ;  /* 0x0000002a1b117810 */ /* 0x040fe20007ffe0ff */
[----:B--2---:R-:W-:Y:S01]  /*2570*/  IMAD.MOV R2, RZ, RZ, -R0 ;  /* 0x000000ffff027224 */ /* 0x004fe200078e0a00 */
[----:B------:R-:W-:Y:S01]  /*2580*/  IADD3 R16, R27, 0x29, RZ ;  /* 0x000000291b107810 */ /* 0x000fe20007ffe0ff */
[----:B------:R-:W-:Y:S01]  /*2590*/  IMAD.HI.U32 R0, R7, R10, RZ ;  /* 0x0000000a07007227 */ /* 0x000fe200078e00ff */
[----:B------:R-:W-:Y:S01]  /*25a0*/  IABS R12, R17 ;  /* 0x00000011000c7213 */ /* 0x000fe20000000000 */
[----:B------:R2:W-:Y:S01]  /*25b0*/  STL [R1+0x4], R15 ;  /* 0x0000040f01007387 */ /* 0x0005e20000100800 */
[----:B------:R-:W-:Y:S01]  /*25c0*/  IABS R11, R16 ;  /* 0x00000010000b7213 */ /* 0x000fe20000000000 */
[----:B-1----:R-:W-:Y:S01]  /*25d0*/  IMAD.MOV R3, RZ, RZ, -R0 ;  /* 0x000000ffff037224 */ /* 0x002fe200078e0a00 */
[----:B------:R-:W-:Y:S01]  /*25e0*/  ISETP.GE.AND P0, PT, R18, RZ, PT ;  /* 0x000000ff1200720c */ /* 0x000fe20003f06270 */
[C---:B------:R-:W-:Y:S01]  /*25f0*/  IMAD R9, R8.reuse, R2, R9 ;  /* 0x0000000208097224 */ /* 0x040fe200078e0209 */
[----:B------:R-:W-:Y:S01]  /*2600*/  IADD3 R18, R27, 0x2c, RZ ;  /* 0x0000002c1b127810 */ /* 0x000fe20007ffe0ff */
[----:B------:R-:W-:Y:S01]  /*2610*/  IMAD R10, R8, R3, R10 ;  /* 0x00000003080a7224 */ /* 0x000fe200078e020a */
[----:B------:R-:W-:Y:S01]  /*2620*/  @!P5 IADD3 R252, R252, -R8, RZ ;  /* 0x80000008fcfcd210 */ /* 0x000fe20007ffe0ff */
[--C-:B------:R-:W-:Y:S01]  /*2630*/  @!P6 IMAD.IADD R5, R5, 0x1, -R8.reuse ;  /* 0x000000010505e824 */ /* 0x100fe200078e0a08 */
[----:B------:R-:W-:Y:S01]  /*2640*/  ISETP.GT.U32.AND P6, PT, R8, R9, PT ;  /* 0x000000090800720c */ /* 0x000fe20003fc4070 */
[----:B------:R-:W-:Y:S01]  /*2650*/  @!P4 IMAD.IADD R250, R250, 0x1, -R8 ;  /* 0x00000001fafac824 */ /* 0x000fe200078e0a08 */
[----:B------:R-:W-:Y:S01]  /*2660*/  ISETP.GT.U32.AND P4, PT, R8, R10, PT ;  /* 0x0000000a0800720c */ /* 0x000fe20003f84070 */
[----:B------:R-:W-:Y:S01]  /*2670*/  IMAD.HI.U32 R2, R7, R12, RZ ;  /* 0x0000000c07027227 */ /* 0x000fe200078e00ff */
[----:B------:R-:W-:-:S02]  /*2680*/  ISETP.GE.AND P5, PT, R4, RZ, PT ;  /* 0x000000ff0400720c */ /* 0x000fc40003fa6270 */
[----:B------:R-:W-:Y:S01]  /*2690*/  IADD3 R4, R27, 0x2b, RZ ;  /* 0x0000002b1b047810 */ /* 0x000fe20007ffe0ff */
[----:B------:R-:W-:Y:S01]  /*26a0*/  IMAD.HI.U32 R0, R7, R11, RZ ;  /* 0x0000000b07007227 */ /* 0x000fe200078e00ff */
[----:B------:R-:W-:Y:S02]  /*26b0*/  MOV R19, R5 ;  /* 0x0000000500137202 */ /* 0x000fe40000000f00 */
[----:B------:R-:W-:Y:S01]  /*26c0*/  IABS R13, R4 ;  /* 0x00000004000d7213 */ /* 0x000fe20000000000 */
[----:B------:R-:W-:Y:S01]  /*26d0*/  IMAD.MOV R3, RZ, RZ, -R2 ;  /* 0x000000ffff037224 */ /* 0x000fe200078e0a02 */
[----:B------:R-:W-:Y:S01]  /*26e0*/  IADD3 R5, R27, 0x2f, RZ ;  /* 0x0000002f1b057810 */ /* 0x000fe20007ffe0ff */
[----:B------:R-:W-:Y:S01]  /*26f0*/  @!P6 IMAD.IADD R9, R9, 0x1, -R8 ;  /* 0x000000010909e824 */ /* 0x000fe200078e0a08 */
[----:B------:R-:W-:Y:S01]  /*2700*/  ISETP.GE.AND P6, PT, R14, RZ, PT ;  /* 0x000000ff0e00720c */ /* 0x000fe20003fc6270 */
[----:B------:R-:W-:Y:S01]  /*2710*/  IMAD.MOV R0, RZ, RZ, -R0 ;  /* 0x000000ffff007224 */ /* 0x000fe200078e0a00 */
[----:B------:R-:W-:Y:S01]  /*2720*/  IABS R14, R18 ;  /* 0x00000012000e7213 */ /* 0x000fe20000000000 */
[----:B------:R-:W-:Y:S01]  /*2730*/  @!P4 IMAD.IADD R10, R10, 0x1, -R8 ;  /* 0x000000010a0ac824 */ /* 0x000fe200078e0a08 */
[C---:B------:R-:W-:Y:S01]  /*2740*/  ISETP.GT.U32.AND P3, PT, R8.reuse, R9, PT ;  /* 0x000000090800720c */ /* 0x040fe20003f64070 */
[----:B------:R-:W-:-:S02]  /*2750*/  IMAD R12, R8, R3, R12 ;  /* 0x00000003080c7224 */ /* 0x000fc400078e020c */
[C---:B------:R-:W-:Y:S01]  /*2760*/  IMAD R11, R8.reuse, R0, R11 ;  /* 0x00000000080b7224 */ /* 0x040fe200078e020b */
[----:B------:R-:W-:Y:S01]  /*2770*/  ISETP.GT.U32.AND P4, PT, R8, R10, PT ;  /* 0x0000000a0800720c */ /* 0x000fe20003f84070 */
[----:B------:R-:W-:-:S04]  /*2780*/  IMAD.HI.U32 R0, R7, R13, RZ ;  /* 0x0000000d07007227 */ /* 0x000fc800078e00ff */
[----:B------:R-:W-:Y:S01]  /*2790*/  @!P1 IMAD.MOV R252, RZ, RZ, -R252 ;  /* 0x000000fffffc9224 */ /* 0x000fe200078e0afc */
[----:B------:R-:W-:Y:S01]  /*27a0*/  ISETP.GT.U32.AND P1, PT, R8, R12, PT ;  /* 0x0000000c0800720c */ /* 0x000fe20003f24070 */
[----:B------:R-:W-:Y:S01]  /*27b0*/  IMAD.HI.U32 R2, R7, R14, RZ ;  /* 0x0000000e07027227 */ /* 0x000fe200078e00ff */
[----:B------:R-:W-:-:S03]  /*27c0*/  IADD3 R0, -R0, RZ, RZ ;  /* 0x000000ff00007210 */ /* 0x000fc60007ffe1ff */
[----:B------:R-:W-:Y:S01]  /*27d0*/  @!P3 IMAD.IADD R9, R9, 0x1, -R8 ;  /* 0x000000010909b824 */ /* 0x000fe200078e0a08 */
[----:B------:R-:W-:Y:S01]  /*27e0*/  ISETP.GE.AND P3, PT, R17, RZ, PT ;  /* 0x000000ff1100720c */ /* 0x000fe20003f66270 */
[----:B------:R-:W-:Y:S01]  /*27f0*/  IMAD.MOV R3, RZ, RZ, -R2 ;  /* 0x000000ffff037224 */ /* 0x000fe200078e0a02 */
[C---:B------:R-:W-:Y:S01]  /*2800*/  IADD3 R2, R27.reuse, 0x2d, RZ ;  /* 0x0000002d1b027810 */ /* 0x040fe20007ffe0ff */
[----:B------:R-:W-:Y:S01]  /*2810*/  IMAD R13, R8, R0, R13 ;  /* 0x00000000080d7224 */ /* 0x000fe200078e020d */
[----:B------:R-:W-:Y:S01]  /*2820*/  IABS R17, R5 ;  /* 0x0000000500117213 */ /* 0x000fe20000000000 */
[----:B------:R-:W-:Y:S01]  /*2830*/  @!P4 IMAD.IADD R10, R10, 0x1, -R8 ;  /* 0x000000010a0ac824 */ /* 0x000fe200078e0a08 */
[----:B------:R-:W-:Y:S01]  /*2840*/  ISETP.GE.AND P4, PT, R4, RZ, PT ;  /* 0x000000ff0400720c */ /* 0x000fe20003f86270 */
[C---:B------:R-:W-:Y:S01]  /*2850*/  IMAD R14, R8.reuse, R3, R14 ;  /* 0x00000003080e7224 */ /* 0x040fe200078e020e */
[----:B------:R-:W-:Y:S01]  /*2860*/  IADD3 R4, R27, 0x2e, RZ ;  /* 0x0000002e1b047810 */ /* 0x000fe20007ffe0ff */
[----:B------:R-:W-:Y:S01]  /*2870*/  @!P5 IMAD.MOV R9, RZ, RZ, -R9 ;  /* 0x000000ffff09d224 */ /* 0x000fe200078e0a09 */
[----:B------:R-:W-:Y:S01]  /*2880*/  ISETP.GT.U32.AND P5, PT, R8, R13, PT ;  /* 0x0000000d0800720c */ /* 0x000fe20003fa4070 */
[----:B------:R-:W-:Y:S01]  /*2890*/  @!P1 IMAD.IADD R12, R12, 0x1, -R8 ;  /* 0x000000010c0c9824 */ /* 0x000fe200078e0a08 */
[----:B------:R-:W-:Y:S01]  /*28a0*/  @!P6 IADD3 R10, -R10, RZ, RZ ;  /* 0x000000ff0a0ae210 */ /* 0x000fe20007ffe1ff */
[----:B------:R-:W-:Y:S01]  /*28b0*/  @!P2 IMAD.MOV R19, RZ, RZ, -R19 ;  /* 0x000000ffff13a224 */ /* 0x000fe200078e0a13 */
[C---:B------:R-:W-:Y:S01]  /*28c0*/  ISETP.GT.U32.AND P2, PT, R8.reuse, R11, PT ;  /* 0x0000000b0800720c */ /* 0x040fe20003f44070 */
[----:B------:R-:W-:Y:S01]  /*28d0*/  @!P0 IMAD.MOV R250, RZ, RZ, -R250 ;  /* 0x000000fffffa8224 */ /* 0x000fe200078e0afa */
[----:B------:R-:W-:-:S02]  /*28e0*/  ISETP.GT.U32.AND P6, PT, R8, R14, PT ;  /* 0x0000000e0800720c */ /* 0x000fc40003fc4070 */
[----:B------:R-:W-:Y:S01]  /*28f0*/  ISETP.GT.U32.AND P1, PT, R8, R12, PT ;  /* 0x0000000c0800720c */ /* 0x000fe20003f24070 */
[----:B------:R1:W-:Y:S01]  /*2900*/  STL [R1], R19 ;  /* 0x0000001301007387 */ /* 0x0003e20000100800 */
[----:B--2---:R-:W-:Y:S02]  /*2910*/  IABS R15, R2 ;  /* 0x00000002000f7213 */ /* 0x004fe40000000000 */
[----:B------:R-:W-:Y:S01]  /*2920*/  ISETP.GE.AND P0, PT, R16, RZ, PT ;  /* 0x000000ff1000720c */ /* 0x000fe20003f06270 */
[--C-:B------:R-:W-:Y:S01]  /*2930*/  @!P5 IMAD.IADD R13, R13, 0x1, -R8.reuse ;  /* 0x000000010d0dd824 */ /* 0x100fe200078e0a08 */
[----:B------:R-:W-:Y:S01]  /*2940*/  IABS R16, R4 ;  /* 0x0000000400107213 */ /* 0x000fe20000000000 */
[----:B------:R-:W-:Y:S01]  /*2950*/  IMAD.HI.U32 R0, R7, R15, RZ ;  /* 0x0000000f07007227 */ /* 0x000fe200078e00ff */
[----:B------:R-:W-:Y:S02]  /*2960*/  STL [R1+0x1b88], R252 ;  /* 0x001b88fc01007387 */ /* 0x000fe40000100800 */
[----:B------:R-:W-:Y:S01]  /*2970*/  ISETP.GT.U32.AND P5, PT, R8, R13, PT ;  /* 0x0000000d0800720c */ /* 0x000fe20003fa4070 */
[--C-:B------:R-:W-:Y:S01]  /*2980*/  @!P2 IMAD.IADD R11, R11, 0x1, -R8.reuse ;  /* 0x000000010b0ba824 */ /* 0x100fe200078e0a08 */
[----:B-1----:R-:W-:Y:S01]  /*2990*/  IABS R19, R22 ;  /* 0x0000001600137213 */ /* 0x002fe20000000000 */
[--C-:B------:R-:W-:Y:S01]  /*29a0*/  @!P6 IMAD.IADD R14, R14, 0x1, -R8.reuse ;  /* 0x000000010e0ee824 */ /* 0x100fe200078e0a08 */
[----:B------:R-:W-:Y:S01]  /*29b0*/  STL [R1+0x1b8c], R250 ;  /* 0x001b8cfa01007387 */ /* 0x000fe20000100800 */
[----:B------:R-:W-:Y:S01]  /*29c0*/  @!P1 IMAD.IADD R12, R12, 0x1, -R8 ;  /* 0x000000010c0c9824 */ /* 0x000fe200078e0a08 */
[----:B------:R-:W-:Y:S01]  /*29d0*/  ISETP.GE.AND P1, PT, R2, RZ, PT ;  /* 0x000000ff0200720c */ /* 0x000fe20003f26270 */
[----:B------:R-:W-:Y:S01]  /*29e0*/  IMAD.HI.U32 R2, R7, R16, RZ ;  /* 0x0000001007027227 */ /* 0x000fe200078e00ff */
[C---:B------:R-:W-:Y:S01]  /*29f0*/  ISETP.GT.U32.AND P2, PT, R8.reuse, R11, PT ;  /* 0x0000000b0800720c */ /* 0x040fe20003f44070 */
[----:B------:R-:W-:Y:S01]  /*2a00*/  STL [R1+0x1b90], R9 ;  /* 0x001b900901007387 */ /* 0x000fe20000100800 */
[----:B------:R-:W-:Y:S01]  /*2a10*/  ISETP.GT.U32.AND P6, PT, R8, R14, PT ;  /* 0x0000000e0800720c */ /* 0x000fe20003fc4070 */
[----:B------:R-:W-:Y:S01]  /*2a20*/  IMAD.MOV R0, RZ, RZ, -R0 ;  /* 0x000000ffff007224 */ /* 0x000fe200078e0a00 */
[----:B------:R-:W-:Y:S01]  /*2a30*/  IADD3 R3, -R2, RZ, RZ ;  /* 0x000000ff02037210 */ /* 0x000fe20007ffe1ff */
[----:B------:R-:W-:Y:S01]  /*2a40*/  @!P5 IMAD.IADD R13, R13, 0x1, -R8 ;  /* 0x000000010d0dd824 */ /* 0x000fe200078e0a08 */
[----:B------:R-:W-:Y:S01]  /*2a50*/  STL [R1+0x1b94], R10 ;  /* 0x001b940a01007387 */ /* 0x000fe20000100800 */
[----:B------:R-:W-:-:S02]  /*2a60*/  IMAD R15, R8, R0, R15 ;  /* 0x00000000080f7224 */ /* 0x000fc400078e020f */
[C---:B------:R-:W-:Y:S02]  /*2a70*/  IMAD R16, R8.reuse, R3, R16 ;  /* 0x0000000308107224 */ /* 0x040fe400078e0210 */
[----:B------:R-:W-:Y:S01]  /*2a80*/  IMAD.HI.U32 R0, R7, R17, RZ ;  /* 0x0000001107007227 */ /* 0x000fe200078e00ff */
[----:B------:R-:W-:-:S03]  /*2a90*/  ISETP.GT.U32.AND P5, PT, R8, R15, PT ;  /* 0x0000000f0800720c */ /* 0x000fc60003fa4070 */
[--C-:B------:R-:W-:Y:S01]  /*2aa0*/  @!P2 IMAD.IADD R11, R11, 0x1, -R8.reuse ;  /* 0x000000010b0ba824 */ /* 0x100fe200078e0a08 */
[----:B------:R-:W-:Y:S01]  /*2ab0*/  ISETP.GE.AND P2, PT, R18, RZ, PT ;  /* 0x000000ff1200720c */ /* 0x000fe20003f46270 */
[----:B------:R-:W-:Y:S01]  /*2ac0*/  @!P6 IMAD.IADD R14, R14, 0x1, -R8 ;  /* 0x000000010e0ee824 */ /* 0x000fe200078e0a08 */
[----:B------:R-:W-:Y:S01]  /*2ad0*/  ISETP.GT.U32.AND P6, PT, R8, R16, PT ;  /* 0x000000100800720c */ /* 0x000fe20003fc4070 */
[----:B------:R-:W-:Y:S01]  /*2ae0*/  @!P0 IMAD.MOV R11, RZ, RZ, -R11 ;  /* 0x000000ffff0b8224 */ /* 0x000fe200078e0a0b */
[----:B------:R-:W-:Y:S01]  /*2af0*/  ISETP.GE.AND P0, PT, R4, RZ, PT ;  /* 0x000000ff0400720c */ /* 0x000fe20003f06270 */
[----:B------:R-:W-:Y:S01]  /*2b00*/  IMAD.MOV R0, RZ, RZ, -R0 ;  /* 0x000000ffff007224 */ /* 0x000fe200078e0a00 */
[----:B------:R-:W-:Y:S01]  /*2b10*/  IADD3 R4, R27, 0x30, RZ ;  /* 0x000000301b047810 */ /* 0x000fe20007ffe0ff */
[----:B------:R-:W-:Y:S01]  /*2b20*/  @!P4 IMAD.MOV R13, RZ, RZ, -R13 ;  /* 0x000000ffff0dc224 */ /* 0x000fe200078e0a0d */
[----:B------:R-:W-:Y:S01]  /*2b30*/  STL [R1+0x1b98], R11 ;  /* 0x001b980b01007387 */ /* 0x000fe20000100800 */
[----:B------:R-:W-:Y:S01]  /*2b40*/  @!P5 IMAD.IADD R15, R15, 0x1, -R8 ;  /* 0x000000010f0fd824 */ /* 0x000fe200078e0a08 */
[----:B------:R-:W-:Y:S01]  /*2b50*/  IABS R18, R4 ;  /* 0x0000000400127213 */ /* 0x000fe20000000000 */
[----:B------:R-:W-:-:S02]  /*2b60*/  IMAD R17, R8, R0, R17 ;  /* 0x0000000008117224 */ /* 0x000fc400078e0211 */
[----:B------:R-:W-:-:S03]  /*2b70*/  IMAD.HI.U32 R2, R7, R19, RZ ;  /* 0x0000001307027227 */ /* 0x000fc600078e00ff */
[----:B------:R-:W-:Y:S01]  /*2b80*/  ISETP.GT.U32.AND P5, PT, R8, R17, PT ;  /* 0x000000110800720c */ /* 0x000fe20003fa4070 */
[----:B------:R-:W-:-:S04]  /*2b90*/  IMAD.HI.U32 R0, R7, R18, RZ ;  /* 0x0000001207007227 */ /* 0x000fc800078e00ff */
[----:B------:R-:W-:Y:S01]  /*2ba0*/  @!P6 IMAD.IADD R16, R16, 0x1, -R8 ;  /* 0x000000011010e824 */ /* 0x000fe200078e0a08 */
[----:B------:R-:W-:Y:S01]  /*2bb0*/  ISETP.GT.U32.AND P6, PT, R8, R15, PT ;  /* 0x0000000f0800720c */ /* 0x000fe20003fc4070 */
[----:B------:R-:W-:Y:S01]  /*2bc0*/  @!P2 IMAD.MOV R14, RZ, RZ, -R14 ;  /* 0x000000ffff0ea224 */ /* 0x000fe200078e0a0e */
[----:B------:R-:W-:Y:S01]  /*2bd0*/  IADD3 R3, -R0, RZ, RZ ;  /* 0x000000ff00037210 */ /* 0x000fe20007ffe1ff */
[----:B------:R-:W-:Y:S01]  /*2be0*/  IMAD.HI.U32 R0, R7, R20, RZ ;  /* 0x0000001407007227 */ /* 0x000fe200078e00ff */
[----:B------:R-:W-:Y:S02]  /*2bf0*/  ISETP.GT.U32.AND P4, PT, R8, R16, PT ;  /* 0x000000100800720c */ /* 0x000fe40003f84070 */
[----:B------:R-:W-:Y:S01]  /*2c00*/  ISETP.GE.AND P2, PT, R4, RZ, PT ;  /* 0x000000ff0400720c */ /* 0x000fe20003f46270 */
[----:B------:R-:W-:Y:S01]  /*2c10*/  IMAD R18, R8, R3, R18 ;  /* 0x0000000308127224 */ /* 0x000fe200078e0212 */
[----:B------:R-:W-:Y:S01]  /*2c20*/  IADD3 R4, R27, 0x34, RZ ;  /* 0x000000341b047810 */ /* 0x000fe20007ffe0ff */
[----:B------:R-:W-:-:S02]  /*2c30*/  IMAD.MOV R3, RZ, RZ, -R0 ;  /* 0x000000ffff037224 */ /* 0x000fc400078e0a00 */
[----:B------:R-:W-:Y:S02]  /*2c40*/  IMAD.MOV R2, RZ, RZ, -R2 ;  /* 0x000000ffff027224 */ /* 0x000fe400078e0a02 */
[----:B------:R-:W-:Y:S01]  /*2c50*/  @!P6 IADD3 R15, R15, -R8, RZ ;  /* 0x800000080f0fe210 */ /* 0x000fe20007ffe0ff */
[C---:B------:R-:W-:Y:S01]  /*2c60*/  IMAD R20, R8.reuse, R3, R20 ;  /* 0x0000000308147224 */ /* 0x040fe200078e0214 */
[C---:B------:R-:W-:Y:S01]  /*2c70*/  ISETP.GT.U32.AND P6, PT, R8.reuse, R18, PT ;  /* 0x000000120800720c */ /* 0x040fe20003fc4070 */
[----:B------:R-:W-:Y:S02]  /*2c80*/  IMAD R19, R8, R2, R19 ;  /* 0x0000000208137224 */ /* 0x000fe400078e0213 */
[----:B------:R-:W-:Y:S01]  /*2c90*/  @!P4 IMAD.IADD R16, R16, 0x1, -R8 ;  /* 0x000000011010c824 */ /* 0x000fe200078e0a08 */
[----:B------:R-:W-:Y:S01]  /*2ca0*/  ISETP.GE.AND P4, PT, R22, RZ, PT ;  /* 0x000000ff1600720c */ /* 0x000fe20003f86270 */
[----:B------:R-:W-:Y:S01]  /*2cb0*/  IMAD.HI.U32 R2, R7, R21, RZ ;  /* 0x0000001507027227 */ /* 0x000fe200078e00ff */
[----:B------:R-:W-:-:S03]  /*2cc0*/  IABS R22, R4 ;  /* 0x0000000400167213 */ /* 0x000fc60000000000 */
[----:B------:R-:W-:Y:S02]  /*2cd0*/  @!P0 IMAD.MOV R16, RZ, RZ, -R16 ;  /* 0x000000ffff108224 */ /* 0x000fe400078e0a10 */
[----:B------:R-:W-:-:S04]  /*2ce0*/  IMAD.HI.U32 R0, R7, R22, RZ ;  /* 0x0000001607007227 */ /* 0x000fc800078e00ff */
[----:B------:R-:W-:Y:S01]  /*2cf0*/  @!P6 IMAD.IADD R18, R18, 0x1, -R8 ;  /* 0x000000011212e824 */ /* 0x000fe200078e0a08 */
[C---:B------:R-:W-:Y:S01]  /*2d00*/  ISETP.GT.U32.AND P6, PT, R8.reuse, R20, PT ;  /* 0x000000140800720c */ /* 0x040fe20003fc4070 */
[----:B------:R-:W-:Y:S02]  /*2d10*/  IMAD.MOV R2, RZ, RZ, -R2 ;  /* 0x000000ffff027224 */ /* 0x000fe400078e0a02 */
[----:B------:R-:W-:Y:S01]  /*2d20*/  @!P5 IMAD.IADD R17, R17, 0x1, -R8 ;  /* 0x000000011111d824 */ /* 0x000fe200078e0a08 */
[C---:B------:R-:W-:Y:S01]  /*2d30*/  ISETP.GT.U32.AND P0, PT, R8.reuse, R18, PT ;  /* 0x000000120800720c */ /* 0x040fe20003f04070 */
[----:B------:R-:W-:Y:S01]  /*2d40*/  @!P1 IMAD.MOV R15, RZ, RZ, -R15 ;  /* 0x000000ffff0f9224 */ /* 0x000fe200078e0a0f */
[C---:B------:R-:W-:Y:S01]  /*2d50*/  ISETP.GT.U32.AND P1, PT, R8.reuse, R19, PT ;  /* 0x000000130800720c */ /* 0x040fe20003f24070 */
[----:B------:R-:W-:Y:S01]  /*2d60*/  IMAD.MOV R3, RZ, RZ, -R0 ;  /* 0x000000ffff037224 */ /* 0x000fe200078e0a00 */
[C---:B------:R-:W-:Y:S01]  /*2d70*/  ISETP.GT.U32.AND P5, PT, R8.reuse, R17, PT ;  /* 0x000000110800720c */ /* 0x040fe20003fa4070 */
[----:B------:R-:W-:-:S02]  /*2d80*/  IMAD R21, R8, R2, R21 ;  /* 0x0000000208157224 */ /* 0x000fc400078e0215 */
[----:B------:R-:W-:Y:S02]  /*2d90*/  IMAD R22, R8, R3, R22 ;  /* 0x0000000308167224 */ /* 0x000fe400078e0216 */
[----:B------:R-:W-:Y:S02]  /*2da0*/  @!P6 IMAD.IADD R20, R20, 0x1, -R8 ;  /* 0x000000011414e824 */ /* 0x000fe400078e0a08 */
[----:B------:R-:W-:Y:S01]  /*2db0*/  @!P3 IMAD.MOV R12, RZ, RZ, -R12 ;  /* 0x000000ffff0cb224 */ /* 0x000fe200078e0a0c */
[----:B------:R-:W-:Y:S01]  /*2dc0*/  ISETP.GE.AND P3, PT, R5, RZ, PT ;  /* 0x000000ff0500720c */ /* 0x000fe20003f66270 */
[----:B------:R-:W-:Y:S01]  /*2dd0*/  IMAD.HI.U32 R2, R7, R24, RZ ;  /* 0x0000001807027227 */ /* 0x000fe200078e00ff */
[----:B------:R-:W-:Y:S02]  /*2de0*/  ISETP.GT.U32.AND P6, PT, R8, R20, PT ;  /* 0x000000140800720c */ /* 0x000fe40003fc4070 */
[-C--:B------:R-:W-:Y:S01]  /*2df0*/  @!P0 IADD3 R18, R18, -R8.reuse, RZ ;  /* 0x8000000812128210 */ /* 0x080fe20007ffe0ff */
[----:B------:R-:W-:Y:S01]  /*2e00*/  @!P1 IMAD.IADD R19, R19, 0x1, -R8 ;  /* 0x0000000113139824 */ /* 0x000fe200078e0a08 */
[C---:B------:R-:W-:Y:S01]  /*2e10*/  ISETP.GT.U32.AND P0, PT, R8.reuse, R21, PT ;  /* 0x000000150800720c */ /* 0x040fe20003f04070 */
[----:B------:R-:W-:Y:S01]  /*2e20*/  IMAD.HI.U32 R3, R7, R25, RZ ;  /* 0x0000001907037227 */ /* 0x000fe200078e00ff */
[----:B------:R-:W-:Y:S01]  /*2e30*/  @!P5 IADD3 R17, R17, -R8, RZ ;  /* 0x800000081111d210 */ /* 0x000fe20007ffe0ff */
[----:B------:R-:W-:Y:S01]  /*2e40*/  STL [R1+0x1b9c], R12 ;  /* 0x001b9c0c01007387 */ /* 0x000fe20000100800 */
[----:B------:R-:W-:Y:S01]  /*2e50*/  ISETP.GE.AND P5, PT, R23, RZ, PT ;  /* 0x000000ff1700720c */ /* 0x000fe20003fa6270 */
[----:B------:R-:W-:Y:S01]  /*2e60*/  IMAD.MOV R5, RZ, RZ, -R2 ;  /* 0x000000ffff057224 */ /* 0x000fe200078e0a02 */
[----:B------:R-:W-:Y:S01]  /*2e70*/  ISETP.GT.U32.AND P1, PT, R8, R19, PT ;  /* 0x000000130800720c */ /* 0x000fe20003f24070 */
[----:B------:R-:W-:Y:S01]  /*2e80*/  IMAD.MOV R3, RZ, RZ, -R3 ;  /* 0x000000ffff037224 */ /* 0x000fe200078e0a03 */
[----:B------:R-:W-:Y:S01]  /*2e90*/  IABS R23, R28 ;  /* 0x0000001c00177213 */ /* 0x000fe20000000000 */
[----:B------:R-:W-:Y:S01]  /*2ea0*/  @!P6 IMAD.IADD R20, R20, 0x1, -R8 ;  /* 0x000000011414e824 */ /* 0x000fe200078e0a08 */
[C---:B------:R-:W-:Y:S01]  /*2eb0*/  ISETP.GT.U32.AND P6, PT, R8.reuse, R22, PT ;  /* 0x000000160800720c */ /* 0x040fe20003fc4070 */
[----:B------:R-:W-:Y:S01]  /*2ec0*/  IMAD R24, R8, R5, R24 ;  /* 0x0000000508187224 */ /* 0x000fe200078e0218 */
[----:B------:R-:W-:Y:S01]  /*2ed0*/  IADD3 R2, R27, 0x38, RZ ;  /* 0x000000381b027810 */ /* 0x000fe20007ffe0ff */
[----:B------:R-:W-:Y:S01]  /*2ee0*/  IMAD.HI.U32 R0, R7, R23, RZ ;  /* 0x0000001707007227 */ /* 0x000fe200078e00ff */
[----:B------:R-:W-:Y:S01]  /*2ef0*/  @!P0 IADD3 R21, R21, -R8, RZ ;  /* 0x8000000815158210 */ /* 0x000fe20007ffe0ff */
[----:B------:R-:W-:Y:S01]  /*2f00*/  STL [R1+0x1ba0], R13 ;  /* 0x001ba00d01007387 */ /* 0x000fe20000100800 */
[----:B------:R-:W-:Y:S01]  /*2f10*/  ISETP.GE.AND P0, PT, R4, RZ, PT ;  /* 0x000000ff0400720c */ /* 0x000fe20003f06270 */
[----:B------:R-:W-:Y:S01]  /*2f20*/  IMAD.MOV R0, RZ, RZ, -R0 ;  /* 0x000000ffff007224 */ /* 0x000fe200078e0a00 */
[----:B------:R-:W-:Y:S01]  /*2f30*/  IADD3 R4, R27, 0x39, RZ ;  /* 0x000000391b047810 */ /* 0x000fe20007ffe0ff */
[--C-:B------:R-:W-:Y:S01]  /*2f40*/  @!P1 IMAD.IADD R19, R19, 0x1, -R8.reuse ;  /* 0x0000000113139824 */ /* 0x100fe200078e0a08 */
[----:B------:R-:W-:Y:S01]  /*2f50*/  ISETP.GE.AND P1, PT, R26, RZ, PT ;  /* 0x000000ff1a00720c */ /* 0x000fe20003f26270 */
[----:B------:R-:W-:Y:S01]  /*2f60*/  IMAD R25, R8, R3, R25 ;  /* 0x0000000308197224 */ /* 0x000fe200078e0219 */
[----:B------:R-:W-:Y:S01]  /*2f70*/  IABS R26, R2 ;  /* 0x00000002001a7213 */ /* 0x000fe20000000000 */
[----:B------:R-:W-:Y:S01]  /*2f80*/  @!P6 IMAD.IADD R22, R22, 0x1, -R8 ;  /* 0x000000011616e824 */ /* 0x000fe200078e0a08 */
[C---:B------:R-:W-:Y:S01]  /*2f90*/  ISETP.GT.U32.AND P6, PT, R8.reuse, R21, PT ;  /* 0x000000150800720c */ /* 0x040fe20003fc4070 */
[C---:B------:R-:W-:Y:S01]  /*2fa0*/  IMAD R23, R8.reuse, R0, R23 ;  /* 0x0000000008177224 */ /* 0x040fe200078e0217 */
[----:B------:R-:W-:Y:S01]  /*2fb0*/  STL [R1+0x1ba4], R14 ;  /* 0x001ba40e01007387 */ /* 0x000fe20000100800 */
[----:B------:R-:W-:Y:S01]  /*2fc0*/  @!P4 IMAD.MOV R19, RZ, RZ, -R19 ;  /* 0x000000ffff13c224 */ /* 0x000fe200078e0a13 */
[C---:B------:R-:W-:Y:S01]  /*2fd0*/  ISETP.GT.U32.AND P4, PT, R8.reuse, R24, PT ;  /* 0x000000180800720c */ /* 0x040fe20003f84070 */
[----:B------:R-:W-:Y:S01]  /*2fe0*/  @!P3 IMAD.MOV R17, RZ, RZ, -R17 ;  /* 0x000000ffff11b224 */ /* 0x000fe200078e0a11 */
[C---:B------:R-:W-:Y:S01]  /*2ff0*/  ISETP.GT.U32.AND P3, PT, R8.reuse, R23, PT ;  /* 0x000000170800720c */ /* 0x040fe20003f64070 */
[----:B------:R-:W-:Y:S01]  /*3000*/  @!P2 IMAD.MOV R18, RZ, RZ, -R18 ;  /* 0x000000ffff12a224 */ /* 0x000fe200078e0a12 */
[----:B------:R-:W-:Y:S01]  /*3010*/  ISETP.GT.U32.AND P2, PT, R8, R22, PT ;  /* 0x000000160800720c */ /* 0x000fe20003f44070 */
[----:B------:R-:W-:Y:S01]  /*3020*/  IMAD.HI.U32 R0, R7, R26, RZ ;  /* 0x0000001a07007227 */ /* 0x000fe200078e00ff */
[----:B------:R-:W-:Y:S01]  /*3030*/  STL [R1+0x1ba8], R15 ;  /* 0x001ba80f01007387 */ /* 0x000fe20000100800 */
[----:B------:R-:W-:-:S02]  /*3040*/  @!P5 IADD3 R20, -R20, RZ, RZ ;  /* 0x000000ff1414d210 */ /* 0x000fc40007ffe1ff */
[----:B------:R-:W-:Y:S01]  /*3050*/  @!P6 IMAD.IADD R21, R21, 0x1, -R8 ;  /* 0x000000011515e824 */ /* 0x000fe200078e0a08 */
[----:B------:R-:W-:Y:S01]  /*3060*/  ISETP.GT.U32.AND P6, PT, R8, R25, PT ;  /* 0x000000190800720c */ /* 0x000fe20003fc4070 */
[----:B------:R-:W-:Y:S01]  /*3070*/  STL [R1+0x1bac], R16 ;  /* 0x001bac1001007387 */ /* 0x000fe20000100800 */
[----:B------:R-:W-:Y:S01]  /*3080*/  IMAD.MOV R3, RZ, RZ, -R0 ;  /* 0x000000ffff037224 */ /* 0x000fe200078e0a00 */
[----:B------:R-:W-:Y:S01]  /*3090*/  ISETP.GE.AND P5, PT, R28, RZ, PT ;  /* 0x000000ff1c00720c */ /* 0x000fe20003fa6270 */
[--C-:B------:R-:W-:Y:S01]  /*30a0*/  @!P4 IMAD.IADD R24, R24, 0x1, -R8.reuse ;  /* 0x000000011818c824 */ /* 0x100fe200078e0a08 */
[----:B------:R1:W-:Y:S01]  /*30b0*/  STL [R1+0x1bb0], R17 ;  /* 0x001bb01101007387 */ /* 0x0003e20000100800 */
[--C-:B------:R-:W-:Y:S01]  /*30c0*/  @!P3 IMAD.IADD R23, R23, 0x1, -R8.reuse ;  /* 0x000000011717b824 */ /* 0x100fe200078e0a08 */
[----:B------:R-:W-:Y:S01]  /*30d0*/  ISETP.GE.AND P3, PT, R30, RZ, PT ;  /* 0x000000ff1e00720c */ /* 0x000fe20003f66270 */
[----:B------:R-:W-:Y:S01]  /*30e0*/  @!P2 IMAD.IADD R22, R22, 0x1, -R8 ;  /* 0x000000011616a824 */ /* 0x000fe200078e0a08 */
[----:B------:R-:W-:Y:S01]  /*30f0*/  ISETP.GE.AND P2, PT, R29, RZ, PT ;  /* 0x000000ff1d00720c */ /* 0x000fe20003f46270 */
[C---:B------:R-:W-:Y:S01]  /*3100*/  IMAD R26, R8.reuse, R3, R26 ;  /* 0x00000003081a7224 */ /* 0x040fe200078e021a */
[C---:B------:R-:W-:Y:S01]  /*3110*/  ISETP.GT.U32.AND P4, PT, R8.reuse, R23, PT ;  /* 0x000000170800720c */ /* 0x040fe20003f84070 */
[----:B------:R-:W-:Y:S01]  /*3120*/  @!P1 IMAD.MOV R21, RZ, RZ, -R21 ;  /* 0x000000ffff159224 */ /* 0x000fe200078e0a15 */
[----:B------:R2:W-:Y:S01]  /*3130*/  STL [R1+0x1bb4], R18 ;  /* 0x001bb41201007387 */ /* 0x0005e20000100800 */
[----:B------:R-:W-:Y:S01]  /*3140*/  @!P6 IMAD.IADD R25, R25, 0x1, -R8 ;  /* 0x000000011919e824 */ /* 0x000fe200078e0a08 */
[C---:B------:R-:W-:Y:S01]  /*3150*/  ISETP.GT.U32.AND P6, PT, R8.reuse, R24, PT ;  /* 0x000000180800720c */ /* 0x040fe20003fc4070 */
[----:B-1----:R-:W-:Y:S01]  /*3160*/  IMAD.MOV.U32 R17, RZ, RZ, R27 ;  /* 0x000000ffff117224 */ /* 0x002fe200078e001b */
[----:B------:R-:W-:Y:S01]  /*3170*/  IABS R27, R4 ;  /* 0x00000004001b7213 */ /* 0x000fe20000000000 */
[----:B------:R-:W-:Y:S01]  /*3180*/  @!P0 IMAD.MOV R22, RZ, RZ, -R22 ;  /* 0x000000ffff168224 */ /* 0x000fe200078e0a16 */
[C---:B------:R-:W-:Y:S01]  /*3190*/  ISETP.GT.U32.AND P1, PT, R8.reuse, R25, PT ;  /* 0x000000190800720c */ /* 0x040fe20003f24070 */
[----:B------:R-:W-:Y:S01]  /*31a0*/  STL [R1+0x1bb8], R19 ;  /* 0x001bb81301007387 */ /* 0x000fe20000100800 */
[----:B------:R-:W-:Y:S01]  /*31b0*/  ISETP.GT.U32.AND P0, PT, R8, R26, PT ;  /* 0x0000001a0800720c */ /* 0x000fe20003f04070 */
[----:B------:R-:W-:Y:S01]  /*31c0*/  IMAD.HI.U32 R0, R7, R27, RZ ;  /* 0x0000001b07007227 */ /* 0x000fe200078e00ff */
[C---:B------:R-:W-:Y:S01]  /*31d0*/  IADD3 R3, R17.reuse, 0x3a, RZ ;  /* 0x0000003a11037810 */ /* 0x040fe20007ffe0ff */
[----:B------:R-:W-:Y:S01]  /*31e0*/  STL [R1+0x1bbc], R20 ;  /* 0x001bbc1401007387 */ /* 0x000fe20000100800 */
[----:B------:R-:W-:Y:S01]  /*31f0*/  IADD3 R5, R17, 0x3b, RZ ;  /* 0x0000003b11057810 */ /* 0x000fe20007ffe0ff */
[--C-:B------:R-:W-:Y:S01]  /*3200*/  @!P4 IMAD.IADD R23, R23, 0x1, -R8.reuse ;  /* 0x000000011717c824 */ /* 0x100fe200078e0a08 */
[----:B------:R-:W-:Y:S01]  /*3210*/  IADD3 R0, -R0, RZ, RZ ;  /* 0x000000ff00007210 */ /* 0x000fe20007ffe1ff */
[--C-:B------:R-:W-:Y:S01]  /*3220*/  @!P6 IMAD.IADD R24, R24, 0x1, -R8.reuse ;  /* 0x000000011818e824 */ /* 0x100fe200078e0a08 */
[----:B------:R-:W-:Y:S01]  /*3230*/  IABS R28, R3 ;  /* 0x00000003001c7213 */ /* 0x000fe20000000000 */
[----:B------:R-:W-:Y:S01]  /*3240*/  @!P5 IMAD.MOV R23, RZ, RZ, -R23 ;  /* 0x000000ffff17d224 */ /* 0x000fe200078e0a17 */
[----:B------:R-:W-:Y:S01]  /*3250*/  ISETP.GE.AND P4, PT, R2, RZ, PT ;  /* 0x000000ff0200720c */ /* 0x000fe20003f86270 */
[----:B------:R-:W-:Y:S01]  /*3260*/  IMAD R27, R8, R0, R27 ;  /* 0x00000000081b7224 */ /* 0x000fe200078e021b */
[----:B------:R-:W-:Y:S01]  /*3270*/  @!P1 IADD3 R25, R25, -R8, RZ ;  /* 0x8000000819199210 */ /* 0x000fe20007ffe0ff */
[----:B------:R-:W-:Y:S01]  /*3280*/  @!P0 IMAD.IADD R26, R26, 0x1, -R8 ;  /* 0x000000011a1a8824 */ /* 0x000fe200078e0a08 */
[----:B------:R-:W-:Y:S01]  /*3290*/  ISETP.GE.AND P1, PT, R4, RZ, PT ;  /* 0x000000ff0400720c */ /* 0x000fe20003f26270 */
[----:B------:R-:W-:Y:S01]  /*32a0*/  IMAD.HI.U32 R0, R7, R28, RZ ;  /* 0x0000001c07007227 */ /* 0x000fe200078e00ff */
[C---:B------:R-:W-:Y:S01]  /*32b0*/  ISETP.GT.U32.AND P6, PT, R8.reuse, R27, PT ;  /* 0x0000001b0800720c */ /* 0x040fe20003fc4070 */
[----:B------:R-:W-:Y:S01]  /*32c0*/  STL [R1+0x1bc0], R21 ;  /* 0x001bc01501007387 */ /* 0x000fe20000100800 */
[----:B------:R-:W-:Y:S01]  /*32d0*/  IADD3 R4, R17, 0x3c, RZ ;  /* 0x0000003c11047810 */ /* 0x000fe20007ffe0ff */
[----:B------:R-:W-:Y:S01]  /*32e0*/  @!P3 IMAD.MOV R25, RZ, RZ, -R25 ;  /* 0x000000ffff19b224 */ /* 0x000fe200078e0a19 */
[----:B------:R-:W-:Y:S01]  /*32f0*/  ISETP.GT.U32.AND P5, PT, R8, R26, PT ;  /* 0x0000001a0800720c */ /* 0x000fe20003fa4070 */
[----:B------:R-:W-:Y:S01]  /*3300*/  STL [R1+0x1bc4], R22 ;  /* 0x001bc41601007387 */ /* 0x000fe20000100800 */
[----:B------:R-:W-:Y:S01]  /*3310*/  IABS R30, R4 ;  /* 0x00000004001e7213 */ /* 0x000fe20000000000 */
[----:B------:R-:W-:Y:S01]  /*3320*/  IMAD.MOV.U32 R252, RZ, RZ, R234 ;  /* 0x000000fffffc7224 */ /* 0x000fe200078e00ea */
[----:B------:R-:W-:Y:S01]  /*3330*/  ISETP.GE.AND P0, PT, R3, RZ, PT ;  /* 0x000000ff0300720c */ /* 0x000fe20003f06270 */
[----:B------:R-:W-:Y:S01]  /*3340*/  IMAD.MOV R3, RZ, RZ, -R0 ;  /* 0x000000ffff037224 */ /* 0x000fe200078e0a00 */
[----:B------:R-:W-:Y:S01]  /*3350*/  IABS R29, R5 ;  /* 0x00000005001d7213 */ /* 0x000fe20000000000 */
[----:B------:R-:W-:Y:S01]  /*3360*/  IMAD.HI.U32 R0, R7, R30, RZ ;  /* 0x0000001e07007227 */ /* 0x000fe200078e00ff */
[----:B------:R-:W-:Y:S01]  /*3370*/  @!P2 IADD3 R24, -R24, RZ, RZ ;  /* 0x000000ff1818a210 */ /* 0x000fe20007ffe1ff */
[----:B------:R1:W-:Y:S01]  /*3380*/  STL [R1+0x1bc8], R23 ;  /* 0x001bc81701007387 */ /* 0x0003e20000100800 */
[----:B------:R-:W-:Y:S01]  /*3390*/  ISETP.GE.AND P3, PT, R5, RZ, PT ;  /* 0x000000ff0500720c */ /* 0x000fe20003f66270 */
[----:B------:R-:W-:Y:S01]  /*33a0*/  @!P6 IMAD.IADD R27, R27, 0x1, -R8 ;  /* 0x000000011b1be824 */ /* 0x000fe200078e0a08 */
[C---:B------:R-:W-:Y:S01]  /*33b0*/  IADD3 R34, R17.reuse, 0x3f, RZ ;  /* 0x0000003f11227810 */ /* 0x040fe20007ffe0ff */
[C---:B------:R-:W-:Y:S01]  /*33c0*/  IMAD R28, R8.reuse, R3, R28 ;  /* 0x00000003081c7224 */ /* 0x040fe200078e021c */
[C---:B------:R-:W-:Y:S01]  /*33d0*/  IADD3 R38, R17.reuse, 0x41, RZ ;  /* 0x0000004111267810 */ /* 0x040fe20007ffe0ff */
[----:B------:R-:W-:Y:S01]  /*33e0*/  IMAD.MOV R3, RZ, RZ, -R0 ;  /* 0x000000ffff037224 */ /* 0x000fe200078e0a00 */
[----:B------:R-:W-:Y:S01]  /*33f0*/  ISETP.GT.U32.AND P6, PT, R8, R27, PT ;  /* 0x0000001b0800720c */ /* 0x000fe20003fc4070 */
[----:B------:R-:W-:Y:S01]  /*3400*/  @!P5 IMAD.IADD R26, R26, 0x1, -R8 ;  /* 0x000000011a1ad824 */ /* 0x000fe200078e0a08 */
[C---:B------:R-:W-:Y:S01]  /*3410*/  ISETP.GT.U32.AND P2, PT, R8.reuse, R28, PT ;  /* 0x0000001c0800720c */ /* 0x040fe20003f44070 */
[C---:B------:R-:W-:Y:S01]  /*3420*/  IMAD R30, R8.reuse, R3, R30 ;  /* 0x00000003081e7224 */ /* 0x040fe200078e021e */
[----:B------:R-:W-:Y:S01]  /*3430*/  IADD3 R0, R17, 0x3d, RZ ;  /* 0x0000003d11007810 */ /* 0x000fe20007ffe0ff */
[----:B------:R-:W-:Y:S01]  /*3440*/  @!P4 IMAD.MOV R26, RZ, RZ, -R26 ;  /* 0x000000ffff1ac224 */ /* 0x000fe200078e0a1a */
[----:B------:R-:W-:Y:S01]  /*3450*/  IABS R33, R34 ;  /* 0x0000002200217213 */ /* 0x000fe20000000000 */
[----:B------:R-:W-:Y:S01]  /*3460*/  IMAD.HI.U32 R2, R7, R29, RZ ;  /* 0x0000001d07027227 */ /* 0x000fe200078e00ff */
[----:B------:R-:W-:Y:S01]  /*3470*/  ISETP.GT.U32.AND P4, PT, R8, R30, PT ;  /* 0x0000001e0800720c */ /* 0x000fe20003f84070 */
[----:B------:R-:W-:Y:S01]  /*3480*/  STL [R1+0x1bcc], R24 ;  /* 0x001bcc1801007387 */ /* 0x000fe20000100800 */
[----:B------:R-:W-:Y:S01]  /*3490*/  IABS R31, R0 ;  /* 0x00000000001f7213 */ /* 0x000fe20000000000 */
[----:B------:R-:W-:Y:S01]  /*34a0*/  IMAD.MOV R2, RZ, RZ, -R2 ;  /* 0x000000ffff027224 */ /* 0x000fe200078e0a02 */
[----:B------:R-:W-:Y:S01]  /*34b0*/  IABS R35, R38 ;  /* 0x0000002600237213 */ /* 0x000fe20000000000 */
[--C-:B------:R-:W-:Y:S01]  /*34c0*/  @!P6 IMAD.IADD R27, R27, 0x1, -R8.reuse ;  /* 0x000000011b1be824 */ /* 0x100fe200078e0a08 */
[----:B------:R-:W-:Y:S01]  /*34d0*/  ISETP.GE.AND P6, PT, R4, RZ, PT ;  /* 0x000000ff0400720c */ /* 0x000fe20003fc6270 */
[----:B------:R-:W-:Y:S01]  /*34e0*/  IMAD R29, R8, R2, R29 ;  /* 0x00000002081d7224 */ /* 0x000fe200078e021d */
[C---:B------:R-:W-:Y:S01]  /*34f0*/  IADD3 R4, R17.reuse, 0x3e, RZ ;  /* 0x0000003e11047810 */ /* 0x040fe20007ffe0ff */
[--C-:B------:R-:W-:Y:S01]  /*3500*/  @!P2 IMAD.IADD R28, R28, 0x1, -R8.reuse ;  /* 0x000000011c1ca824 */ /* 0x100fe200078e0a08 */
[----:B------:R-:W-:Y:S01]  /*3510*/  IADD3 R42, R17, 0x42, RZ ;  /* 0x00000042112a7810 */ /* 0x000fe20007ffe0ff */
[----:B------:R-:W-:Y:S01]  /*3520*/  @!P1 IMAD.MOV R27, RZ, RZ, -R27 ;  /* 0x000000ffff1b9224 */ /* 0x000fe200078e0a1b */
[----:B------:R-:W-:Y:S01]  /*3530*/  ISETP.GT.U32.AND P5, PT, R8, R29, PT ;  /* 0x0000001d0800720c */ /* 0x000fe20003fa4070 */
[----:B------:R-:W-:Y:S01]  /*3540*/  @!P4 IMAD.IADD R30, R30, 0x1, -R8 ;  /* 0x000000011e1ec824 */ /* 0x000fe200078e0a08 */
[----:B------:R-:W-:Y:S01]  /*3550*/  IABS R32, R4 ;  /* 0x0000000400207213 */ /* 0x000fe20000000000 */
[C---:B------:R-:W-:Y:S01]  /*3560*/  IMAD.HI.U32 R3, R7.reuse, R33, RZ ;  /* 0x0000002107037227 */ /* 0x040fe200078e00ff */
[C---:B------:R-:W-:Y:S01]  /*3570*/  ISETP.GT.U32.AND P2, PT, R8.reuse, R28, PT ;  /* 0x0000001c0800720c */ /* 0x040fe20003f44070 */
[----:B------:R-:W-:Y:S01]  /*3580*/  STL [R1+0x1bd0], R25 ;  /* 0x001bd01901007387 */ /* 0x000fe20000100800 */
[----:B------:R-:W-:Y:S01]  /*3590*/  ISETP.GT.U32.AND P4, PT, R8, R30, PT ;  /* 0x0000001e0800720c */ /* 0x000fe20003f84070 */
[----:B------:R-:W-:Y:S01]  /*35a0*/  IMAD.HI.U32 R2, R7, R32, RZ ;  /* 0x0000002007027227 */ /* 0x000fe200078e00ff */
[----:B------:R-:W-:Y:S01]  /*35b0*/  ISETP.GE.AND P1, PT, R0, RZ, PT ;  /* 0x000000ff0000720c */ /* 0x000fe20003f26270 */
[----:B------:R-:W-:Y:S01]  /*35c0*/  STL [R1+0x1bd4], R26 ;  /* 0x001bd41a01007387 */ /* 0x000fe20000100800 */
[----:B------:R-:W-:Y:S01]  /*35d0*/  IADD3 R3, -R3, RZ, RZ ;  /* 0x000000ff03037210 */ /* 0x000fe20007ffe1ff */
[----:B------:R-:W-:Y:S01]  /*35e0*/  IMAD.MOV R5, RZ, RZ, -R2 ;  /* 0x000000ffff057224 */ /* 0x000fe200078e0a02 */
[----:B------:R-:W-:Y:S01]  /*35f0*/  IADD3 R43, R17, 0x43, RZ ;  /* 0x00000043112b7810 */ /* 0x000fe20007ffe0ff */
[----:B------:R-:W-:Y:S01]  /*3600*/  IMAD.HI.U32 R0, R7, R31, RZ ;  /* 0x0000001f07007227 */ /* 0x000fe200078e00ff */
[----:B------:R-:W-:Y:S01]  /*3610*/  @!P5 IADD3 R29, R29, -R8, RZ ;  /* 0x800000081d1dd210 */ /* 0x000fe20007ffe0ff */
[----:B------:R-:W-:Y:S01]  /*3620*/  STL [R1+0x1bd8], R27 ;  /* 0x001bd81b01007387 */ /* 0x000fe20000100800 */
[----:B------:R-:W-:Y:S01]  /*3630*/  IABS R36, R42 ;  /* 0x0000002a00247213 */ /* 0x000fe20000000000 */
[C---:B------:R-:W-:Y:S01]  /*3640*/  IMAD R32, R8.reuse, R5, R32 ;  /* 0x0000000508207224 */ /* 0x040fe200078e0220 */
[----:B------:R-:W-:Y:S01]  /*3650*/  ISETP.GT.U32.AND P5, PT, R8, R29, PT ;  /* 0x0000001d0800720c */ /* 0x000fe20003fa4070 */
[----:B------:R-:W-:Y:S01]  /*3660*/  @!P4 IMAD.IADD R30, R30, 0x1, -R8 ;  /* 0x000000011e1ec824 */ /* 0x000fe200078e0a08 */
[----:B------:R-:W-:Y:S01]  /*3670*/  IABS R37, R43 ;  /* 0x0000002b00257213 */ /* 0x000fe20000000000 */
[----:B------:R-:W-:Y:S01]  /*3680*/  IMAD.MOV R0, RZ, RZ, -R0 ;  /* 0x000000ffff007224 */ /* 0x000fe200078e0a00 */
[----:B------:R-:W-:Y:S01]  /*3690*/  ISETP.GT.U32.AND P4, PT, R8, R32, PT ;  /* 0x000000200800720c */ /* 0x000fe20003f84070 */
[----:B------:R-:W-:Y:S01]  /*36a0*/  @!P2 IMAD.IADD R28, R28, 0x1, -R8 ;  /* 0x000000011c1ca824 */ /* 0x000fe200078e0a08 */
[----:B------:R-:W-:Y:S01]  /*36b0*/  @!P6 IADD3 R30, -R30, RZ, RZ ;  /* 0x000000ff1e1ee210 */ /* 0x000fe20007ffe1ff */
[C---:B------:R-:W-:Y:S01]  /*36c0*/  IMAD R31, R8.reuse, R0, R31 ;  /* 0x00000000081f7224 */ /* 0x040fe200078e021f */
[C---:B------:R-:W-:Y:S01]  /*36d0*/  IADD3 R0, R17.reuse, 0x40, RZ ;  /* 0x0000004011007810 */ /* 0x040fe20007ffe0ff */
[C---:B------:R-:W-:Y:S01]  /*36e0*/  IMAD R33, R8.reuse, R3, R33 ;  /* 0x0000000308217224 */ /* 0x040fe200078e0221 */
[----:B------:R-:W-:Y:S01]  /*36f0*/  IADD3 R44, R17, 0x45, RZ ;  /* 0x00000045112c7810 */ /* 0x000fe20007ffe0ff */
[----:B------:R-:W-:Y:S01]  /*3700*/  @!P0 IMAD.MOV R28, RZ, RZ, -R28 ;  /* 0x000000ffff1c8224 */ /* 0x000fe200078e0a1c */
[----:B------:R-:W-:Y:S01]  /*3710*/  ISETP.GT.U32.AND P0, PT, R8, R31, PT ;  /* 0x0000001f0800720c */ /* 0x000fe20003f04070 */
[--C-:B------:R-:W-:Y:S01]  /*3720*/  @!P5 IMAD.IADD R29, R29, 0x1, -R8.reuse ;  /* 0x000000011d1dd824 */ /* 0x100fe200078e0a08 */
[----:B------:R-:W-:Y:S01]  /*3730*/  ISETP.GE.AND P5, PT, R34, RZ, PT ;  /* 0x000000ff2200720c */ /* 0x000fe20003fa6270 */
[C---:B------:R-:W-:Y:S01]  /*3740*/  IMAD.HI.U32 R2, R7.reuse, R35, RZ ;  /* 0x0000002307027227 */ /* 0x040fe200078e00ff */
[----:B------:R-:W-:Y:S01]  /*3750*/  IABS R34, R0 ;  /* 0x0000000000227213 */ /* 0x000fe20000000000 */
[----:B------:R-:W-:Y:S01]  /*3760*/  STL [R1+0x1bdc], R28 ;  /* 0x001bdc1c01007387 */ /* 0x000fe20000100800 */
[----:B------:R-:W-:Y:S01]  /*3770*/  ISETP.GT.U32.AND P6, PT, R8, R33, PT ;  /* 0x000000210800720c */ /* 0x000fe20003fc4070 */
[----:B------:R-:W-:Y:S01]  /*3780*/  @!P4 IMAD.IADD R32, R32, 0x1, -R8 ;  /* 0x000000012020c824 */ /* 0x000fe200078e0a08 */
[----:B------:R-:W-:Y:S01]  /*3790*/  ISETP.GE.AND P2, PT, R4, RZ, PT ;  /* 0x000000ff0400720c */ /* 0x000fe20003f46270 */
[----:B------:R-:W-:Y:S01]  /*37a0*/  @!P3 IMAD.MOV R29, RZ, RZ, -R29 ;  /* 0x000000ffff1db224 */ /* 0x000fe200078e0a1d */
[----:B------:R-:W-:Y:S01]  /*37b0*/  ISETP.GE.AND P3, PT, R0, RZ, PT ;  /* 0x000000ff0000720c */ /* 0x000fe20003f66270 */
[----:B------:R-:W-:Y:S01]  /*37c0*/  IMAD.HI.U32 R0, R7, R34, RZ ;  /* 0x0000002207007227 */ /* 0x000fe200078e00ff */
[----:B------:R-:W-:-:S02]  /*37d0*/  ISETP.GT.U32.AND P4, PT, R8, R32, PT ;  /* 0x000000200800720c */ /* 0x000fc40003f84070 */
[----:B------:R-:W-:Y:S01]  /*37e0*/  @!P0 IADD3 R31, R31, -R8, RZ ;  /* 0x800000081f1f8210 */ /* 0x000fe20007ffe0ff */
[----:B------:R-:W-:Y:S01]  /*37f0*/  IMAD.MOV R5, RZ, RZ, -R0 ;  /* 0x000000ffff057224 */ /* 0x000fe200078e0a00 */
[----:B------:R-:W-:Y:S01]  /*3800*/  IABS R39, R44 ;  /* 0x0000002c00277213 */ /* 0x000fe20000000000 */
[----:B------:R-:W-:Y:S01]  /*3810*/  IMAD.MOV R2, RZ, RZ, -R2 ;  /* 0x000000ffff027224 */ /* 0x000fe200078e0a02 */
[C---:B------:R-:W-:Y:S01]  /*3820*/  ISETP.GT.U32.AND P0, PT, R8.reuse, R31, PT ;  /* 0x0000001f0800720c */ /* 0x040fe20003f04070 */
[C---:B------:R-:W-:Y:S01]  /*3830*/  IMAD R34, R8.reuse, R5, R34 ;  /* 0x0000000508227224 */ /* 0x040fe200078e0222 */
[C---:B------:R-:W-:Y:S01]  /*3840*/  IADD3 R5, R17.reuse, 0x44, RZ ;  /* 0x0000004411057810 */ /* 0x040fe20007ffe0ff */
[----:B------:R-:W-:Y:S01]  /*3850*/  IMAD R35, R8, R2, R35 ;  /* 0x0000000208237224 */ /* 0x000fe200078e0223 */
[----:B------:R-:W-:Y:S01]  /*3860*/  IADD3 R46, R17, 0x47, RZ ;  /* 0x00000047112e7810 */ /* 0x000fe20007ffe0ff */
[--C-:B------:R-:W-:Y:S01]  /*3870*/  @!P6 IMAD.IADD R33, R33, 0x1, -R8.reuse ;  /* 0x000000012121e824 */ /* 0x100fe200078e0a08 */
[----:B------:R-:W-:Y:S01]  /*3880*/  IADD3 R45, R17, 0x46, RZ ;  /* 0x00000046112d7810 */ /* 0x000fe20007ffe0ff */
[--C-:B------:R-:W-:Y:S01]  /*3890*/  @!P4 IMAD.IADD R32, R32, 0x1, -R8.reuse ;  /* 0x000000012020c824 */ /* 0x100fe200078e0a08 */
[C---:B------:R-:W-:Y:S01]  /*38a0*/  ISETP.GT.U32.AND P4, PT, R8.reuse, R34, PT ;  /* 0x000000220800720c */ /* 0x040fe20003f84070 */
[----:B------:R-:W-:Y:S01]  /*38b0*/  IMAD.HI.U32 R3, R7, R36, RZ ;  /* 0x0000002407037227 */ /* 0x000fe200078e00ff */
[----:B------:R-:W-:Y:S01]  /*38c0*/  ISETP.GT.U32.AND P6, PT, R8, R35, PT ;  /* 0x000000230800720c */ /* 0x000fe20003fc4070 */
[----:B------:R-:W-:Y:S01]  /*38d0*/  STL [R1+0x1be0], R29 ;  /* 0x001be01d01007387 */ /* 0x000fe20000100800 */
[----:B------:R-:W-:Y:S01]  /*38e0*/  IABS R41, R46 ;  /* 0x0000002e00297213 */ /* 0x000fe20000000000 */
[--C-:B------:R-:W-:Y:S01]  /*38f0*/  @!P0 IMAD.IADD R31, R31, 0x1, -R8.reuse ;  /* 0x000000011f1f8824 */ /* 0x100fe200078e0a08 */
[----:B------:R-:W-:Y:S01]  /*3900*/  ISETP.GE.AND P0, PT, R38, RZ, PT ;  /* 0x000000ff2600720c */ /* 0x000fe20003f06270 */
[----:B------:R-:W-:Y:S01]  /*3910*/  IMAD.HI.U32 R4, R7, R37, RZ ;  /* 0x0000002507047227 */ /* 0x000fe200078e00ff */
[----:B------:R-:W-:Y:S01]  /*3920*/  IABS R38, R5 ;  /* 0x0000000500267213 */ /* 0x000fe20000000000 */
[----:B------:R-:W-:Y:S01]  /*3930*/  STL [R1+0x1be4], R30 ;  /* 0x001be41e01007387 */ /* 0x000fe20000100800 */
[----:B------:R-:W-:Y:S01]  /*3940*/  @!P1 IADD3 R31, -R31, RZ, RZ ;  /* 0x000000ff1f1f9210 */ /* 0x000fe20007ffe1ff */
[----:B------:R-:W-:Y:S01]  /*3950*/  IMAD.MOV R3, RZ, RZ, -R3 ;  /* 0x000000ffff037224 */ /* 0x000fe200078e0a03 */
[----:B------:R-:W-:Y:S01]  /*3960*/  IABS R40, R45 ;  /* 0x0000002d00287213 */ /* 0x000fe20000000000 */
[--C-:B------:R-:W-:Y:S01]  /*3970*/  @!P4 IMAD.IADD R34, R34, 0x1, -R8.reuse ;  /* 0x000000012222c824 */ /* 0x100fe200078e0a08 */
[C---:B------:R-:W-:Y:S01]  /*3980*/  ISETP.GT.U32.AND P4, PT, R8.reuse, R33, PT ;  /* 0x000000210800720c */ /* 0x040fe20003f84070 */
[----:B------:R-:W-:Y:S01]  /*3990*/  @!P6 IMAD.IADD R35, R35, 0x1, -R8 ;  /* 0x000000012323e824 */ /* 0x000fe200078e0a08 */
[----:B------:R-:W-:Y:S01]  /*39a0*/  IADD3 R47, R17, 0x49, RZ ;  /* 0x00000049112f7810 */ /* 0x000fe20007ffe0ff */
[----:B------:R-:W-:Y:S01]  /*39b0*/  IMAD.MOV R4, RZ, RZ, -R4 ;  /* 0x000000ffff047224 */ /* 0x000fe200078e0a04 */
[C---:B------:R-:W-:Y:S01]  /*39c0*/  ISETP.GT.U32.AND P1, PT, R8.reuse, R34, PT ;  /* 0x000000220800720c */ /* 0x040fe20003f24070 */
[----:B------:R-:W-:Y:S01]  /*39d0*/  IMAD.HI.U32 R0, R7, R38, RZ ;  /* 0x0000002607007227 */ /* 0x000fe200078e00ff */
[----:B------:R-:W-:Y:S01]  /*39e0*/  ISETP.GT.U32.AND P6, PT, R8, R35, PT ;  /* 0x000000230800720c */ /* 0x000fe20003fc4070 */
[----:B------:R-:W-:Y:S01]  /*39f0*/  STL [R1+0x1be8], R31 ;  /* 0x001be81f01007387 */ /* 0x000fe20000100800 */
[----:B------:R-:W-:Y:S01]  /*3a00*/  IADD3 R55, R17, 0x51, RZ ;  /* 0x0000005111377810 */ /* 0x000fe20007ffe0ff */
[----:B------:R-:W-:Y:S01]  /*3a10*/  IMAD.HI.U32 R2, R7, R39, RZ ;  /* 0x0000002707027227 */ /* 0x000fe200078e00ff */
[----:B------:R-:W-:-:S02]  /*3a20*/  IADD3 R56, R17, 0x52, RZ ;  /* 0x0000005211387810 */ /* 0x000fc40007ffe0ff */
[----:B------:R-:W-:Y:S01]  /*3a30*/  IABS R51, R55 ;  /* 0x0000003700337213 */ /* 0x000fe20000000000 */
[C---:B------:R-:W-:Y:S01]  /*3a40*/  IMAD R36, R8.reuse, R3, R36 ;  /* 0x0000000308247224 */ /* 0x040fe200078e0224 */
[----:B------:R-:W-:Y:S01]  /*3a50*/  IABS R52, R56 ;  /* 0x0000003800347213 */ /* 0x000fe20000000000 */
[C---:B------:R-:W-:Y:S01]  /*3a60*/  IMAD R37, R8.reuse, R4, R37 ;  /* 0x0000000408257224 */ /* 0x040fe200078e0225 */
[C---:B------:R-:W-:Y:S01]  /*3a70*/  IADD3 R57, R17.reuse, 0x53, RZ ;  /* 0x0000005311397810 */ /* 0x040fe20007ffe0ff */
[----:B------:R-:W-:Y:S01]  /*3a80*/  IMAD.MOV R3, RZ, RZ, -R0 ;  /* 0x000000ffff037224 */ /* 0x000fe200078e0a00 */
[----:B------:R-:W-:Y:S01]  /*3a90*/  IADD3 R60, R17, 0x56, RZ ;  /* 0x00000056113c7810 */ /* 0x000fe20007ffe0ff */
[----:B------:R-:W-:Y:S01]  /*3aa0*/  IMAD.MOV R4, RZ, RZ, -R2 ;  /* 0x000000ffff047224 */ /* 0x000fe200078e0a02 */
[----:B------:R-:W-:Y:S01]  /*3ab0*/  IABS R53, R57 ;  /* 0x0000003900357213 */ /* 0x000fe20000000000 */
[----:B------:R-:W-:Y:S01]  /*3ac0*/  @!P4 IMAD.IADD R33, R33, 0x1, -R8 ;  /* 0x000000012121c824 */ /* 0x000fe200078e0a08 */
[C---:B------:R-:W-:Y:S01]  /*3ad0*/  ISETP.GT.U32.AND P4, PT, R8.reuse, R37, PT ;  /* 0x000000250800720c */ /* 0x040fe20003f84070 */
[C---:B------:R-:W-:Y:S01]  /*3ae0*/  IMAD R38, R8.reuse, R3, R38 ;  /* 0x0000000308267224 */ /* 0x040fe200078e0226 */
[C---:B------:R-:W-:Y:S01]  /*3af0*/  IADD3 R61, R17.reuse, 0x58, RZ ;  /* 0x00000058113d7810 */ /* 0x040fe20007ffe0ff */
[C---:B------:R-:W-:Y:S01]  /*3b00*/  IMAD R39, R8.reuse, R4, R39 ;  /* 0x0000000408277224 */ /* 0x040fe200078e0227 */
[----:B------:R-:W-:Y:S01]  /*3b10*/  IADD3 R4, R17, 0x48, RZ ;  /* 0x0000004811047810 */ /* 0x000fe20007ffe0ff */
[----:B------:R-:W-:Y:S01]  /*3b20*/  @!P2 IMAD.MOV R32, RZ, RZ, -R32 ;  /* 0x000000ffff20a224 */ /* 0x000fe200078e0a20 */
[----:B------:R-:W-:Y:S01]  /*3b30*/  ISETP.GT.U32.AND P2, PT, R8, R36, PT ;  /* 0x000000240800720c */ /* 0x000fe20003f44070 */
[--C-:B------:R-:W-:Y:S01]  /*3b40*/  @!P1 IMAD.IADD R34, R34, 0x1, -R8.reuse ;  /* 0x0000000122229824 */ /* 0x100fe200078e0a08 */
[C---:B------:R-:W-:Y:S01]  /*3b50*/  ISETP.GT.U32.AND P1, PT, R8.reuse, R38, PT ;  /* 0x000000260800720c */ /* 0x040fe20003f24070 */
[--C-:B------:R-:W-:Y:S01]  /*3b60*/  @!P6 IMAD.IADD R35, R35, 0x1, -R8.reuse ;  /* 0x000000012323e824 */ /* 0x100fe200078e0a08 */
[----:B------:R-:W-:Y:S01]  /*3b70*/  ISETP.GT.U32.AND P6, PT, R8, R39, PT ;  /* 0x000000270800720c */ /* 0x000fe20003fc4070 */
[----:B------:R-:W-:Y:S01]  /*3b80*/  IMAD.HI.U32 R2, R7, R41, RZ ;  /* 0x0000002907027227 */ /* 0x000fe200078e00ff */
[----:B------:R-:W-:Y:S01]  /*3b90*/  IABS R58, R61 ;  /* 0x0000003d003a7213 */ /* 0x000fe20000000000 */
[----:B------:R-:W-:Y:S01]  /*3ba0*/  STL [R1+0x1bec], R32 ;  /* 0x001bec2001007387 */ /* 0x000fe20000100800 */
[----:B------:R-:W-:Y:S01]  /*3bb0*/  IADD3 R65, R17, 0x5e, RZ ;  /* 0x0000005e11417810 */ /* 0x000fe20007ffe0ff */
[--C-:B------:R-:W-:Y:S01]  /*3bc0*/  @!P4 IMAD.IADD R37, R37, 0x1, -R8.reuse ;  /* 0x000000012525c824 */ /* 0x100fe200078e0a08 */
[----:B------:R-:W-:Y:S01]  /*3bd0*/  ISETP.GE.AND P4, PT, R43, RZ, PT ;  /* 0x000000ff2b00720c */ /* 0x000fe20003f86270 */
[----:B------:R-:W-:Y:S01]  /*3be0*/  @!P5 IMAD.MOV R33, RZ, RZ, -R33 ;  /* 0x000000ffff21d224 */ /* 0x000fe200078e0a21 */
[----:B------:R-:W-:Y:S01]  /*3bf0*/  IABS R43, R47 ;  /* 0x0000002f002b7213 */ /* 0x000fe20000000000 */
[--C-:B------:R-:W-:Y:S01]  /*3c00*/  @!P2 IMAD.IADD R36, R36, 0x1, -R8.reuse ;  /* 0x000000012424a824 */ /* 0x100fe200078e0a08 */
[----:B------:R-:W-:Y:S01]  /*3c10*/  ISETP.GE.AND P2, PT, R42, RZ, PT ;  /* 0x000000ff2a00720c */ /* 0x000fe20003f46270 */
[----:B------:R-:W-:Y:S01]  /*3c20*/  @!P1 IMAD.IADD R38, R38, 0x1, -R8 ;  /* 0x0000000126269824 */ /* 0x000fe200078e0a08 */
[----:B------:R-:W-:Y:S01]  /*3c30*/  IABS R42, R4 ;  /* 0x00000004002a7213 */ /* 0x000fe20000000000 */
[----:B------:R-:W-:Y:S01]  /*3c40*/  IMAD.MOV R2, RZ, RZ, -R2 ;  /* 0x000000ffff027224 */ /* 0x000fe200078e0a02 */
[----:B------:R-:W-:Y:S01]  /*3c50*/  @!P6 IADD3 R39, R39, -R8, RZ ;  /* 0x800000082727e210 */ /* 0x000fe20007ffe0ff */
[C---:B------:R-:W-:Y:S01]  /*3c60*/  IMAD.HI.U32 R0, R7.reuse, R40, RZ ;  /* 0x0000002807007227 */ /* 0x040fe200078e00ff */
[C---:B------:R-:W-:Y:S01]  /*3c70*/  ISETP.GT.U32.AND P6, PT, R8.reuse, R37, PT ;  /* 0x000000250800720c */ /* 0x040fe20003fc4070 */
[----:B------:R-:W-:Y:S01]  /*3c80*/  STL [R1+0x1bf0], R33 ;  /* 0x001bf02101007387 */ /* 0x000fe20000100800 */
[C---:B------:R-:W-:Y:S01]  /*3c90*/  ISETP.GT.U32.AND P1, PT, R8.reuse, R36, PT ;  /* 0x000000240800720c */ /* 0x040fe20003f24070 */
[C---:B------:R-:W-:Y:S01]  /*3ca0*/  IMAD R41, R8.reuse, R2, R41 ;  /* 0x0000000208297224 */ /* 0x040fe200078e0229 */
[----:B------:R-:W-:Y:S01]  /*3cb0*/  ISETP.GT.U32.AND P5, PT, R8, R38, PT ;  /* 0x000000260800720c */ /* 0x000fe20003fa4070 */
[----:B------:R-:W-:Y:S01]  /*3cc0*/  @!P3 IMAD.MOV R34, RZ, RZ, -R34 ;  /* 0x000000ffff22b224 */ /* 0x000fe200078e0a22 */
[----:B------:R-:W-:Y:S01]  /*3cd0*/  IADD3 R3, -R0, RZ, RZ ;  /* 0x000000ff00037210 */ /* 0x000fe20007ffe1ff */
[----:B------:R-:W-:Y:S01]  /*3ce0*/  IMAD.HI.U32 R0, R7, R42, RZ ;  /* 0x0000002a07007227 */ /* 0x000fe200078e00ff */
[----:B------:R-:W-:-:S02]  /*3cf0*/  ISETP.GT.U32.AND P3, PT, R8, R39, PT ;  /* 0x000000270800720c */ /* 0x000fc40003f64070 */
[----:B------:R-:W-:Y:S01]  /*3d00*/  IABS R64, R65 ;  /* 0x0000004100407213 */ /* 0x000fe20000000000 */
[C---:B------:R-:W-:Y:S01]  /*3d10*/  IMAD R40, R8.reuse, R3, R40 ;  /* 0x0000000308287224 */ /* 0x040fe200078e0228 */
[----:B------:R-:W-:Y:S01]  /*3d20*/  IADD3 R75, R17, 0x65, RZ ;  /* 0x00000065114b7810 */ /* 0x000fe20007ffe0ff */
[--C-:B------:R-:W-:Y:S01]  /*3d30*/  @!P6 IMAD.IADD R37, R37, 0x1, -R8.reuse ;  /* 0x000000012525e824 */ /* 0x100fe200078e0a08 */
[----:B------:R-:W-:Y:S01]  /*3d40*/  ISETP.GT.U32.AND P6, PT, R8, R41, PT ;  /* 0x000000290800720c */ /* 0x000fe20003fc4070 */
[----:B------:R-:W-:Y:S01]  /*3d50*/  @!P1 IMAD.IADD R36, R36, 0x1, -R8 ;  /* 0x0000000124249824 */ /* 0x000fe200078e0a08 */
[----:B------:R-:W-:Y:S01]  /*3d60*/  ISETP.GE.AND P1, PT, R5, RZ, PT ;  /* 0x000000ff0500720c */ /* 0x000fe20003f26270 */
[----:B------:R-:W-:Y:S01]  /*3d70*/  IMAD.HI.U32 R2, R7, R43, RZ ;  /* 0x0000002b07027227 */ /* 0x000fe200078e00ff */
[----:B------:R-:W-:Y:S01]  /*3d80*/  @!P5 IADD3 R38, R38, -R8, RZ ;  /* 0x800000082626d210 */ /* 0x000fe20007ffe0ff */
[----:B------:R-:W-:Y:S01]  /*3d90*/  STL [R1+0x1bf4], R34 ;  /* 0x001bf42201007387 */ /* 0x000fe20000100800 */
[----:B------:R-:W-:Y:S01]  /*3da0*/  ISETP.GE.AND P5, PT, R44, RZ, PT ;  /* 0x000000ff2c00720c */ /* 0x000fe20003fa6270 */
[----:B------:R-:W-:Y:S01]  /*3db0*/  IMAD.MOV R3, RZ, RZ, -R0 ;  /* 0x000000ffff037224 */ /* 0x000fe200078e0a00 */
[----:B------:R-:W-:Y:S01]  /*3dc0*/  IADD3 R0, R17, 0x4a, RZ ;  /* 0x0000004a11007810 */ /* 0x000fe20007ffe0ff */
[----:B------:R-:W-:Y:S01]  /*3dd0*/  @!P0 IMAD.MOV R35, RZ, RZ, -R35 ;  /* 0x000000ffff238224 */ /* 0x000fe200078e0a23 */
[----:B------:R-:W-:Y:S01]  /*3de0*/  ISETP.GT.U32.AND P0, PT, R8, R40, PT ;  /* 0x000000280800720c */ /* 0x000fe20003f04070 */
[----:B------:R-:W-:Y:S01]  /*3df0*/  IMAD.MOV R2, RZ, RZ, -R2 ;  /* 0x000000ffff027224 */ /* 0x000fe200078e0a02 */
[----:B------:R-:W-:Y:S01]  /*3e00*/  @!P2 IADD3 R36, -R36, RZ, RZ ;  /* 0x000000ff2424a210 */ /* 0x000fe20007ffe1ff */
[----:B------:R-:W-:Y:S01]  /*3e10*/  IMAD R42, R8, R3, R42 ;  /* 0x00000003082a7224 */ /* 0x000fe200078e022a */
[----:B------:R-:W-:Y:S01]  /*3e20*/  IABS R44, R0 ;  /* 0x00000000002c7213 */ /* 0x000fe20000000000 */
[--C-:B------:R-:W-:Y:S01]  /*3e30*/  @!P3 IMAD.IADD R39, R39, 0x1, -R8.reuse ;  /* 0x000000012727b824 */ /* 0x100fe200078e0a08 */
[----:B------:R-:W-:Y:S01]  /*3e40*/  ISETP.GE.AND P3, PT, R45, RZ, PT ;  /* 0x000000ff2d00720c */ /* 0x000fe20003f66270 */
[----:B------:R-:W-:Y:S01]  /*3e50*/  @!P6 IMAD.IADD R41, R41, 0x1, -R8 ;  /* 0x000000012929e824 */ /* 0x000fe200078e0a08 */
[----:B------:R-:W-:Y:S01]  /*3e60*/  ISETP.GE.AND P6, PT, R4, RZ, PT ;  /* 0x000000ff0400720c */ /* 0x000fe20003fc6270 */
[C---:B------:R-:W-:Y:S01]  /*3e70*/  IMAD R43, R8.reuse, R2, R43 ;  /* 0x00000002082b7224 */ /* 0x040fe200078e022b */
[C---:B------:R-:W-:Y:S01]  /*3e80*/  IADD3 R2, R17.reuse, 0x4b, RZ ;  /* 0x0000004b11027810 */ /* 0x040fe20007ffe0ff */
[----:B------:R-:W-:Y:S01]  /*3e90*/  @!P1 IMAD.MOV R38, RZ, RZ, -R38 ;  /* 0x000000ffff269224 */ /* 0x000fe200078e0a26 */
[C---:B------:R-:W-:Y:S01]  /*3ea0*/  ISETP.GT.U32.AND P1, PT, R8.reuse, R42, PT ;  /* 0x0000002a0800720c */ /* 0x040fe20003f24070 */
[----:B------:R-:W-:Y:S01]  /*3eb0*/  @!P4 IMAD.MOV R37, RZ, RZ, -R37 ;  /* 0x000000ffff25c224 */ /* 0x000fe200078e0a25 */
[C---:B------:R-:W-:Y:S01]  /*3ec0*/  ISETP.GT.U32.AND P4, PT, R8.reuse, R41, PT ;  /* 0x000000290800720c */ /* 0x040fe20003f84070 */
[----:B------:R-:W-:Y:S01]  /*3ed0*/  @!P5 IMAD.MOV R39, RZ, RZ, -R39 ;  /* 0x000000ffff27d224 */ /* 0x000fe200078e0a27 */
[----:B------:R-:W-:Y:S01]  /*3ee0*/  ISETP.GT.U32.AND P5, PT, R8, R43, PT ;  /* 0x0000002b0800720c */ /* 0x000fe20003fa4070 */
[--C-:B------:R-:W-:Y:S01]  /*3ef0*/  @!P0 IMAD.IADD R40, R40, 0x1, -R8.reuse ;  /* 0x0000000128288824 */ /* 0x100fe200078e0a08 */
[----:B------:R-:W-:Y:S01]  /*3f00*/  IABS R45, R2 ;  /* 0x00000002002d7213 */ /* 0x000fe20000000000 */
[----:B------:R-:W-:Y:S01]  /*3f10*/  STL [R1+0x1bf8], R35 ;  /* 0x001bf82301007387 */ /* 0x000fe20000100800 */
[----:B------:R-:W-:Y:S01]  /*3f20*/  IADD3 R4, R17, 0x4c, RZ ;  /* 0x0000004c11047810 */ /* 0x000fe20007ffe0ff */
[----:B------:R-:W-:Y:S01]  /*3f30*/  IMAD.MOV.U32 R250, RZ, RZ, R233 ;  /* 0x000000fffffa7224 */ /* 0x000fe200078e00e9 */
[----:B------:R-:W-:Y:S01]  /*3f40*/  ISETP.GT.U32.AND P2, PT, R8, R40, PT ;  /* 0x000000280800720c */ /* 0x000fe20003f44070 */
[----:B------:R-:W-:Y:S01]  /*3f50*/  STL [R1+0x1bfc], R36 ;  /* 0x001bfc2401007387 */ /* 0x000fe20000100800 */
[----:B------:R-:W-:Y:S01]  /*3f60*/  ISETP.GE.AND P0, PT, R46, RZ, PT ;  /* 0x000000ff2e00720c */ /* 0x000fe20003f06270 */
[----:B------:R-:W-:Y:S01]  /*3f70*/  IMAD.MOV.U32 R14, RZ, RZ, c[0x0][0x188] ;  /* 0x00006200ff0e7624 */ /* 0x000fe200078e00ff */
[----:B------:R-:W-:Y:S01]  /*3f80*/  @!P1 IADD3 R42, R42, -R8, RZ ;  /* 0x800000082a2a9210 */ /* 0x000fe20007ffe0ff */
[--C-:B------:R-:W-:Y:S01]  /*3f90*/  @!P4 IMAD.IADD R41, R41, 0x1, -R8.reuse ;  /* 0x000000012929c824 */ /* 0x100fe200078e0a08 */
[----:B------:R-:W-:Y:S01]  /*3fa0*/  ISETP.GE.AND P4, PT, R0, RZ, PT ;  /* 0x000000ff0000720c */ /* 0x000fe20003f86270 */
[----:B------:R-:W-:Y:S01]  /*3fb0*/  @!P5 IMAD.IADD R43, R43, 0x1, -R8 ;  /* 0x000000012b2bd824 */ /* 0x000fe200078e0a08 */
[----:B------:R-:W-:Y:S01]  /*3fc0*/  ISETP.GT.U32.AND P5, PT, R8, R42, PT ;  /* 0x0000002a0800720c */ /* 0x000fe20003fa4070 */
[----:B------:R-:W-:Y:S01]  /*3fd0*/  IMAD.HI.U32 R0, R7, R44, RZ ;  /* 0x0000002c07007227 */ /* 0x000fe200078e00ff */
[----:B------:R-:W-:Y:S01]  /*3fe0*/  ISETP.GE.AND P1, PT, R2, RZ, PT ;  /* 0x000000ff0200720c */ /* 0x000fe20003f26270 */
[----:B------:R3:W-:Y:S01]  /*3ff0*/  STL [R1+0x1c00], R37 ;  /* 0x001c002501007387 */ /* 0x0007e20000100800 */
[----:B------:R-:W-:Y:S01]  /*4000*/  IABS R46, R4 ;  /* 0x00000004002e7213 */ /* 0x000fe20000000000 */
[----:B------:R-:W-:Y:S01]  /*4010*/  IMAD.MOV R3, RZ, RZ, -R0 ;  /* 0x000000ffff037224 */ /* 0x000fe200078e0a00 */
[----:B------:R-:W-:Y:S01]  /*4020*/  IADD3 R0, R17, 0x4d, RZ ;  /* 0x0000004d11007810 */ /* 0x000fe20007ffe0ff */
[----:B------:R-:W-:Y:S01]  /*4030*/  @!P2 IMAD.IADD R40, R40, 0x1, -R8 ;  /* 0x000000012828a824 */ /* 0x000fe200078e0a08 */
[----:B------:R-:W-:Y:S01]  /*4040*/  ISETP.GE.AND P2, PT, R47, RZ, PT ;  /* 0x000000ff2f00720c */ /* 0x000fe20003f46270 */
[----:B------:R-:W-:Y:S01]  /*4050*/  IMAD R44, R8, R3, R44 ;  /* 0x00000003082c7224 */ /* 0x000fe200078e022c */
[----:B------:R-:W-:Y:S01]  /*4060*/  IABS R47, R0 ;  /* 0x00000000002f7213 */ /* 0x000fe20000000000 */
[----:B------:R-:W-:Y:S01]  /*4070*/  IMAD.HI.U32 R2, R7, R45, RZ ;  /* 0x0000002d07027227 */ /* 0x000fe200078e00ff */
[----:B------:R-:W-:-:S02]  /*4080*/  IADD3 R5, R17, 0x50, RZ ;  /* 0x0000005011057810 */ /* 0x000fc40007ffe0ff */
[----:B------:R-:W-:Y:S01]  /*4090*/  @!P5 IADD3 R42, R42, -R8, RZ ;  /* 0x800000082a2ad210 */ /* 0x000fe20007ffe0ff */
[----:B------:R-:W-:Y:S01]  /*40a0*/  @!P3 IMAD.MOV R40, RZ, RZ, -R40 ;  /* 0x000000ffff28b224 */ /* 0x000fe200078e0a28 */
[C---:B------:R-:W-:Y:S01]  /*40b0*/  ISETP.GT.U32.AND P3, PT, R8.reuse, R43, PT ;  /* 0x0000002b0800720c */ /* 0x040fe20003f64070 */
[----:B------:R-:W-:Y:S01]  /*40c0*/  IMAD.MOV R2, RZ, RZ, -R2 ;  /* 0x000000ffff027224 */ /* 0x000fe200078e0a02 */
[C---:B------:R-:W-:Y:S01]  /*40d0*/  ISETP.GT.U32.AND P5, PT, R8.reuse, R44, PT ;  /* 0x0000002c0800720c */ /* 0x040fe20003fa4070 */
[----:B------:R-:W-:Y:S01]  /*40e0*/  @!P6 IMAD.MOV R42, RZ, RZ, -R42 ;  /* 0x000000ffff2ae224 */ /* 0x000fe200078e0a2a */
[----:B------:R-:W-:Y:S01]  /*40f0*/  IABS R50, R5 ;  /* 0x0000000500327213 */ /* 0x000fe20000000000 */
[----:B------:R-:W-:Y:S01]  /*4100*/  IMAD R45, R8, R2, R45 ;  /* 0x00000002082d7224 */ /* 0x000fe200078e022d */
[C---:B------:R-:W-:Y:S01]  /*4110*/  IADD3 R2, R17.reuse, 0x4e, RZ ;  /* 0x0000004e11027810 */ /* 0x040fe20007ffe0ff */
[----:B------:R-:W-:Y:S01]  /*4120*/  @!P0 IMAD.MOV R41, RZ, RZ, -R41 ;  /* 0x000000ffff298224 */ /* 0x000fe200078e0a29 */
[----:B------:R-:W-:Y:S01]  /*4130*/  ISETP.GE.AND P0, PT, R4, RZ, PT ;  /* 0x000000ff0400720c */ /* 0x000fe20003f06270 */
[----:B------:R-:W-:Y:S01]  /*4140*/  IMAD.MOV.U32 R12, RZ, RZ, R250 ;  /* 0x000000ffff0c7224 */ /* 0x000fe200078e00fa */
[----:B------:R-:W-:Y:S01]  /*4150*/  ISETP.GT.U32.AND P6, PT, R8, R45, PT ;  /* 0x0000002d0800720c */ /* 0x000fe20003fc4070 */
[----:B------:R-:W-:Y:S01]  /*4160*/  IMAD.MOV.U32 R250, RZ, RZ, R247 ;  /* 0x000000fffffa7224 */ /* 0x000fe200078e00f7 */
[----:B------:R-:W-:Y:S01]  /*4170*/  IADD3 R4, R17, 0x4f, RZ ;  /* 0x0000004f11047810 */ /* 0x000fe20007ffe0ff */
[----:B------:R-:W-:Y:S01]  /*4180*/  @!P3 IMAD.IADD R43, R43, 0x1, -R8 ;  /* 0x000000012b2bb824 */ /* 0x000fe200078e0a08 */
[----:B------:R-:W-:Y:S01]  /*4190*/  ISETP.GE.AND P3, PT, R0, RZ, PT ;  /* 0x000000ff0000720c */ /* 0x000fe20003f66270 */
[----:B------:R-:W-:Y:S01]  /*41a0*/  IMAD.HI.U32 R0, R7, R46, RZ ;  /* 0x0000002e07007227 */ /* 0x000fe200078e00ff */
[----:B------:R-:W-:-:S02]  /*41b0*/  IABS R48, R2 ;  /* 0x0000000200307213 */ /* 0x000fc40000000000 */
[----:B------:R-:W-:Y:S01]  /*41c0*/  IABS R49, R4 ;  /* 0x0000000400317213 */ /* 0x000fe20000000000 */
[----:B------:R-:W-:Y:S01]  /*41d0*/  @!P5 IMAD.IADD R44, R44, 0x1, -R8 ;  /* 0x000000012c2cd824 */ /* 0x000fe200078e0a08 */
[----:B------:R-:W-:Y:S01]  /*41e0*/  IABS R71, R75 ;  /* 0x0000004b00477213 */ /* 0x000fe20000000000 */
[----:B------:R-:W-:Y:S01]  /*41f0*/  IMAD.MOV R3, RZ, RZ, -R0 ;  /* 0x000000ffff037224 */ /* 0x000fe200078e0a00 */
[----:B------:R-:W-:Y:S01]  /*4200*/  IADD3 R76, R17, 0x68, RZ ;  /* 0x00000068114c7810 */ /* 0x000fe20007ffe0ff */
[----:B------:R-:W-:Y:S01]  /*4210*/  IMAD.HI.U32 R0, R7, R47, RZ ;  /* 0x0000002f07007227 */ /* 0x000fe200078e00ff */
[----:B------:R-:W-:Y:S02]  /*4220*/  ISETP.GT.U32.AND P5, PT, R8, R44, PT ;  /* 0x0000002c0800720c */ /* 0x000fe40003fa4070 */
[----:B------:R-:W-:Y:S01]  /*4230*/  IABS R74, R76 ;  /* 0x0000004c004a7213 */ /* 0x000fe20000000000 */
[----:B------:R-:W-:Y:S01]  /*4240*/  @!P6 IMAD.IADD R45, R45, 0x1, -R8 ;  /* 0x000000012d2de824 */ /* 0x000fe200078e0a08 */
[----:B------:R-:W-:Y:S01]  /*4250*/  IADD3 R0, -R0, RZ, RZ ;  /* 0x000000ff00007210 */ /* 0x000fe20007ffe1ff */
[C---:B------:R-:W-:Y:S01]  /*4260*/  IMAD R46, R8.reuse, R3, R46 ;  /* 0x00000003082e7224 */ /* 0x040fe200078e022e */
[----:B------:R-:W-:Y:S01]  /*4270*/  IADD3 R86, R17, 0x6e, RZ ;  /* 0x0000006e11567810 */ /* 0x000fe20007ffe0ff */
[----:B------:R-:W-:Y:S01]  /*4280*/  @!P2 IMAD.MOV R43, RZ, RZ, -R43 ;  /* 0x000000ffff2ba224 */ /* 0x000fe200078e0a2b */
[C---:B------:R-:W-:Y:S01]  /*4290*/  ISETP.GT.U32.AND P6, PT, R8.reuse, R45, PT ;  /* 0x0000002d0800720c */ /* 0x040fe20003fc4070 */
[----:B------:R-:W-:Y:S01]  /*42a0*/  IMAD R47, R8, R0, R47 ;  /* 0x00000000082f7224 */ /* 0x000fe200078e022f */
[----:B------:R-:W-:Y:S01]  /*42b0*/  ISETP.GE.AND P2, PT, R2, RZ, PT ;  /* 0x000000ff0200720c */ /* 0x000fe20003f46270 */
[----:B------:R-:W-:Y:S01]  /*42c0*/  IMAD.HI.U32 R0, R7, R48, RZ ;  /* 0x0000003007007227 */ /* 0x000fe200078e00ff */
[----:B------:R-:W-:-:S02]  /*42d0*/  IABS R80, R86 ;  /* 0x0000005600507213 */ /* 0x000fc40000000000 */
[----:B------:R-:W-:Y:S01]  /*42e0*/  IADD3 R87, R17, 0x6f, RZ ;  /* 0x0000006f11577810 */ /* 0x000fe20007ffe0ff */
[----:B------:R-:W-:Y:S01]  /*42f0*/  @!P5 IMAD.IADD R44, R44, 0x1, -R8 ;  /* 0x000000012c2cd824 */ /* 0x000fe200078e0a08 */
[C---:B------:R-:W-:Y:S01]  /*4300*/  ISETP.GT.U32.AND P5, PT, R8.reuse, R46, PT ;  /* 0x0000002e0800720c */ /* 0x040fe20003fa4070 */
[----:B------:R-:W-:Y:S01]  /*4310*/  IMAD.HI.U32 R2, R7, R49, RZ ;  /* 0x0000003107027227 */ /* 0x000fe200078e00ff */
[----:B------:R-:W-:Y:S02]  /*4320*/  IABS R81, R87 ;  /* 0x0000005700517213 */ /* 0x000fe40000000000 */
[----:B------:R-:W-:Y:S01]  /*4330*/  IADD3 R89, R17, 0x71, RZ ;  /* 0x0000007111597810 */ /* 0x000fe20007ffe0ff */
[----:B------:R-:W-:Y:S01]  /*4340*/  IMAD.MOV R3, RZ, RZ, -R0 ;  /* 0x000000ffff037224 */ /* 0x000fe200078e0a00 */
[----:B------:R-:W-:Y:S01]  /*4350*/  @!P6 IADD3 R45, R45, -R8, RZ ;  /* 0x800000082d2de210 */ /* 0x000fe20007ffe0ff */
[----:B------:R-:W-:Y:S01]  /*4360*/  IMAD.MOV R2, RZ, RZ, -R2 ;  /* 0x000000ffff027224 */ /* 0x000fe200078e0a02 */
[----:B------:R-:W-:Y:S01]  /*4370*/  IABS R83, R89 ;  /* 0x0000005900537213 */ /* 0x000fe20000000000 */
[C---:B------:R-:W-:Y:S01]  /*4380*/  IMAD R48, R8.reuse, R3, R48 ;  /* 0x0000000308307224 */ /* 0x040fe200078e0230 */
[----:B------:R-:W-:Y:S01]  /*4390*/  @!P1 IADD3 R45, -R45, RZ, RZ ;  /* 0x000000ff2d2d9210 */ /* 0x000fe20007ffe1ff */
[----:B------:R-:W-:Y:S01]  /*43a0*/  IMAD R49, R8, R2, R49 ;  /* 0x0000000208317224 */ /* 0x000fe200078e0231 */
[----:B------:R-:W-:Y:S01]  /*43b0*/  IADD3 R88, R17, 0x70, RZ ;  /* 0x0000007011587810 */ /* 0x000fe20007ffe0ff */
[----:B------:R-:W-:Y:S01]  /*43c0*/  @!P5 IMAD.IADD R46, R46, 0x1, -R8 ;  /* 0x000000012e2ed824 */ /* 0x000fe200078e0a08 */
[C---:B------:R-:W-:Y:S01]  /*43d0*/  ISETP.GT.U32.AND P6, PT, R8.reuse, R48, PT ;  /* 0x000000300800720c */ /* 0x040fe20003fc4070 */
[----:B------:R-:W-:Y:S01]  /*43e0*/  @!P4 IMAD.MOV R44, RZ, RZ, -R44 ;  /* 0x000000ffff2cc224 */ /* 0x000fe200078e0a2c */
[C---:B------:R-:W-:Y:S01]  /*43f0*/  ISETP.GT.U32.AND P5, PT, R8.reuse, R49, PT ;  /* 0x000000310800720c */ /* 0x040fe20003fa4070 */
[----:B------:R-:W-:Y:S01]  /*4400*/  IMAD.HI.U32 R0, R7, R50, RZ ;  /* 0x0000003207007227 */ /* 0x000fe200078e00ff */
[----:B------:R-:W-:-:S02]  /*4410*/  ISETP.GT.U32.AND P4, PT, R8, R47, PT ;  /* 0x0000002f0800720c */ /* 0x000fc40003f84070 */
[----:B------:R-:W-:Y:S01]  /*4420*/  IADD3 R90, R17, 0x73, RZ ;  /* 0x00000073115a7810 */ /* 0x000fe20007ffe0ff */
[----:B------:R-:W-:Y:S01]  /*4430*/  IMAD.MOV R3, RZ, RZ, -R0 ;  /* 0x000000ffff037224 */ /* 0x000fe200078e0a00 */
[----:B------:R-:W-:Y:S01]  /*4440*/  IABS R82, R88 ;  /* 0x0000005800527213 */ /* 0x000fe20000000000 */
[----:B------:R-:W-:Y:S01]  /*4450*/  IMAD.HI.U32 R0, R7, R51, RZ ;  /* 0x0000003307007227 */ /* 0x000fe200078e00ff */
[----:B------:R-:W-:Y:S02]  /*4460*/  IABS R85, R90 ;  /* 0x0000005a00557213 */ /* 0x000fe40000000000 */
[C---:B------:R-:W-:Y:S01]  /*4470*/  IADD3 R96, R17.reuse, 0x7b, RZ ;  /* 0x0000007b11607810 */ /* 0x040fe20007ffe0ff */
[--C-:B------:R-:W-:Y:S01]  /*4480*/  @!P6 IMAD.IADD R48, R48, 0x1, -R8.reuse ;  /* 0x000000013030e824 */ /* 0x100fe200078e0a08 */
[----:B------:R-:W-:Y:S01]  /*4490*/  IADD3 R97, R17, 0x7c, RZ ;  /* 0x0000007c11617810 */ /* 0x000fe20007ffe0ff */
[--C-:B------:R-:W-:Y:S01]  /*44a0*/  @!P5 IMAD.IADD R49, R49, 0x1, -R8.reuse ;  /* 0x000000013131d824 */ /* 0x100fe200078e0a08 */
[----:B------:R-:W-:Y:S01]  /*44b0*/  IABS R93, R96 ;  /* 0x00000060005d7213 */ /* 0x000fe20000000000 */
[----:B------:R-:W-:Y:S01]  /*44c0*/  @!P4 IMAD.IADD R47, R47, 0x1, -R8 ;  /* 0x000000012f2fc824 */ /* 0x000fe200078e0a08 */
[C---:B------:R-:W-:Y:S01]  /*44d0*/  ISETP.GT.U32.AND P5, PT, R8.reuse, R48, PT ;  /* 0x000000300800720c */ /* 0x040fe20003fa4070 */
[----:B------:R-:W-:Y:S01]  /*44e0*/  IMAD.MOV R0, RZ, RZ, -R0 ;  /* 0x000000ffff007224 */ /* 0x000fe200078e0a00 */
[C---:B------:R-:W-:Y:S01]  /*44f0*/  ISETP.GT.U32.AND P4, PT, R8.reuse, R46, PT ;  /* 0x0000002e0800720c */ /* 0x040fe20003f84070 */
[C---:B------:R-:W-:Y:S01]  /*4500*/  IMAD R50, R8.reuse, R3, R50 ;  /* 0x0000000308327224 */ /* 0x040fe200078e0232 */
[C---:B------:R-:W-:Y:S01]  /*4510*/  ISETP.GT.U32.AND P6, PT, R8.reuse, R47, PT ;  /* 0x0000002f0800720c */ /* 0x040fe20003fc4070 */
[C---:B------:R-:W-:Y:S01]  /*4520*/  IMAD R51, R8.reuse, R0, R51 ;  /* 0x0000000008337224 */ /* 0x040fe200078e0233 */
[----:B------:R-:W-:Y:S01]  /*4530*/  ISETP.GT.U32.AND P1, PT, R8, R49, PT ;  /* 0x000000310800720c */ /* 0x000fe20003f24070 */
[----:B------:R-:W-:Y:S01]  /*4540*/  IMAD.HI.U32 R0, R7, R52, RZ ;  /* 0x0000003407007227 */ /* 0x000fe200078e00ff */
[----:B------:R-:W-:-:S02]  /*4550*/  IABS R94, R97 ;  /* 0x00000061005e7213 */ /* 0x000fc40000000000 */
[----:B------:R-:W-:Y:S01]  /*4560*/  IADD3 R100, R17, 0x80, RZ ;  /* 0x0000008011647810 */ /* 0x000fe20007ffe0ff */
[----:B------:R-:W-:Y:S01]  /*4570*/  IMAD.HI.U32 R2, R7, R53, RZ ;  /* 0x0000003507027227 */ /* 0x000fe200078e00ff */
[----:B------:R-:W-:Y:S02]  /*4580*/  IADD3 R3, -R0, RZ, RZ ;  /* 0x000000ff00037210 */ /* 0x000fe40007ffe1ff */
[----:B------:R-:W-:Y:S01]  /*4590*/  IADD3 R102, R17, 0x81, RZ ;  /* 0x0000008111667810 */ /* 0x000fe20007ffe0ff */
[--C-:B------:R-:W-:Y:S01]  /*45a0*/  @!P5 IMAD.IADD R48, R48, 0x1, -R8.reuse ;  /* 0x000000013030d824 */ /* 0x100fe200078e0a08 */
[----:B------:R-:W-:Y:S01]  /*45b0*/  ISETP.GT.U32.AND P5, PT, R8, R51, PT ;  /* 0x000000330800720c */ /* 0x000fe20003fa4070 */
[--C-:B------:R-:W-:Y:S01]  /*45c0*/  @!P6 IMAD.IADD R47, R47, 0x1, -R8.reuse ;  /* 0x000000012f2fe824 */ /* 0x100fe200078e0a08 */
[----:B------:R-:W-:Y:S01]  /*45d0*/  ISETP.GE.AND P6, PT, R4, RZ, PT ;  /* 0x000000ff0400720c */ /* 0x000fe20003fc6270 */
[----:B------:R-:W-:Y:S01]  /*45e0*/  @!P4 IMAD.IADD R46, R46, 0x1, -R8 ;  /* 0x000000012e2ec824 */ /* 0x000fe200078e0a08 */
[----:B------:R-:W-:Y:S01]  /*45f0*/  IADD3 R4, R17, 0x54, RZ ;  /* 0x0000005411047810 */ /* 0x000fe20007ffe0ff */
[C---:B------:R-:W-:Y:S01]  /*4600*/  IMAD R52, R8.reuse, R3, R52 ;  /* 0x0000000308347224 */ /* 0x040fe200078e0234 */
[C---:B------:R-:W-:Y:S01]  /*4610*/  ISETP.GT.U32.AND P4, PT, R8.reuse, R50, PT ;  /* 0x000000320800720c */ /* 0x040fe20003f84070 */
[----:B------:R-:W-:Y:S01]  /*4620*/  IMAD.MOV R2, RZ, RZ, -R2 ;  /* 0x000000ffff027224 */ /* 0x000fe200078e0a02 */
[----:B------:R-:W-:Y:S01]  /*4630*/  IABS R54, R4 ;  /* 0x0000000400367213 */ /* 0x000fe20000000000 */
[--C-:B------:R-:W-:Y:S01]  /*4640*/  @!P1 IMAD.IADD R49, R49, 0x1, -R8.reuse ;  /* 0x0000000131319824 */ /* 0x100fe200078e0a08 */
[----:B------:R-:W-:Y:S01]  /*4650*/  ISETP.GE.AND P1, PT, R5, RZ, PT ;  /* 0x000000ff0500720c */ /* 0x000fe20003f26270 */
[C---:B------:R-:W-:Y:S01]  /*4660*/  IMAD R53, R8.reuse, R2, R53 ;  /* 0x0000000208357224 */ /* 0x040fe200078e0235 */
[----:B------:R-:W-:Y:S01]  /*4670*/  IADD3 R5, R17, 0x55, RZ ;  /* 0x0000005511057810 */ /* 0x000fe20007ffe0ff */
[----:B------:R-:W-:Y:S01]  /*4680*/  @!P5 IMAD.IADD R51, R51, 0x1, -R8 ;  /* 0x000000013333d824 */ /* 0x000fe200078e0a08 */
[----:B------:R-:W-:Y:S01]  /*4690*/  @!P3 IADD3 R47, -R47, RZ, RZ ;  /* 0x000000ff2f2fb210 */ /* 0x000fe20007ffe1ff */
[----:B------:R-:W-:Y:S01]  /*46a0*/  IMAD.HI.U32 R0, R7, R54, RZ ;  /* 0x0000003607007227 */ /* 0x000fe200078e00ff */
[----:B------:R-:W-:-:S02]  /*46b0*/  ISETP.GT.U32.AND P3, PT, R8, R52, PT ;  /* 0x000000340800720c */ /* 0x000fc40003f64070 */
[----:B------:R-:W-:Y:S01]  /*46c0*/  ISETP.GT.U32.AND P5, PT, R8, R51, PT ;  /* 0x000000330800720c */ /* 0x000fe20003fa4070 */
[----:B------:R-:W-:Y:S01]  /*46d0*/  IMAD.MOV R3, RZ, RZ, -R0 ;  /* 0x000000ffff037224 */ /* 0x000fe200078e0a00 */
[----:B------:R-:W-:Y:S01]  /*46e0*/  IABS R98, R100 ;  /* 0x0000006400627213 */ /* 0x000fe20000000000 */
[----:B------:R-:W-:Y:S01]  /*46f0*/  @!P4 IMAD.IADD R50, R50, 0x1, -R8 ;  /* 0x000000013232c824 */ /* 0x000fe200078e0a08 */
[----:B------:R-:W-:Y:S01]  /*4700*/  ISETP.GE.AND P4, PT, R55, RZ, PT ;  /* 0x000000ff3700720c */ /* 0x000fe20003f86270 */
[C---:B------:R-:W-:Y:S01]  /*4710*/  IMAD R54, R8.reuse, R3, R54 ;  /* 0x0000000308367224 */ /* 0x040fe200078e0236 */
[----:B------:R-:W-:Y:S01]  /*4720*/  IABS R55, R5 ;  /* 0x0000000500377213 */ /* 0x000fe20000000000 */
[----:B------:R-:W-:Y:S01]  /*4730*/  @!P0 IMAD.MOV R46, RZ, RZ, -R46 ;  /* 0x000000ffff2e8224 */ /* 0x000fe200078e0a2e */
[C---:B------:R-:W-:Y:S01]  /*4740*/  ISETP.GT.U32.AND P0, PT, R8.reuse, R50, PT ;  /* 0x000000320800720c */ /* 0x040fe20003f04070 */
[----:B------:R-:W-:Y:S01]  /*4750*/  @!P6 IMAD.MOV R49, RZ, RZ, -R49 ;  /* 0x000000ffff31e224 */ /* 0x000fe200078e0a31 */
[----:B------:R-:W-:Y:S01]  /*4760*/  ISETP.GT.U32.AND P6, PT, R8, R53, PT ;  /* 0x000000350800720c */ /* 0x000fe20003fc4070 */
[----:B------:R-:W-:Y:S01]  /*4770*/  @!P2 IMAD.MOV R48, RZ, RZ, -R48 ;  /* 0x000000ffff30a224 */ /* 0x000fe200078e0a30 */
[----:B------:R-:W-:Y:S01]  /*4780*/  ISETP.GE.AND P2, PT, R56, RZ, PT ;  /* 0x000000ff3800720c */ /* 0x000fe20003f46270 */
[----:B------:R-:W-:Y:S01]  /*4790*/  @!P5 IMAD.IADD R51, R51, 0x1, -R8 ;  /* 0x000000013333d824 */ /* 0x000fe200078e0a08 */
[----:B------:R-:W-:Y:S01]  /*47a0*/  ISETP.GT.U32.AND P5, PT, R8, R54, PT ;  /* 0x000000360800720c */ /* 0x000fe20003fa4070 */
[----:B------:R-:W-:Y:S01]  /*47b0*/  IMAD.HI.U32 R0, R7, R55, RZ ;  /* 0x0000003707007227 */ /* 0x000fe200078e00ff */
[----:B------:R-:W-:-:S02]  /*47c0*/  IABS R56, R60 ;  /* 0x0000003c00387213 */ /* 0x000fc40000000000 */
[----:B------:R-:W-:Y:S01]  /*47d0*/  @!P4 IADD3 R51, -R51, RZ, RZ ;  /* 0x000000ff3333c210 */ /* 0x000fe20007ffe1ff */
[----:B------:R-:W-:Y:S01]  /*47e0*/  IMAD.MOV R2, RZ, RZ, -R0 ;  /* 0x000000ffff027224 */ /* 0x000fe200078e0a00 */
[----:B------:R-:W-:Y:S01]  /*47f0*/  IABS R99, R102 ;  /* 0x0000006600637213 */ /* 0x000fe20000000000 */
[----:B------:R-:W-:Y:S01]  /*4800*/  IMAD.HI.U32 R0, R7, R56, RZ ;  /* 0x0000003807007227 */ /* 0x000fe200078e00ff */
[----:B------:R-:W-:Y:S02]  /*4810*/  IADD3 R105, R17, 0x85, RZ ;  /* 0x0000008511697810 */ /* 0x000fe40007ffe0ff */
[----:B------:R-:W-:Y:S01]  /*4820*/  @!P6 IADD3 R53, R53, -R8, RZ ;  /* 0x800000083535e210 */ /* 0x000fe20007ffe0ff */
[--C-:B------:R-:W-:Y:S01]  /*4830*/  @!P0 IMAD.IADD R50, R50, 0x1, -R8.reuse ;  /* 0x0000000132328824 */ /* 0x100fe200078e0a08 */
[----:B------:R-:W-:Y:S01]  /*4840*/  ISETP.GE.AND P0, PT, R57, RZ, PT ;  /* 0x000000ff3900720c */ /* 0x000fe20003f06270 */
[----:B------:R-:W-:Y:S01]  /*4850*/  @!P5 IMAD.IADD R54, R54, 0x1, -R8 ;  /* 0x000000013636d824 */ /* 0x000fe200078e0a08 */
[----:B------:R-:W-:Y:S01]  /*4860*/  IABS R103, R105 ;  /* 0x0000006900677213 */ /* 0x000fe20000000000 */
[----:B------:R-:W-:Y:S01]  /*4870*/  IMAD.MOV R3, RZ, RZ, -R0 ;  /* 0x000000ffff037224 */ /* 0x000fe200078e0a00 */
[----:B------:R-:W-:Y:S01]  /*4880*/  IADD3 R106, R17, 0x86, RZ ;  /* 0x00000086116a7810 */ /* 0x000fe20007ffe0ff */
[----:B------:R-:W-:Y:S01]  /*4890*/  @!P3 IMAD.IADD R52, R52, 0x1, -R8 ;  /* 0x000000013434b824 */ /* 0x000fe200078e0a08 */
[C---:B------:R-:W-:Y:S01]  /*48a0*/  ISETP.GT.U32.AND P5, PT, R8.reuse, R54, PT ;  /* 0x000000360800720c */ /* 0x040fe20003fa4070 */
[----:B------:R-:W-:Y:S01]  /*48b0*/  @!P1 IMAD.MOV R50, RZ, RZ, -R50 ;  /* 0x000000ffff329224 */ /* 0x000fe200078e0a32 */
[C---:B------:R-:W-:Y:S01]  /*48c0*/  ISETP.GT.U32.AND P1, PT, R8.reuse, R53, PT ;  /* 0x000000350800720c */ /* 0x040fe20003f24070 */
[C---:B------:R-:W-:Y:S01]  /*48d0*/  IMAD R56, R8.reuse, R3, R56 ;  /* 0x0000000308387224 */ /* 0x040fe200078e0238 */
[C---:B------:R-:W-:Y:S01]  /*48e0*/  ISETP.GT.U32.AND P6, PT, R8.reuse, R52, PT ;  /* 0x000000340800720c */ /* 0x040fe20003fc4070 */
[----:B------:R-:W-:Y:S01]  /*48f0*/  IMAD R55, R8, R2, R55 ;  /* 0x0000000208377224 */ /* 0x000fe200078e0237 */
[----:B------:R-:W-:Y:S01]  /*4900*/  ISETP.GE.AND P3, PT, R4, RZ, PT ;  /* 0x000000ff0400720c */ /* 0x000fe20003f66270 */
[----:B------:R-:W-:Y:S01]  /*4910*/  IMAD.HI.U32 R2, R7, R58, RZ ;  /* 0x0000003a07027227 */ /* 0x000fe200078e00ff */
[----:B------:R-:W-:-:S02]  /*4920*/  IADD3 R4, R17, 0x57, RZ ;  /* 0x0000005711047810 */ /* 0x000fc40007ffe0ff */
[----:B------:R-:W-:Y:S01]  /*4930*/  IABS R104, R106 ;  /* 0x0000006a00687213 */ /* 0x000fe20000000000 */
[----:B------:R-:W-:Y:S01]  /*4940*/  IMAD.MOV R3, RZ, RZ, -R2 ;  /* 0x000000ffff037224 */ /* 0x000fe200078e0a02 */
[----:B------:R-:W-:Y:S01]  /*4950*/  IABS R57, R4 ;  /* 0x0000000400397213 */ /* 0x000fe20000000000 */
[----:B------:R-:W-:Y:S01]  /*4960*/  @!P5 IMAD.IADD R54, R54, 0x1, -R8 ;  /* 0x000000013636d824 */ /* 0x000fe200078e0a08 */
[C---:B------:R-:W-:Y:S01]  /*4970*/  ISETP.GT.U32.AND P5, PT, R8.reuse, R56, PT ;  /* 0x000000380800720c */ /* 0x040fe20003fa4070 */
[----:B------:R-:W-:Y:S01]  /*4980*/  IMAD R58, R8, R3, R58 ;  /* 0x00000003083a7224 */ /* 0x000fe200078e023a */
[----:B------:R-:W-:Y:S01]  /*4990*/  @!P1 IADD3 R53, R53, -R8, RZ ;  /* 0x8000000835359210 */ /* 0x000fe20007ffe0ff */
[----:B------:R-:W-:Y:S01]  /*49a0*/  IMAD.HI.U32 R0, R7, R57, RZ ;  /* 0x0000003907007227 */ /* 0x000fe200078e00ff */
[----:B------:R-:W-:Y:S02]  /*49b0*/  ISETP.GE.AND P1, PT, R5, RZ, PT ;  /* 0x000000ff0500720c */ /* 0x000fe40003f26270 */
[C---:B------:R-:W-:Y:S01]  /*49c0*/  IADD3 R5, R17.reuse, 0x59, RZ ;  /* 0x0000005911057810 */ /* 0x040fe20007ffe0ff */
[----:B------:R-:W-:Y:S01]  /*49d0*/  @!P6 IMAD.IADD R52, R52, 0x1, -R8 ;  /* 0x000000013434e824 */ /* 0x000fe200078e0a08 */
[----:B------:R-:W-:Y:S01]  /*49e0*/  ISETP.GT.U32.AND P6, PT, R8, R55, PT ;  /* 0x000000370800720c */ /* 0x000fe20003fc4070 */
[----:B------:R-:W-:Y:S01]  /*49f0*/  IMAD.MOV R0, RZ, RZ, -R0 ;  /* 0x000000ffff007224 */ /* 0x000fe200078e0a00 */
[----:B------:R-:W-:Y:S01]  /*4a00*/  IABS R59, R5 ;  /* 0x00000005003b7213 */ /* 0x000fe20000000000 */
[----:B------:R-:W-:Y:S01]  /*4a10*/  @!P2 IMAD.MOV R52, RZ, RZ, -R52 ;  /* 0x000000ffff34a224 */ /* 0x000fe200078e0a34 */
[C---:B------:R-:W-:Y:S01]  /*4a20*/  IADD3 R2, R17.reuse, 0x5a, RZ ;  /* 0x0000005a11027810 */ /* 0x040fe20007ffe0ff */
[----:B------:R-:W-:Y:S01]  /*4a30*/  @!P5 IMAD.IADD R56, R56, 0x1, -R8 ;  /* 0x000000013838d824 */ /* 0x000fe200078e0a08 */
[C---:B------:R-:W-:Y:S01]  /*4a40*/  IADD3 R113, R17.reuse, 0x8c, RZ ;  /* 0x0000008c11717810 */ /* 0x040fe20007ffe0ff */
[C---:B------:R-:W-:Y:S01]  /*4a50*/  IMAD R57, R8.reuse, R0, R57 ;  /* 0x0000000008397224 */ /* 0x040fe200078e0239 */
[----:B------:R-:W-:Y:S01]  /*4a60*/  IADD3 R116, R17, 0x8e, RZ ;  /* 0x0000008e11747810 */ /* 0x000fe20007ffe0ff */
        /* <DEDUP_REMOVED lines=13> */
[----:B------:R-:W-:Y:S01]  /*4b40*/  IMAD.HI.U32 R0, R7, R60, RZ ;  /* 0x0000003c07007227 */ /* 0x000fe200078e00ff */
[----:B------:R-:W-:-:S02]  /*4b50*/  @!P5 IADD3 R56, R56, -R8, RZ ;  /* 0x800000083838d210 */ /* 0x000fc40007ffe0ff */
[----:B------:R-:W-:Y:S01]  /*4b60*/  ISETP.GT.U32.AND P5, PT, R8, R59, PT ;  /* 0x0000003b0800720c */ /* 0x000fe20003fa4070 */
[----:B------:R-:W-:Y:S01]  /*4b70*/  @!P2 IMAD.IADD R57, R57, 0x1, -R8 ;  /* 0x000000013939a824 */ /* 0x000fe200078e0a08 */
[----:B------:R-:W-:Y:S01]  /*4b80*/  ISETP.GE.AND P0, PT, R4, RZ, PT ;  /* 0x000000ff0400720c */ /* 0x000fe20003f06270 */
[----:B------:R-:W-:Y:S01]  /*4b90*/  IMAD.MOV R3, RZ, RZ, -R0 ;  /* 0x000000ffff037224 */ /* 0x000fe200078e0a00 */
[----:B------:R-:W-:Y:S01]  /*4ba0*/  IADD3 R4, R17, 0x5b, RZ ;  /* 0x0000005b11047810 */ /* 0x000fe20007ffe0ff */
[----:B--2---:R-:W-:Y:S01]  /*4bb0*/  IMAD.MOV.U32 R18, RZ, RZ, R12 ;  /* 0x000000ffff127224 */ /* 0x004fe200078e000c */
[----:B------:R-:W-:Y:S01]  /*4bc0*/  ISETP.GE.AND P2, PT, R5, RZ, PT ;  /* 0x000000ff0500720c */ /* 0x000fe20003f46270 */
[--C-:B------:R-:W-:Y:S01]  /*4bd0*/  @!P3 IMAD.IADD R58, R58, 0x1, -R8.reuse ;  /* 0x000000013a3ab824 */ /* 0x100fe200078e0a08 */
[C---:B------:R-:W-:Y:S01]  /*4be0*/  ISETP.GT.U32.AND P3, PT, R8.reuse, R57, PT ;  /* 0x000000390800720c */ /* 0x040fe20003f64070 */
[----:B------:R-:W-:Y:S01]  /*4bf0*/  @!P4 IMAD.IADD R55, R55, 0x1, -R8 ;  /* 0x000000013737c824 */ /* 0x000fe200078e0a08 */
[----:B------:R-:W-:Y:S01]  /*4c00*/  ISETP.GE.AND P4, PT, R61, RZ, PT ;  /* 0x000000ff3d00720c */ /* 0x000fe20003f86270 */
[C---:B------:R-:W-:Y:S01]  /*4c10*/  IMAD R60, R8.reuse, R3, R60 ;  /* 0x00000003083c7224 */ /* 0x040fe200078e023c */
[----:B------:R-:W-:Y:S01]  /*4c20*/  IABS R61, R4 ;  /* 0x00000004003d7213 */ /* 0x000fe20000000000 */
[----:B------:R-:W-:Y:S01]  /*4c30*/  @!P5 IMAD.IADD R59, R59, 0x1, -R8 ;  /* 0x000000013b3bd824 */ /* 0x000fe200078e0a08 */
[----:B------:R-:W-:Y:S01]  /*4c40*/  IADD3 R5, R17, 0x5c, RZ ;  /* 0x0000005c11057810 */ /* 0x000fe20007ffe0ff */
[----:B------:R-:W-:Y:S01]  /*4c50*/  @!P1 IMAD.MOV R55, RZ, RZ, -R55 ;  /* 0x000000ffff379224 */ /* 0x000fe200078e0a37 */
[C---:B------:R-:W-:Y:S01]  /*4c60*/  ISETP.GT.U32.AND P1, PT, R8.reuse, R58, PT ;  /* 0x0000003a0800720c */ /* 0x040fe20003f24070 */
[----:B------:R-:W-:Y:S01]  /*4c70*/  IMAD.HI.U32 R0, R7, R61, RZ ;  /* 0x0000003d07007227 */ /* 0x000fe200078e00ff */
[----:B------:R-:W-:-:S02]  /*4c80*/  ISETP.GT.U32.AND P5, PT, R8, R59, PT ;  /* 0x0000003b0800720c */ /* 0x000fc40003fa4070 */
[----:B------:R-:W-:Y:S01]  /*4c90*/  IABS R62, R5 ;  /* 0x00000005003e7213 */ /* 0x000fe20000000000 */
[----:B------:R-:W-:Y:S01]  /*4ca0*/  IMAD.MOV R0, RZ, RZ, -R0 ;  /* 0x000000ffff007224 */ /* 0x000fe200078e0a00 */
[----:B------:R-:W-:Y:S01]  /*4cb0*/  @!P6 IADD3 R56, -R56, RZ, RZ ;  /* 0x000000ff3838e210 */ /* 0x000fe20007ffe1ff */
[--C-:B------:R-:W-:Y:S01]  /*4cc0*/  @!P3 IMAD.IADD R57, R57, 0x1, -R8.reuse ;  /* 0x000000013939b824 */ /* 0x100fe200078e0a08 */
[C---:B------:R-:W-:Y:S01]  /*4cd0*/  ISETP.GT.U32.AND P3, PT, R8.reuse, R60, PT ;  /* 0x0000003c0800720c */ /* 0x040fe20003f64070 */
[----:B------:R-:W-:Y:S01]  /*4ce0*/  IMAD R61, R8, R0, R61 ;  /* 0x00000000083d7224 */ /* 0x000fe200078e023d */
[----:B------:R-:W-:Y:S01]  /*4cf0*/  ISETP.GE.AND P6, PT, R2, RZ, PT ;  /* 0x000000ff0200720c */ /* 0x000fe20003fc6270 */
[----:B------:R-:W-:Y:S01]  /*4d00*/  IMAD.HI.U32 R0, R7, R62, RZ ;  /* 0x0000003e07007227 */ /* 0x000fe200078e00ff */
[----:B------:R-:W-:Y:S02]  /*4d10*/  IABS R112, R116 ;  /* 0x0000007400707213 */ /* 0x000fe40000000000 */
[----:B------:R-:W-:Y:S01]  /*4d20*/  IADD3 R115, R17, 0x8d, RZ ;  /* 0x0000008d11737810 */ /* 0x000fe20007ffe0ff */
[--C-:B------:R-:W-:Y:S01]  /*4d30*/  @!P5 IMAD.IADD R59, R59, 0x1, -R8.reuse ;  /* 0x000000013b3bd824 */ /* 0x100fe200078e0a08 */
[----:B------:R-:W-:Y:S01]  /*4d40*/  ISETP.GT.U32.AND P5, PT, R8, R61, PT ;  /* 0x0000003d0800720c */ /* 0x000fe20003fa4070 */
[----:B------:R-:W-:Y:S01]  /*4d50*/  @!P1 IMAD.IADD R58, R58, 0x1, -R8 ;  /* 0x000000013a3a9824 */ /* 0x000fe200078e0a08 */
[----:B------:R-:W-:Y:S01]  /*4d60*/  ISETP.GE.AND P1, PT, R4, RZ, PT ;  /* 0x000000ff0400720c */ /* 0x000fe20003f26270 */
[----:B------:R-:W-:Y:S01]  /*4d70*/  @!P0 IMAD.MOV R57, RZ, RZ, -R57 ;  /* 0x000000ffff398224 */ /* 0x000fe200078e0a39 */
[----:B------:R-:W-:Y:S01]  /*4d80*/  IADD3 R4, R17, 0x5d, RZ ;  /* 0x0000005d11047810 */ /* 0x000fe20007ffe0ff */
[----:B------:R-:W-:Y:S01]  /*4d90*/  IMAD.MOV R3, RZ, RZ, -R0 ;  /* 0x000000ffff037224 */ /* 0x000fe200078e0a00 */
[----:B------:R-:W-:Y:S01]  /*4da0*/  @!P3 IADD3 R60, R60, -R8, RZ ;  /* 0x800000083c3cb210 */ /* 0x000fe20007ffe0ff */
[----:B------:R-:W-:Y:S01]  /*4db0*/  IMAD.HI.U32 R2, R7, R64, RZ ;  /* 0x0000004007027227 */ /* 0x000fe200078e00ff */
[----:B------:R-:W-:-:S02]  /*4dc0*/  IABS R63, R4 ;  /* 0x00000004003f7213 */ /* 0x000fc40000000000 */
[C---:B------:R-:W-:Y:S01]  /*4dd0*/  ISETP.GT.U32.AND P0, PT, R8.reuse, R60, PT ;  /* 0x0000003c0800720c */ /* 0x040fe20003f04070 */
[----:B------:R-:W-:Y:S01]  /*4de0*/  IMAD R62, R8, R3, R62 ;  /* 0x00000003083e7224 */ /* 0x000fe200078e023e */
[----:B------:R-:W-:Y:S01]  /*4df0*/  IADD3 R3, -R2, RZ, RZ ;  /* 0x000000ff02037210 */ /* 0x000fe20007ffe1ff */
[----:B------:R-:W-:Y:S01]  /*4e00*/  @!P5 IMAD.IADD R61, R61, 0x1, -R8 ;  /* 0x000000013d3dd824 */ /* 0x000fe200078e0a08 */
[----:B------:R-:W-:Y:S01]  /*4e10*/  ISETP.GE.AND P3, PT, R5, RZ, PT ;  /* 0x000000ff0500720c */ /* 0x000fe20003f66270 */
[----:B------:R-:W-:Y:S01]  /*4e20*/  IMAD.HI.U32 R0, R7, R63, RZ ;  /* 0x0000003f07007227 */ /* 0x000fe200078e00ff */
[C---:B------:R-:W-:Y:S02]  /*4e30*/  IADD3 R2, R17.reuse, 0x5f, RZ ;  /* 0x0000005f11027810 */ /* 0x040fe40007ffe0ff */
[C---:B------:R-:W-:Y:S01]  /*4e40*/  ISETP.GT.U32.AND P5, PT, R8.reuse, R61, PT ;  /* 0x0000003d0800720c */ /* 0x040fe20003fa4070 */
[----:B------:R-:W-:Y:S01]  /*4e50*/  IMAD R64, R8, R3, R64 ;  /* 0x0000000308407224 */ /* 0x000fe200078e0240 */
[----:B------:R-:W-:Y:S01]  /*4e60*/  IADD3 R5, R17, 0x61, RZ ;  /* 0x0000006111057810 */ /* 0x000fe20007ffe0ff */
        /* <DEDUP_REMOVED lines=9> */
[C---:B------:R-:W-:Y:S01]  /*4f00*/  ISETP.GT.U32.AND P4, PT, R8.reuse, R62, PT ;  /* 0x0000003e0800720c */ /* 0x040fe20003f84070 */
[----:B------:R-:W-:Y:S01]  /*4f10*/  @!P5 IMAD.IADD R61, R61, 0x1, -R8 ;  /* 0x000000013d3dd824 */ /* 0x000fe200078e0a08 */
[----:B------:R-:W-:Y:S01]  /*4f20*/  ISETP.GT.U32.AND P5, PT, R8, R63, PT ;  /* 0x0000003f0800720c */ /* 0x000fe20003fa4070 */
[----:B------:R-:W-:Y:S01]  /*4f30*/  @!P2 IMAD.MOV R59, RZ, RZ, -R59 ;  /* 0x000000ffff3ba224 */ /* 0x000fe200078e0a3b */
[----:B------:R-:W-:Y:S01]  /*4f40*/  IABS R67, R5 ;  /* 0x0000000500437213 */ /* 0x000fe20000000000 */
[----:B------:R-:W-:Y:S01]  /*4f50*/  @!P1 IMAD.MOV R61, RZ, RZ, -R61 ;  /* 0x000000ffff3d9224 */ /* 0x000fe200078e0a3d */
[----:B------:R-:W-:Y:S01]  /*4f60*/  ISETP.GE.AND P2, PT, R4, RZ, PT ;  /* 0x000000ff0400720c */ /* 0x000fe20003f46270 */
[----:B------:R-:W-:Y:S01]  /*4f70*/  IMAD.HI.U32 R0, R7, R65, RZ ;  /* 0x0000004107007227 */ /* 0x000fe200078e00ff */
[----:B------:R-:W-:-:S02]  /*4f80*/  IADD3 R4, R17, 0x60, RZ ;  /* 0x0000006011047810 */ /* 0x000fc40007ffe0ff */
[----:B------:R-:W-:Y:S01]  /*4f90*/  ISETP.GE.AND P1, PT, R2, RZ, PT ;  /* 0x000000ff0200720c */ /* 0x000fe20003f26270 */
[--C-:B------:R-:W-:Y:S01]  /*4fa0*/  @!P6 IMAD.IADD R64, R64, 0x1, -R8.reuse ;  /* 0x000000014040e824 */ /* 0x100fe200078e0a08 */
[----:B------:R-:W-:Y:S01]  /*4fb0*/  IABS R66, R4 ;  /* 0x0000000400427213 */ /* 0x000fe20000000000 */
[----:B------:R-:W-:Y:S01]  /*4fc0*/  @!P4 IMAD.IADD R62, R62, 0x1, -R8 ;  /* 0x000000013e3ec824 */ /* 0x000fe200078e0a08 */
[----:B------:R-:W-:Y:S01]  /*4fd0*/  IADD3 R124, R17, 0x97, RZ ;  /* 0x00000097117c7810 */ /* 0x000fe20007ffe0ff */
[----:B------:R-:W-:Y:S01]  /*4fe0*/  IMAD.HI.U32 R2, R7, R67, RZ ;  /* 0x0000004307027227 */ /* 0x000fe200078e00ff */
[----:B------:R-:W-:Y:S02]  /*4ff0*/  @!P5 IADD3 R63, R63, -R8, RZ ;  /* 0x800000083f3fd210 */ /* 0x000fe40007ffe0ff */
[C---:B------:R-:W-:Y:S01]  /*5000*/  ISETP.GT.U32.AND P6, PT, R8.reuse, R64, PT ;  /* 0x000000400800720c */ /* 0x040fe20003fc4070 */
[----:B------:R-:W-:Y:S01]  /*5010*/  IMAD.MOV R3, RZ, RZ, -R0 ;  /* 0x000000ffff037224 */ /* 0x000fe200078e0a00 */
[C---:B------:R-:W-:Y:S01]  /*5020*/  ISETP.GT.U32.AND P5, PT, R8.reuse, R63, PT ;  /* 0x0000003f0800720c */ /* 0x040fe20003fa4070 */
[----:B------:R-:W-:Y:S01]  /*5030*/  IMAD.MOV R2, RZ, RZ, -R2 ;  /* 0x000000ffff027224 */ /* 0x000fe200078e0a02 */
[----:B------:R-:W-:Y:S01]  /*5040*/  ISETP.GT.U32.AND P4, PT, R8, R62, PT ;  /* 0x0000003e0800720c */ /* 0x000fe20003f84070 */
[----:B------:R-:W-:Y:S01]  /*5050*/  IMAD.HI.U32 R0, R7, R66, RZ ;  /* 0x0000004207007227 */ /* 0x000fe200078e00ff */
[----:B------:R-:W-:-:S02]  /*5060*/  IABS R121, R124 ;  /* 0x0000007c00797213 */ /* 0x000fc40000000000 */
[C---:B------:R-:W-:Y:S01]  /*5070*/  IADD3 R126, R17.reuse, 0x99, RZ ;  /* 0x00000099117e7810 */ /* 0x040fe20007ffe0ff */
[C---:B------:R-:W-:Y:S01]  /*5080*/  IMAD R65, R8.reuse, R3, R65 ;  /* 0x0000000308417224 */ /* 0x040fe200078e0241 */
[C---:B------:R-:W-:Y:S01]  /*5090*/  IADD3 R125, R17.reuse, 0x98, RZ ;  /* 0x00000098117d7810 */ /* 0x040fe20007ffe0ff */
[----:B------:R-:W-:Y:S01]  /*50a0*/  IMAD R67, R8, R2, R67 ;  /* 0x0000000208437224 */ /* 0x000fe200078e0243 */
[----:B------:R-:W-:Y:S01]  /*50b0*/  IABS R123, R126 ;  /* 0x0000007e007b7213 */ /* 0x000fe20000000000 */
[----:B------:R-:W-:Y:S01]  /*50c0*/  @!P6 IMAD.IADD R64, R64, 0x1, -R8 ;  /* 0x000000014040e824 */ /* 0x000fe200078e0a08 */
[----:B------:R-:W-:Y:S01]  /*50d0*/  IABS R122, R125 ;  /* 0x0000007d007a7213 */ /* 0x000fe20000000000 */
[----:B------:R-:W-:Y:S01]  /*50e0*/  IMAD.MOV R3, RZ, RZ, -R0 ;  /* 0x000000ffff037224 */ /* 0x000fe200078e0a00 */
[----:B------:R-:W-:Y:S01]  /*50f0*/  IADD3 R0, R17, 0x62, RZ ;  /* 0x0000006211007810 */ /* 0x000fe20007ffe0ff */
[--C-:B------:R-:W-:Y:S01]  /*5100*/  @!P5 IMAD.IADD R63, R63, 0x1, -R8.reuse ;  /* 0x000000013f3fd824 */ /* 0x100fe200078e0a08 */
[----:B------:R-:W-:Y:S01]  /*5110*/  ISETP.GT.U32.AND P5, PT, R8, R65, PT ;  /* 0x000000410800720c */ /* 0x000fe20003fa4070 */
[----:B------:R-:W-:Y:S01]  /*5120*/  @!P4 IMAD.IADD R62, R62, 0x1, -R8 ;  /* 0x000000013e3ec824 */ /* 0x000fe200078e0a08 */
[----:B------:R-:W-:Y:S01]  /*5130*/  @!P0 IADD3 R64, -R64, RZ, RZ ;  /* 0x000000ff40408210 */ /* 0x000fe20007ffe1ff */
[C---:B------:R-:W-:Y:S01]  /*5140*/  IMAD R66, R8.reuse, R3, R66 ;  /* 0x0000000308427224 */ /* 0x040fe200078e0242 */
[----:B------:R-:W-:Y:S01]  /*5150*/  ISETP.GT.U32.AND P0, PT, R8, R67, PT ;  /* 0x000000430800720c */ /* 0x000fe20003f04070 */
[----:B------:R-:W-:Y:S01]  /*5160*/  @!P2 IMAD.MOV R63, RZ, RZ, -R63 ;  /* 0x000000ffff3fa224 */ /* 0x000fe200078e0a3f */
[----:B------:R-:W-:Y:S01]  /*5170*/  ISETP.GE.AND P4, PT, R4, RZ, PT ;  /* 0x000000ff0400720c */ /* 0x000fe20003f86270 */
[----:B------:R-:W-:Y:S01]  /*5180*/  IMAD.MOV.U32 R12, RZ, RZ, R249 ;  /* 0x000000ffff0c7224 */ /* 0x000fe200078e00f9 */
[----:B------:R-:W-:Y:S01]  /*5190*/  IADD3 R4, R17, 0x63, RZ ;  /* 0x0000006311047810 */ /* 0x000fe20007ffe0ff */
[----:B-1----:R-:W-:Y:S01]  /*51a0*/  IMAD.MOV.U32 R23, RZ, RZ, R18 ;  /* 0x000000ffff177224 */ /* 0x002fe200078e0012 */
[----:B------:R-:W-:Y:S01]  /*51b0*/  ISETP.GT.U32.AND P2, PT, R8, R66, PT ;  /* 0x000000420800720c */ /* 0x000fe20003f44070 */
[----:B---3--:R-:W-:Y:S01]  /*51c0*/  IMAD.MOV.U32 R37, RZ, RZ, R252 ;  /* 0x000000ffff257224 */ /* 0x008fe200078e00fc */
[----:B------:R-:W-:Y:S01]  /*51d0*/  IABS R69, R4 ;  /* 0x0000000400457213 */ /* 0x000fe20000000000 */
[----:B------:R-:W-:Y:S01]  /*51e0*/  @!P5 IMAD.IADD R65, R65, 0x1, -R8 ;  /* 0x000000014141d824 */ /* 0x000fe200078e0a08 */
[----:B------:R-:W-:-:S02]  /*51f0*/  @!P3 IADD3 R62, -R62, RZ, RZ ;  /* 0x000000ff3e3eb210 */ /* 0x000fc40007ffe1ff */
[----:B------:R-:W-:Y:S01]  /*5200*/  ISETP.GE.AND P3, PT, R5, RZ, PT ;  /* 0x000000ff0500720c */ /* 0x000fe20003f66270 */
[----:B------:R-:W-:Y:S01]  /*5210*/  IMAD.HI.U32 R2, R7, R69, RZ ;  /* 0x0000004507027227 */ /* 0x000fe200078e00ff */
[----:B------:R-:W-:Y:S02]  /*5220*/  @!P0 IADD3 R67, R67, -R8, RZ ;  /* 0x8000000843438210 */ /* 0x000fe40007ffe0ff */
[C---:B------:R-:W-:Y:S01]  /*5230*/  ISETP.GT.U32.AND P5, PT, R8.reuse, R65, PT ;  /* 0x000000410800720c */ /* 0x040fe20003fa4070 */
[----:B------:R-:W-:Y:S01]  /*5240*/  IMAD.MOV R2, RZ, RZ, -R2 ;  /* 0x000000ffff027224 */ /* 0x000fe200078e0a02 */
[----:B------:R-:W-:Y:S01]  /*5250*/  ISETP.GT.U32.AND P0, PT, R8, R67, PT ;  /* 0x000000430800720c */ /* 0x000fe20003f04070 */
[----:B------:R-:W-:Y:S01]  /*5260*/  @!P2 IMAD.IADD R66, R66, 0x1, -R8 ;  /* 0x000000014242a824 */ /* 0x000fe200078e0a08 */
[----:B------:R-:W-:Y:S01]  /*5270*/  IABS R68, R0 ;  /* 0x0000000000447213 */ /* 0x000fe20000000000 */
[C---:B------:R-:W-:Y:S01]  /*5280*/  IMAD R69, R8.reuse, R2, R69 ;  /* 0x0000000208457224 */ /* 0x040fe200078e0245 */
[----:B------:R-:W-:Y:S01]  /*5290*/  IADD3 R5, R17, 0x64, RZ ;  /* 0x0000006411057810 */ /* 0x000fe20007ffe0ff */
[----:B------:R-:W-:Y:S01]  /*52a0*/  IMAD.HI.U32 R2, R7, R71, RZ ;  /* 0x0000004707027227 */ /* 0x000fe200078e00ff */
[----:B------:R-:W-:-:S02]  /*52b0*/  ISETP.GT.U32.AND P2, PT, R8, R66, PT ;  /* 0x000000420800720c */ /* 0x000fc40003f44070 */
[----:B------:R-:W-:Y:S01]  /*52c0*/  ISETP.GE.AND P6, PT, R0, RZ, PT ;  /* 0x000000ff0000720c */ /* 0x000fe20003fc6270 */
[----:B------:R-:W-:Y:S01]  /*52d0*/  IMAD.MOV R2, RZ, RZ, -R2 ;  /* 0x000000ffff027224 */ /* 0x000fe200078e0a02 */
[----:B------:R-:W-:Y:S01]  /*52e0*/  IABS R70, R5 ;  /* 0x0000000500467213 */ /* 0x000fe20000000000 */
[----:B------:R-:W-:Y:S01]  /*52f0*/  IMAD.HI.U32 R0, R7, R68, RZ ;  /* 0x0000004407007227 */ /* 0x000fe200078e00ff */
[C---:B------:R-:W-:Y:S02]  /*5300*/  IADD3 R130, R17.reuse, 0x9d, RZ ;  /* 0x0000009d11827810 */ /* 0x040fe40007ffe0ff */
[----:B------:R-:W-:Y:S01]  /*5310*/  IADD3 R131, R17, 0x9e, RZ ;  /* 0x0000009e11837810 */ /* 0x000fe20007ffe0ff */
[--C-:B------:R-:W-:Y:S01]  /*5320*/  @!P5 IMAD.IADD R65, R65, 0x1, -R8.reuse ;  /* 0x000000014141d824 */ /* 0x100fe200078e0a08 */
[----:B------:R-:W-:Y:S01]  /*5330*/  ISETP.GE.AND P5, PT, R4, RZ, PT ;  /* 0x000000ff0400720c */ /* 0x000fe20003fa6270 */
[----:B------:R-:W-:Y:S01]  /*5340*/  IMAD R71, R8, R2, R71 ;  /* 0x0000000208477224 */ /* 0x000fe200078e0247 */
[----:B------:R-:W-:Y:S01]  /*5350*/  IADD3 R4, R17, 0x66, RZ ;  /* 0x0000006611047810 */ /* 0x000fe20007ffe0ff */
[----:B------:R-:W-:Y:S01]  /*5360*/  @!P0 IMAD.IADD R67, R67, 0x1, -R8 ;  /* 0x0000000143438824 */ /* 0x000fe200078e0a08 */
[----:B------:R-:W-:Y:S01]  /*5370*/  IABS R127, R130 ;  /* 0x00000082007f7213 */ /* 0x000fe20000000000 */
[----:B------:R-:W-:Y:S01]  /*5380*/  IMAD.MOV R3, RZ, RZ, -R0 ;  /* 0x000000ffff037224 */ /* 0x000fe200078e0a00 */
[----:B------:R-:W-:Y:S01]  /*5390*/  IABS R72, R4 ;  /* 0x0000000400487213 */ /* 0x000fe20000000000 */
[----:B------:R-:W-:Y:S01]  /*53a0*/  IMAD.HI.U32 R0, R7, R70, RZ ;  /* 0x0000004607007227 */ /* 0x000fe200078e00ff */
[----:B------:R-:W-:-:S02]  /*53b0*/  IABS R128, R131 ;  /* 0x0000008300807213 */ /* 0x000fc40000000000 */
[C---:B------:R-:W-:Y:S01]  /*53c0*/  IADD3 R138, R17.reuse, 0xa5, RZ ;  /* 0x000000a5118a7810 */ /* 0x040fe20007ffe0ff */
[----:B------:R-:W-:Y:S01]  /*53d0*/  @!P1 IMAD.MOV R65, RZ, RZ, -R65 ;  /* 0x000000ffff419224 */ /* 0x000fe200078e0a41 */
[C---:B------:R-:W-:Y:S01]  /*53e0*/  ISETP.GT.U32.AND P1, PT, R8.reuse, R69, PT ;  /* 0x000000450800720c */ /* 0x040fe20003f24070 */
[----:B------:R-:W-:Y:S01]  /*53f0*/  @!P3 IMAD.MOV R67, RZ, RZ, -R67 ;  /* 0x000000ffff43b224 */ /* 0x000fe200078e0a43 */
[C---:B------:R-:W-:Y:S01]  /*5400*/  ISETP.GT.U32.AND P3, PT, R8.reuse, R71, PT ;  /* 0x000000470800720c */ /* 0x040fe20003f64070 */
[----:B------:R-:W-:Y:S01]  /*5410*/  IMAD R68, R8, R3, R68 ;  /* 0x0000000308447224 */ /* 0x000fe200078e0244 */
[----:B------:R-:W-:Y:S01]  /*5420*/  IABS R135, R138 ;  /* 0x0000008a00877213 */ /* 0x000fe20000000000 */
[----:B------:R-:W-:Y:S01]  /*5430*/  IMAD.MOV R3, RZ, RZ, -R0 ;  /* 0x000000ffff037224 */ /* 0x000fe200078e0a00 */
[----:B------:R-:W-:Y:S01]  /*5440*/  IADD3 R137, R17, 0xa4, RZ ;  /* 0x000000a411897810 */ /* 0x000fe20007ffe0ff */
[----:B------:R-:W-:Y:S01]  /*5450*/  @!P2 IMAD.IADD R66, R66, 0x1, -R8 ;  /* 0x000000014242a824 */ /* 0x000fe200078e0a08 */
[C---:B------:R-:W-:Y:S01]  /*5460*/  ISETP.GT.U32.AND P2, PT, R8.reuse, R68, PT ;  /* 0x000000440800720c */ /* 0x040fe20003f44070 */
[----:B------:R-:W-:Y:S01]  /*5470*/  IMAD R70, R8, R3, R70 ;  /* 0x0000000308467224 */ /* 0x000fe200078e0246 */
[----:B------:R-:W-:Y:S01]  /*5480*/  IABS R134, R137 ;  /* 0x0000008900867213 */ /* 0x000fe20000000000 */
[----:B------:R-:W-:Y:S01]  /*5490*/  @!P4 IMAD.MOV R66, RZ, RZ, -R66 ;  /* 0x000000ffff42c224 */ /* 0x000fe200078e0a42 */
[----:B------:R-:W-:Y:S01]  /*54a0*/  ISETP.GE.AND P4, PT, R5, RZ, PT ;  /* 0x000000ff0500720c */ /* 0x000fe20003f86270 */
[----:B------:R-:W-:Y:S01]  /*54b0*/  IMAD.HI.U32 R0, R7, R72, RZ ;  /* 0x0000004807007227 */ /* 0x000fe200078e00ff */
[----:B------:R-:W-:-:S02]  /*54c0*/  IADD3 R5, R17, 0x67, RZ ;  /* 0x0000006711057810 */ /* 0x000fc40007ffe0ff */
[----:B------:R-:W-:Y:S01]  /*54d0*/  ISETP.GT.U32.AND P0, PT, R8, R70, PT ;  /* 0x000000460800720c */ /* 0x000fe20003f04070 */
[----:B------:R-:W-:Y:S01]  /*54e0*/  IMAD.MOV R3, RZ, RZ, -R0 ;  /* 0x000000ffff037224 */ /* 0x000fe200078e0a00 */
[----:B------:R-:W-:Y:S01]  /*54f0*/  @!P1 IADD3 R69, R69, -R8, RZ ;  /* 0x8000000845459210 */ /* 0x000fe20007ffe0ff */
[----:B------:R-:W-:Y:S01]  /*5500*/  IMAD.HI.U32 R2, R7, R74, RZ ;  /* 0x0000004a07027227 */ /* 0x000fe200078e00ff */
[----:B------:R-:W-:Y:S02]  /*5510*/  IABS R73, R5 ;  /* 0x0000000500497213 */ /* 0x000fe40000000000 */
[----:B------:R-:W-:Y:S01]  /*5520*/  @!P3 IADD3 R71, R71, -R8, RZ ;  /* 0x800000084747b210 */ /* 0x000fe20007ffe0ff */
[----:B------:R-:W-:Y:S01]  /*5530*/  @!P2 IMAD.IADD R68, R68, 0x1, -R8 ;  /* 0x000000014444a824 */ /* 0x000fe200078e0a08 */
[C---:B------:R-:W-:Y:S01]  /*5540*/  ISETP.GT.U32.AND P1, PT, R8.reuse, R69, PT ;  /* 0x000000450800720c */ /* 0x040fe20003f24070 */
[----:B------:R-:W-:Y:S01]  /*5550*/  IMAD.HI.U32 R0, R7, R73, RZ ;  /* 0x0000004907007227 */ /* 0x000fe200078e00ff */
[----:B------:R-:W-:-:S02]  /*5560*/  ISETP.GT.U32.AND P3, PT, R8, R71, PT ;  /* 0x000000470800720c */ /* 0x000fc40003f64070 */
[----:B------:R-:W-:Y:S01]  /*5570*/  ISETP.GT.U32.AND P2, PT, R8, R68, PT ;  /* 0x000000440800720c */ /* 0x000fe20003f44070 */
[----:B------:R-:W-:Y:S01]  /*5580*/  IMAD.MOV R0, RZ, RZ, -R0 ;  /* 0x000000ffff007224 */ /* 0x000fe200078e0a00 */
[C---:B------:R-:W-:Y:S01]  /*5590*/  IADD3 R141, R17.reuse, 0xa6, RZ ;  /* 0x000000a6118d7810 */ /* 0x040fe20007ffe0ff */
[----:B------:R-:W-:Y:S01]  /*55a0*/  @!P0 IMAD.IADD R70, R70, 0x1, -R8 ;  /* 0x0000000146468824 */ /* 0x000fe200078e0a08 */
[----:B------:R-:W-:Y:S01]  /*55b0*/  IADD3 R143, R17, 0xa8, RZ ;  /* 0x000000a8118f7810 */ /* 0x000fe20007ffe0ff */
[C---:B------:R-:W-:Y:S01]  /*55c0*/  IMAD R72, R8.reuse, R3, R72 ;  /* 0x0000000308487224 */ /* 0x040fe200078e0248 */
[----:B------:R-:W-:Y:S01]  /*55d0*/  IABS R136, R141 ;  /* 0x0000008d00887213 */ /* 0x000fe20000000000 */
[C---:B------:R-:W-:Y:S01]  /*55e0*/  IMAD R73, R8.reuse, R0, R73 ;  /* 0x0000000008497224 */ /* 0x040fe200078e0249 */
[C---:B------:R-:W-:Y:S01]  /*55f0*/  ISETP.GT.U32.AND P0, PT, R8.reuse, R70, PT ;  /* 0x000000460800720c */ /* 0x040fe20003f04070 */
[--C-:B------:R-:W-:Y:S01]  /*5600*/  @!P1 IMAD.IADD R69, R69, 0x1, -R8.reuse ;  /* 0x0000000145459824 */ /* 0x100fe200078e0a08 */
[C---:B------:R-:W-:Y:S01]  /*5610*/  ISETP.GT.U32.AND P1, PT, R8.reuse, R72, PT ;  /* 0x000000480800720c */ /* 0x040fe20003f24070 */
[--C-:B------:R-:W-:Y:S01]  /*5620*/  @!P3 IMAD.IADD R71, R71, 0x1, -R8.reuse ;  /* 0x000000014747b824 */ /* 0x100fe200078e0a08 */
[----:B------:R-:W-:Y:S01]  /*5630*/  ISETP.GT.U32.AND P3, PT, R8, R73, PT ;  /* 0x000000490800720c */ /* 0x000fe20003f64070 */
[----:B------:R-:W-:Y:S01]  /*5640*/  @!P2 IMAD.IADD R68, R68, 0x1, -R8 ;  /* 0x000000014444a824 */ /* 0x000fe200078e0a08 */
[----:B------:R-:W-:Y:S01]  /*5650*/  ISETP.GE.AND P2, PT, R75, RZ, PT ;  /* 0x000000ff4b00720c */ /* 0x000fe20003f46270 */
[----:B------:R-:W-:Y:S01]  /*5660*/  IMAD.MOV R3, RZ, RZ, -R2 ;  /* 0x000000ffff037224 */ /* 0x000fe200078e0a02 */
[C---:B------:R-:W-:Y:S01]  /*5670*/  IADD3 R0, R17.reuse, 0x69, RZ ;  /* 0x0000006911007810 */ /* 0x040fe20007ffe0ff */
[----:B------:R-:W-:Y:S01]  /*5680*/  @!P6 IMAD.MOV R68, RZ, RZ, -R68 ;  /* 0x000000ffff44e224 */ /* 0x000fe200078e0a44 */
[----:B------:R-:W-:Y:S01]  /*5690*/  IADD3 R2, R17, 0x6a, RZ ;  /* 0x0000006a11027810 */ /* 0x000fe20007ffe0ff */
[----:B------:R-:W-:Y:S01]  /*56a0*/  IMAD R74, R8, R3, R74 ;  /* 0x00000003084a7224 */ /* 0x000fe200078e024a */
[----:B------:R-:W-:Y:S01]  /*56b0*/  IABS R75, R0 ;  /* 0x00000000004b7213 */ /* 0x000fe20000000000 */
[--C-:B------:R-:W-:Y:S01]  /*56c0*/  @!P0 IMAD.IADD R70, R70, 0x1, -R8.reuse ;  /* 0x0000000146468824 */ /* 0x100fe200078e0a08 */
[----:B------:R-:W-:Y:S01]  /*56d0*/  ISETP.GE.AND P0, PT, R76, RZ, PT ;  /* 0x000000ff4c00720c */ /* 0x000fe20003f06270 */
[----:B------:R-:W-:Y:S01]  /*56e0*/  @!P5 IMAD.MOV R69, RZ, RZ, -R69 ;  /* 0x000000ffff45d224 */ /* 0x000fe200078e0a45 */
[----:B------:R-:W-:Y:S01]  /*56f0*/  @!P1 IADD3 R72, R72, -R8, RZ ;  /* 0x8000000848489210 */ /* 0x000fe20007ffe0ff */
[----:B------:R-:W-:Y:S01]  /*5700*/  @!P3 IMAD.IADD R73, R73, 0x1, -R8 ;  /* 0x000000014949b824 */ /* 0x000fe200078e0a08 */
[----:B------:R-:W-:Y:S01]  /*5710*/  IABS R76, R2 ;  /* 0x00000002004c7213 */ /* 0x000fe20000000000 */
[----:B------:R-:W-:Y:S01]  /*5720*/  @!P4 IMAD.MOV R70, RZ, RZ, -R70 ;  /* 0x000000ffff46c224 */ /* 0x000fe200078e0a46 */
[----:B------:R-:W-:Y:S01]  /*5730*/  ISETP.GE.AND P4, PT, R0, RZ, PT ;  /* 0x000000ff0000720c */ /* 0x000fe20003f86270 */
[----:B------:R-:W-:Y:S01]  /*5740*/  IMAD.HI.U32 R0, R7, R75, RZ ;  /* 0x0000004b07007227 */ /* 0x000fe200078e00ff */
[----:B------:R-:W-:-:S02]  /*5750*/  ISETP.GT.U32.AND P1, PT, R8, R72, PT ;  /* 0x000000480800720c */ /* 0x000fc40003f24070 */
[----:B------:R-:W-:Y:S01]  /*5760*/  ISETP.GT.U32.AND P3, PT, R8, R73, PT ;  /* 0x000000490800720c */ /* 0x000fe20003f64070 */
[----:B------:R-:W-:Y:S01]  /*5770*/  @!P2 IMAD.MOV R71, RZ, RZ, -R71 ;  /* 0x000000ffff47a224 */ /* 0x000fe200078e0a47 */
[----:B------:R-:W-:Y:S02]  /*5780*/  ISETP.GE.AND P6, PT, R4, RZ, PT ;  /* 0x000000ff0400720c */ /* 0x000fe40003fc6270 */
[----:B------:R-:W-:Y:S01]  /*5790*/  ISETP.GE.AND P2, PT, R2, RZ, PT ;  /* 0x000000ff0200720c */ /* 0x000fe20003f46270 */
[----:B------:R-:W-:Y:S01]  /*57a0*/  IMAD.HI.U32 R2, R7, R76, RZ ;  /* 0x0000004c07027227 */ /* 0x000fe200078e00ff */
[----:B------:R-:W-:Y:S02]  /*57b0*/  IADD3 R0, -R0, RZ, RZ ;  /* 0x000000ff00007210 */ /* 0x000fe40007ffe1ff */
[----:B------:R-:W-:Y:S01]  /*57c0*/  ISETP.GE.AND P5, PT, R5, RZ, PT ;  /* 0x000000ff0500720c */ /* 0x000fe20003fa6270 */
[----:B------:R-:W-:Y:S01]  /*57d0*/  IMAD.MOV R3, RZ, RZ, -R2 ;  /* 0x000000ffff037224 */ /* 0x000fe200078e0a02 */
[C---:B------:R-:W-:Y:S01]  /*57e0*/  IADD3 R4, R17.reuse, 0x6b, RZ ;  /* 0x0000006b11047810 */ /* 0x040fe20007ffe0ff */
[----:B------:R-:W-:Y:S01]  /*57f0*/  IMAD R75, R8, R0, R75 ;  /* 0x00000000084b7224 */ /* 0x000fe200078e024b */
[----:B------:R-:W-:Y:S01]  /*5800*/  IADD3 R5, R17, 0x6c, RZ ;  /* 0x0000006c11057810 */ /* 0x000fe20007ffe0ff */
[----:B------:R-:W-:Y:S01]  /*5810*/  @!P1 IMAD.IADD R72, R72, 0x1, -R8 ;  /* 0x0000000148489824 */ /* 0x000fe200078e0a08 */
[C---:B------:R-:W-:Y:S01]  /*5820*/  ISETP.GT.U32.AND P1, PT, R8.reuse, R74, PT ;  /* 0x0000004a0800720c */ /* 0x040fe20003f24070 */
[C---:B------:R-:W-:Y:S01]  /*5830*/  IMAD R76, R8.reuse, R3, R76 ;  /* 0x00000003084c7224 */ /* 0x040fe200078e024c */
[----:B------:R-:W-:Y:S01]  /*5840*/  IABS R77, R4 ;  /* 0x00000004004d7213 */ /* 0x000fe20000000000 */
[----:B------:R-:W-:Y:S01]  /*5850*/  @!P3 IMAD.IADD R73, R73, 0x1, -R8 ;  /* 0x000000014949b824 */ /* 0x000fe200078e0a08 */
[----:B------:R-:W-:-:S02]  /*5860*/  ISETP.GT.U32.AND P3, PT, R8, R75, PT ;  /* 0x0000004b0800720c */ /* 0x000fc40003f64070 */
[----:B------:R-:W-:Y:S01]  /*5870*/  @!P6 IADD3 R72, -R72, RZ, RZ ;  /* 0x000000ff4848e210 */ /* 0x000fe20007ffe1ff */
[----:B------:R-:W-:Y:S01]  /*5880*/  IMAD.HI.U32 R0, R7, R77, RZ ;  /* 0x0000004d07007227 */ /* 0x000fe200078e00ff */
[----:B------:R-:W-:Y:S02]  /*5890*/  ISETP.GT.U32.AND P6, PT, R8, R76, PT ;  /* 0x0000004c0800720c */ /* 0x000fe40003fc4070 */
[----:B------:R-:W-:Y:S01]  /*58a0*/  IABS R78, R5 ;  /* 0x00000005004e7213 */ /* 0x000fe20000000000 */
[----:B------:R-:W-:Y:S01]  /*58b0*/  @!P5 IMAD.MOV R73, RZ, RZ, -R73 ;  /* 0x000000ffff49d224 */ /* 0x000fe200078e0a49 */
[----:B------:R-:W-:Y:S01]  /*58c0*/  ISETP.GE.AND P5, PT, R4, RZ, PT ;  /* 0x000000ff0400720c */ /* 0x000fe20003fa6270 */
[----:B------:R-:W-:Y:S01]  /*58d0*/  @!P1 IMAD.IADD R74, R74, 0x1, -R8 ;  /* 0x000000014a4a9824 */ /* 0x000fe200078e0a08 */
[----:B------:R-:W-:Y:S01]  /*58e0*/  IADD3 R4, R17, 0x6d, RZ ;  /* 0x0000006d11047810 */ /* 0x000fe20007ffe0ff */
[----:B------:R-:W-:Y:S01]  /*58f0*/  IMAD.HI.U32 R2, R7, R78, RZ ;  /* 0x0000004e07027227 */ /* 0x000fe200078e00ff */
[----:B------:R-:W-:-:S02]  /*5900*/  IADD3 R144, R17, 0xa9, RZ ;  /* 0x000000a911907810 */ /* 0x000fc40007ffe0ff */
[----:B------:R-:W-:Y:S01]  /*5910*/  ISETP.GT.U32.AND P1, PT, R8, R74, PT ;  /* 0x0000004a0800720c */ /* 0x000fe20003f24070 */
[--C-:B------:R-:W-:Y:S01]  /*5920*/  @!P3 IMAD.IADD R75, R75, 0x1, -R8.reuse ;  /* 0x000000014b4bb824 */ /* 0x100fe200078e0a08 */
[----:B------:R-:W-:Y:S01]  /*5930*/  IABS R79, R4 ;  /* 0x00000004004f7213 */ /* 0x000fe20000000000 */
[----:B------:R-:W-:Y:S01]  /*5940*/  @!P6 IMAD.IADD R76, R76, 0x1, -R8 ;  /* 0x000000014c4ce824 */ /* 0x000fe200078e0a08 */
[----:B------:R-:W-:Y:S01]  /*5950*/  IADD3 R145, R17, 0xaa, RZ ;  /* 0x000000aa11917810 */ /* 0x000fe20007ffe0ff */
[----:B------:R-:W-:Y:S01]  /*5960*/  IMAD.MOV R0, RZ, RZ, -R0 ;  /* 0x000000ffff007224 */ /* 0x000fe200078e0a00 */
[C---:B------:R-:W-:Y:S01]  /*5970*/  ISETP.GT.U32.AND P3, PT, R8.reuse, R75, PT ;  /* 0x0000004b0800720c */ /* 0x040fe20003f64070 */
[----:B------:R-:W-:Y:S01]  /*5980*/  IMAD.MOV R3, RZ, RZ, -R2 ;  /* 0x000000ffff037224 */ /* 0x000fe200078e0a02 */
[C---:B------:R-:W-:Y:S01]  /*5990*/  ISETP.GT.U32.AND P6, PT, R8.reuse, R76, PT ;  /* 0x0000004c0800720c */ /* 0x040fe20003fc4070 */
[C---:B------:R-:W-:Y:S01]  /*59a0*/  IMAD R77, R8.reuse, R0, R77 ;  /* 0x00000000084d7224 */ /* 0x040fe200078e024d */
[----:B------:R-:W-:Y:S01]  /*59b0*/  IABS R139, R144 ;  /* 0x00000090008b7213 */ /* 0x000fe20000000000 */
[----:B------:R-:W-:Y:S01]  /*59c0*/  IMAD R78, R8, R3, R78 ;  /* 0x00000003084e7224 */ /* 0x000fe200078e024e */
[----:B------:R-:W-:Y:S01]  /*59d0*/  IABS R140, R145 ;  /* 0x00000091008c7213 */ /* 0x000fe20000000000 */
[----:B------:R-:W-:Y:S01]  /*59e0*/  IMAD.HI.U32 R0, R7, R79, RZ ;  /* 0x0000004f07007227 */ /* 0x000fe200078e00ff */
[----:B------:R-:W-:-:S02]  /*59f0*/  IADD3 R146, R17, 0xae, RZ ;  /* 0x000000ae11927810 */ /* 0x000fc40007ffe0ff */
[----:B------:R-:W-:Y:S01]  /*5a00*/  IADD3 R149, R17, 0xb2, RZ ;  /* 0x000000b211957810 */ /* 0x000fe20007ffe0ff */
[--C-:B------:R-:W-:Y:S01]  /*5a10*/  @!P1 IMAD.IADD R74, R74, 0x1, -R8.reuse ;  /* 0x000000014a4a9824 */ /* 0x100fe200078e0a08 */
[----:B------:R-:W-:Y:S01]  /*5a20*/  IADD3 R3, -R0, RZ, RZ ;  /* 0x000000ff00037210 */ /* 0x000fe20007ffe1ff */
[--C-:B------:R-:W-:Y:S01]  /*5a30*/  @!P3 IMAD.IADD R75, R75, 0x1, -R8.reuse ;  /* 0x000000014b4bb824 */ /* 0x100fe200078e0a08 */
[----:B------:R-:W-:Y:S01]  /*5a40*/  ISETP.GT.U32.AND P3, PT, R8, R77, PT ;  /* 0x0000004d0800720c */ /* 0x000fe20003f64070 */
[----:B------:R-:W-:Y:S01]  /*5a50*/  @!P6 IMAD.IADD R76, R76, 0x1, -R8 ;  /* 0x000000014c4ce824 */ /* 0x000fe200078e0a08 */
[----:B------:R-:W-:Y:S01]  /*5a60*/  ISETP.GT.U32.AND P6, PT, R8, R78, PT ;  /* 0x0000004e0800720c */ /* 0x000fe20003fc4070 */
[----:B------:R-:W-:Y:S01]  /*5a70*/  IMAD.HI.U32 R0, R7, R80, RZ ;  /* 0x0000005007007227 */ /* 0x000fe200078e00ff */
[----:B------:R-:W-:Y:S02]  /*5a80*/  ISETP.GE.AND P1, PT, R5, RZ, PT ;  /* 0x000000ff0500720c */ /* 0x000fe40003f26270 */
[----:B------:R-:W-:Y:S01]  /*5a90*/  @!P2 IADD3 R76, -R76, RZ, RZ ;  /* 0x000000ff4c4ca210 */ /* 0x000fe20007ffe1ff */
[----:B------:R-:W-:Y:S01]  /*5aa0*/  IMAD R79, R8, R3, R79 ;  /* 0x00000003084f7224 */ /* 0x000fe200078e024f */
[----:B------:R-:W-:Y:S01]  /*5ab0*/  IABS R148, R149 ;  /* 0x0000009500947213 */ /* 0x000fe20000000000 */
[----:B------:R-:W-:Y:S01]  /*5ac0*/  IMAD.MOV R5, RZ, RZ, -R0 ;  /* 0x000000ffff057224 */ /* 0x000fe200078e0a00 */
[----:B------:R-:W-:Y:S01]  /*5ad0*/  IADD3 R154, R17, 0xb4, RZ ;  /* 0x000000b4119a7810 */ /* 0x000fe20007ffe0ff */
[----:B------:R-:W-:Y:S01]  /*5ae0*/  IMAD.HI.U32 R2, R7, R81, RZ ;  /* 0x0000005107027227 */ /* 0x000fe200078e00ff */
[----:B------:R-:W-:-:S02]  /*5af0*/  IADD3 R158, R17, 0xb6, RZ ;  /* 0x000000b6119e7810 */ /* 0x000fc40007ffe0ff */
[----:B------:R-:W-:Y:S01]  /*5b00*/  IABS R150, R154 ;  /* 0x0000009a00967213 */ /* 0x000fe20000000000 */
[----:B------:R-:W-:Y:S01]  /*5b10*/  @!P3 IMAD.IADD R77, R77, 0x1, -R8 ;  /* 0x000000014d4db824 */ /* 0x000fe200078e0a08 */
[C---:B------:R-:W-:Y:S01]  /*5b20*/  ISETP.GT.U32.AND P3, PT, R8.reuse, R79, PT ;  /* 0x0000004f0800720c */ /* 0x040fe20003f64070 */
[----:B------:R-:W-:Y:S01]  /*5b30*/  IMAD R80, R8, R5, R80 ;  /* 0x0000000508507224 */ /* 0x000fe200078e0250 */
[----:B------:R-:W-:Y:S01]  /*5b40*/  IADD3 R5, R17, 0x72, RZ ;  /* 0x0000007211057810 */ /* 0x000fe20007ffe0ff */
[----:B------:R-:W-:Y:S01]  /*5b50*/  @!P6 IMAD.IADD R78, R78, 0x1, -R8 ;  /* 0x000000014e4ee824 */ /* 0x000fe200078e0a08 */
[----:B------:R-:W-:Y:S01]  /*5b60*/  IABS R152, R158 ;  /* 0x0000009e00987213 */ /* 0x000fe20000000000 */
[----:B------:R-:W-:Y:S01]  /*5b70*/  IMAD.MOV R2, RZ, RZ, -R2 ;  /* 0x000000ffff027224 */ /* 0x000fe200078e0a02 */
[----:B------:R-:W-:Y:S01]  /*5b80*/  ISETP.GT.U32.AND P6, PT, R8, R80, PT ;  /* 0x000000500800720c */ /* 0x000fe20003fc4070 */
[----:B------:R-:W-:Y:S01]  /*5b90*/  IMAD.HI.U32 R0, R7, R83, RZ ;  /* 0x0000005307007227 */ /* 0x000fe200078e00ff */
[----:B------:R-:W-:-:S02]  /*5ba0*/  IABS R84, R5 ;  /* 0x0000000500547213 */ /* 0x000fc40000000000 */
[----:B------:R-:W-:Y:S01]  /*5bb0*/  IADD3 R157, R17, 0xb5, RZ ;  /* 0x000000b5119d7810 */ /* 0x000fe20007ffe0ff */
[----:B------:R-:W-:Y:S01]  /*5bc0*/  IMAD R81, R8, R2, R81 ;  /* 0x0000000208517224 */ /* 0x000fe200078e0251 */
[----:B------:R-:W-:Y:S01]  /*5bd0*/  IADD3 R0, -R0, RZ, RZ ;  /* 0x000000ff00007210 */ /* 0x000fe20007ffe1ff */
[----:B------:R-:W-:Y:S01]  /*5be0*/  @!P3 IMAD.IADD R79, R79, 0x1, -R8 ;  /* 0x000000014f4fb824 */ /* 0x000fe200078e0a08 */
[C---:B------:R-:W-:Y:S01]  /*5bf0*/  ISETP.GT.U32.AND P3, PT, R8.reuse, R77, PT ;  /* 0x0000004d0800720c */ /* 0x040fe20003f64070 */
[----:B------:R-:W-:Y:S01]  /*5c00*/  @!P4 IMAD.MOV R75, RZ, RZ, -R75 ;  /* 0x000000ffff4bc224 */ /* 0x000fe200078e0a4b */
[C---:B------:R-:W-:Y:S01]  /*5c10*/  ISETP.GT.U32.AND P2, PT, R8.reuse, R81, PT ;  /* 0x000000510800720c */ /* 0x040fe20003f44070 */
[----:B------:R-:W-:Y:S01]  /*5c20*/  @!P0 IMAD.MOV R74, RZ, RZ, -R74 ;  /* 0x000000ffff4a8224 */ /* 0x000fe200078e0a4a */
[----:B------:R-:W-:Y:S01]  /*5c30*/  ISETP.GT.U32.AND P0, PT, R8, R78, PT ;  /* 0x0000004e0800720c */ /* 0x000fe20003f04070 */
[----:B------:R-:W-:Y:S01]  /*5c40*/  @!P6 IMAD.IADD R80, R80, 0x1, -R8 ;  /* 0x000000015050e824 */ /* 0x000fe200078e0a08 */
[C---:B------:R-:W-:Y:S01]  /*5c50*/  ISETP.GT.U32.AND P6, PT, R8.reuse, R79, PT ;  /* 0x0000004f0800720c */ /* 0x040fe20003fc4070 */
[C---:B------:R-:W-:Y:S01]  /*5c60*/  IMAD R83, R8.reuse, R0, R83 ;  /* 0x0000000008537224 */ /* 0x040fe200078e0253 */
[----:B------:R-:W-:Y:S01]  /*5c70*/  IABS R151, R157 ;  /* 0x0000009d00977213 */ /* 0x000fe20000000000 */
[----:B------:R-:W-:Y:S01]  /*5c80*/  IMAD.HI.U32 R3, R7, R82, RZ ;  /* 0x0000005207037227 */ /* 0x000fe200078e00ff */
[----:B------:R-:W-:-:S02]  /*5c90*/  ISETP.GT.U32.AND P4, PT, R8, R80, PT ;  /* 0x000000500800720c */ /* 0x000fc40003f84070 */
[----:B------:R-:W-:Y:S01]  /*5ca0*/  IADD3 R160, R17, 0xba, RZ ;  /* 0x000000ba11a07810 */ /* 0x000fe20007ffe0ff */
[--C-:B------:R-:W-:Y:S01]  /*5cb0*/  @!P3 IMAD.IADD R77, R77, 0x1, -R8.reuse ;  /* 0x000000014d4db824 */ /* 0x100fe200078e0a08 */
[----:B------:R-:W-:Y:S01]  /*5cc0*/  IADD3 R159, R17, 0xb9, RZ ;  /* 0x000000b9119f7810 */ /* 0x000fe20007ffe0ff */
[--C-:B------:R-:W-:Y:S01]  /*5cd0*/  @!P2 IMAD.IADD R81, R81, 0x1, -R8.reuse ;  /* 0x000000015151a824 */ /* 0x100fe200078e0a08 */
[----:B------:R-:W-:Y:S01]  /*5ce0*/  ISETP.GE.AND P2, PT, R87, RZ, PT ;  /* 0x000000ff5700720c */ /* 0x000fe20003f46270 */
[----:B------:R-:W-:Y:S01]  /*5cf0*/  IMAD.HI.U32 R2, R7, R85, RZ ;  /* 0x0000005507027227 */ /* 0x000fe200078e00ff */
[----:B------:R-:W-:Y:S02]  /*5d00*/  IABS R156, R160 ;  /* 0x000000a0009c7213 */ /* 0x000fe40000000000 */
[----:B------:R-:W-:Y:S01]  /*5d10*/  IABS R155, R159 ;  /* 0x0000009f009b7213 */ /* 0x000fe20000000000 */
[--C-:B------:R-:W-:Y:S01]  /*5d20*/  @!P6 IMAD.IADD R79, R79, 0x1, -R8.reuse ;  /* 0x000000014f4fe824 */ /* 0x100fe200078e0a08 */
[C---:B------:R-:W-:Y:S01]  /*5d30*/  ISETP.GT.U32.AND P6, PT, R8.reuse, R83, PT ;  /* 0x000000530800720c */ /* 0x040fe20003fc4070 */
[----:B------:R-:W-:Y:S01]  /*5d40*/  @!P5 IMAD.MOV R77, RZ, RZ, -R77 ;  /* 0x000000ffff4dd224 */ /* 0x000fe200078e0a4d */
[----:B------:R-:W-:Y:S01]  /*5d50*/  ISETP.GT.U32.AND P5, PT, R8, R81, PT ;  /* 0x000000510800720c */ /* 0x000fe20003fa4070 */
[----:B------:R-:W-:Y:S01]  /*5d60*/  IMAD.MOV R3, RZ, RZ, -R3 ;  /* 0x000000ffff037224 */ /* 0x000fe200078e0a03 */
[----:B------:R-:W-:Y:S01]  /*5d70*/  IADD3 R2, -R2, RZ, RZ ;  /* 0x000000ff02027210 */ /* 0x000fe20007ffe1ff */
[--C-:B------:R-:W-:Y:S01]  /*5d80*/  @!P4 IMAD.IADD R80, R80, 0x1, -R8.reuse ;  /* 0x000000015050c824 */ /* 0x100fe200078e0a08 */
[----:B------:R-:W-:Y:S01]  /*5d90*/  ISETP.GE.AND P4, PT, R86, RZ, PT ;  /* 0x000000ff5600720c */ /* 0x000fe20003f86270 */
[----:B------:R-:W-:Y:S01]  /*5da0*/  @!P0 IMAD.IADD R78, R78, 0x1, -R8 ;  /* 0x000000014e4e8824 */ /* 0x000fe200078e0a08 */
[----:B------:R-:W-:Y:S01]  /*5db0*/  ISETP.GE.AND P0, PT, R4, RZ, PT ;  /* 0x000000ff0400720c */ /* 0x000fe20003f06270 */
[----:B------:R-:W-:Y:S01]  /*5dc0*/  IMAD R82, R8, R3, R82 ;  /* 0x0000000308527224 */ /* 0x000fe200078e0252 */
[----:B------:R-:W-:Y:S01]  /*5dd0*/  IADD3 R4, R17, 0x75, RZ ;  /* 0x0000007511047810 */ /* 0x000fe20007ffe0ff */
[----:B------:R-:W-:Y:S01]  /*5de0*/  IMAD.HI.U32 R0, R7, R84, RZ ;  /* 0x0000005407007227 */ /* 0x000fe200078e00ff */
[----:B------:R-:W-:-:S02]  /*5df0*/  IADD3 R161, R17, 0xbb, RZ ;  /* 0x000000bb11a17810 */ /* 0x000fc40007ffe0ff */
[C---:B------:R-:W-:Y:S01]  /*5e00*/  ISETP.GT.U32.AND P3, PT, R8.reuse, R82, PT ;  /* 0x000000520800720c */ /* 0x040fe20003f64070 */
[C---:B------:R-:W-:Y:S01]  /*5e10*/  IMAD R85, R8.reuse, R2, R85 ;  /* 0x0000000208557224 */ /* 0x040fe200078e0255 */
[----:B------:R-:W-:Y:S01]  /*5e20*/  IADD3 R2, R17, 0x74, RZ ;  /* 0x0000007411027810 */ /* 0x000fe20007ffe0ff */
[----:B------:R-:W-:Y:S01]  /*5e30*/  @!P6 IMAD.IADD R83, R83, 0x1, -R8 ;  /* 0x000000015353e824 */ /* 0x000fe200078e0a08 */
[----:B------:R-:W-:Y:S01]  /*5e40*/  IABS R87, R4 ;  /* 0x0000000400577213 */ /* 0x000fe20000000000 */
[----:B------:R-:W-:Y:S01]  /*5e50*/  IMAD.MOV R3, RZ, RZ, -R0 ;  /* 0x000000ffff037224 */ /* 0x000fe200078e0a00 */
[----:B------:R-:W-:Y:S01]  /*5e60*/  IABS R86, R2 ;  /* 0x0000000200567213 */ /* 0x000fe20000000000 */
[----:B------:R-:W-:Y:S01]  /*5e70*/  @!P5 IMAD.IADD R81, R81, 0x1, -R8 ;  /* 0x000000015151d824 */ /* 0x000fe200078e0a08 */
[C---:B------:R-:W-:Y:S01]  /*5e80*/  ISETP.GT.U32.AND P6, PT, R8.reuse, R83, PT ;  /* 0x000000530800720c */ /* 0x040fe20003fc4070 */
[C---:B------:R-:W-:Y:S01]  /*5e90*/  IMAD R84, R8.reuse, R3, R84 ;  /* 0x0000000308547224 */ /* 0x040fe200078e0254 */
[----:B------:R-:W-:Y:S01]  /*5ea0*/  ISETP.GT.U32.AND P5, PT, R8, R85, PT ;  /* 0x000000550800720c */ /* 0x000fe20003fa4070 */
[----:B------:R-:W-:Y:S01]  /*5eb0*/  @!P4 IMAD.MOV R80, RZ, RZ, -R80 ;  /* 0x000000ffff50c224 */ /* 0x000fe200078e0a50 */
[----:B------:R-:W-:Y:S01]  /*5ec0*/  @!P0 IADD3 R79, -R79, RZ, RZ ;  /* 0x000000ff4f4f8210 */ /* 0x000fe20007ffe1ff */
[----:B------:R-:W-:Y:S01]  /*5ed0*/  IMAD.HI.U32 R0, R7, R86, RZ ;  /* 0x0000005607007227 */ /* 0x000fe200078e00ff */
[----:B------:R-:W-:-:S02]  /*5ee0*/  ISETP.GE.AND P4, PT, R89, RZ, PT ;  /* 0x000000ff5900720c */ /* 0x000fc40003f86270 */
[----:B------:R-:W-:Y:S01]  /*5ef0*/  ISETP.GT.U32.AND P0, PT, R8, R84, PT ;  /* 0x000000540800720c */ /* 0x000fe20003f04070 */
[----:B------:R-:W-:Y:S01]  /*5f00*/  @!P3 IMAD.IADD R82, R82, 0x1, -R8 ;  /* 0x000000015252b824 */ /* 0x000fe200078e0a08 */
[----:B------:R-:W-:Y:S01]  /*5f10*/  IADD3 R3, -R0, RZ, RZ ;  /* 0x000000ff00037210 */ /* 0x000fe20007ffe1ff */
[----:B------:R-:W-:Y:S01]  /*5f20*/  @!P1 IMAD.MOV R78, RZ, RZ, -R78 ;  /* 0x000000ffff4e9224 */ /* 0x000fe200078e0a4e */
[----:B------:R-:W-:Y:S01]  /*5f30*/  ISETP.GE.AND P3, PT, R88, RZ, PT ;  /* 0x000000ff5800720c */ /* 0x000fe20003f66270 */
[----:B------:R-:W-:Y:S01]  /*5f40*/  @!P6 IMAD.IADD R83, R83, 0x1, -R8 ;  /* 0x000000015353e824 */ /* 0x000fe200078e0a08 */
[C---:B------:R-:W-:Y:S01]  /*5f50*/  ISETP.GT.U32.AND P1, PT, R8.reuse, R82, PT ;  /* 0x000000520800720c */ /* 0x040fe20003f24070 */
[----:B------:R-:W-:Y:S01]  /*5f60*/  IMAD R86, R8, R3, R86 ;  /* 0x0000000308567224 */ /* 0x000fe200078e0256 */
[----:B------:R-:W-:Y:S01]  /*5f70*/  IADD3 R0, R17, 0x76, RZ ;  /* 0x0000007611007810 */ /* 0x000fe20007ffe0ff */
[--C-:B------:R-:W-:Y:S01]  /*5f80*/  @!P5 IMAD.IADD R85, R85, 0x1, -R8.reuse ;  /* 0x000000015555d824 */ /* 0x100fe200078e0a08 */
[----:B------:R-:W-:Y:S01]  /*5f90*/  ISETP.GE.AND P6, PT, R90, RZ, PT ;  /* 0x000000ff5a00720c */ /* 0x000fe20003fc6270 */
[----:B------:R-:W-:Y:S01]  /*5fa0*/  @!P4 IMAD.MOV R83, RZ, RZ, -R83 ;  /* 0x000000ffff53c224 */ /* 0x000fe200078e0a53 */
[----:B------:R-:W-:Y:S01]  /*5fb0*/  ISETP.GT.U32.AND P4, PT, R8, R86, PT ;  /* 0x000000560800720c */ /* 0x000fe20003f84070 */
[----:B------:R-:W-:Y:S01]  /*5fc0*/  @!P0 IMAD.IADD R84, R84, 0x1, -R8 ;  /* 0x0000000154548824 */ /* 0x000fe200078e0a08 */
[----:B------:R-:W-:Y:S01]  /*5fd0*/  ISETP.GE.AND P0, PT, R2, RZ, PT ;  /* 0x000000ff0200720c */ /* 0x000fe20003f06270 */
[----:B------:R-:W-:Y:S01]  /*5fe0*/  IMAD.HI.U32 R2, R7, R87, RZ ;  /* 0x0000005707027227 */ /* 0x000fe200078e00ff */
[----:B------:R-:W-:-:S02]  /*5ff0*/  ISETP.GT.U32.AND P5, PT, R8, R85, PT ;  /* 0x000000550800720c */ /* 0x000fc40003fa4070 */
[----:B------:R-:W-:Y:S01]  /*6000*/  IABS R88, R0 ;  /* 0x0000000000587213 */ /* 0x000fe20000000000 */
[----:B------:R-:W-:Y:S01]  /*6010*/  IMAD.MOV R2, RZ, RZ, -R2 ;  /* 0x000000ffff027224 */ /* 0x000fe200078e0a02 */
[----:B------:R-:W-:Y:S01]  /*6020*/  IADD3 R162, R17, 0xbc, RZ ;  /* 0x000000bc11a27810 */ /* 0x000fe20007ffe0ff */
[----:B------:R-:W-:Y:S01]  /*6030*/  @!P1 IMAD.IADD R82, R82, 0x1, -R8 ;  /* 0x0000000152529824 */ /* 0x000fe200078e0a08 */
[----:B------:R-:W-:Y:S01]  /*6040*/  ISETP.GE.AND P1, PT, R5, RZ, PT ;  /* 0x000000ff0500720c */ /* 0x000fe20003f26270 */
[----:B------:R-:W-:Y:S01]  /*6050*/  @!P2 IMAD.MOV R81, RZ, RZ, -R81 ;  /* 0x000000ffff51a224 */ /* 0x000fe200078e0a51 */
[C---:B------:R-:W-:Y:S01]  /*6060*/  ISETP.GT.U32.AND P2, PT, R8.reuse, R84, PT ;  /* 0x000000540800720c */ /* 0x040fe20003f44070 */
[----:B------:R-:W-:Y:S01]  /*6070*/  IMAD R87, R8, R2, R87 ;  /* 0x0000000208577224 */ /* 0x000fe200078e0257 */
[C---:B------:R-:W-:Y:S01]  /*6080*/  IADD3 R2, R17.reuse, 0x77, RZ ;  /* 0x0000007711027810 */ /* 0x040fe20007ffe0ff */
[----:B------:R-:W-:Y:S01]  /*6090*/  @!P3 IMAD.MOV R82, RZ, RZ, -R82 ;  /* 0x000000ffff52b224 */ /* 0x000fe200078e0a52 */
[----:B------:R-:W-:Y:S01]  /*60a0*/  ISETP.GE.AND P3, PT, R4, RZ, PT ;  /* 0x000000ff0400720c */ /* 0x000fe20003f66270 */
[--C-:B------:R-:W-:Y:S01]  /*60b0*/  @!P4 IMAD.IADD R86, R86, 0x1, -R8.reuse ;  /* 0x000000015656c824 */ /* 0x100fe200078e0a08 */
[----:B------:R-:W-:Y:S01]  /*60c0*/  IADD3 R4, R17, 0x78, RZ ;  /* 0x0000007811047810 */ /* 0x000fe20007ffe0ff */
[----:B------:R-:W-:Y:S01]  /*60d0*/  @!P5 IMAD.IADD R85, R85, 0x1, -R8 ;  /* 0x000000015555d824 */ /* 0x000fe200078e0a08 */
[----:B------:R-:W-:-:S02]  /*60e0*/  ISETP.GT.U32.AND P5, PT, R8, R87, PT ;  /* 0x000000570800720c */ /* 0x000fc40003fa4070 */
[----:B------:R-:W-:Y:S01]  /*60f0*/  ISETP.GT.U32.AND P4, PT, R8, R86, PT ;  /* 0x000000560800720c */ /* 0x000fe20003f84070 */
[----:B------:R-:W-:Y:S01]  /*6100*/  @!P6 IMAD.MOV R85, RZ, RZ, -R85 ;  /* 0x000000ffff55e224 */ /* 0x000fe200078e0a55 */
[----:B------:R-:W-:Y:S02]  /*6110*/  IABS R90, R4 ;  /* 0x00000004005a7213 */ /* 0x000fe40000000000 */
[----:B------:R-:W-:Y:S02]  /*6120*/  @!P2 IADD3 R84, R84, -R8, RZ ;  /* 0x800000085454a210 */ /* 0x000fe40007ffe0ff */
[----:B------:R-:W-:Y:S01]  /*6130*/  ISETP.GE.AND P2, PT, R0, RZ, PT ;  /* 0x000000ff0000720c */ /* 0x000fe20003f46270 */
[C---:B------:R-:W-:Y:S01]  /*6140*/  IMAD.HI.U32 R3, R7.reuse, R90, RZ ;  /* 0x0000005a07037227 */ /* 0x040fe200078e00ff */
[----:B------:R-:W-:Y:S02]  /*6150*/  IABS R89, R2 ;  /* 0x0000000200597213 */ /* 0x000fe40000000000 */
[----:B------:R-:W-:Y:S01]  /*6160*/  ISETP.GE.AND P6, PT, R4, RZ, PT ;  /* 0x000000ff0400720c */ /* 0x000fe20003fc6270 */
[----:B------:R-:W-:Y:S01]  /*6170*/  IMAD.HI.U32 R0, R7, R88, RZ ;  /* 0x0000005807007227 */ /* 0x000fe200078e00ff */
[----:B------:R-:W-:-:S02]  /*6180*/  IADD3 R4, R17, 0x7a, RZ ;  /* 0x0000007a11047810 */ /* 0x000fc40007ffe0ff */
[----:B------:R-:W-:Y:S01]  /*6190*/  IADD3 R170, R17, 0xc4, RZ ;  /* 0x000000c411aa7810 */ /* 0x000fe20007ffe0ff */
[----:B------:R-:W-:Y:S01]  /*61a0*/  @!P1 IMAD.MOV R84, RZ, RZ, -R84 ;  /* 0x000000ffff549224 */ /* 0x000fe200078e0a54 */
[----:B------:R-:W-:Y:S01]  /*61b0*/  ISETP.GE.AND P1, PT, R2, RZ, PT ;  /* 0x000000ff0200720c */ /* 0x000fe20003f26270 */
[----:B------:R-:W-:Y:S01]  /*61c0*/  @!P5 IMAD.IADD R87, R87, 0x1, -R8 ;  /* 0x000000015757d824 */ /* 0x000fe200078e0a08 */
[----:B------:R-:W-:Y:S01]  /*61d0*/  IABS R92, R4 ;  /* 0x00000004005c7213 */ /* 0x000fe20000000000 */
[----:B------:R-:W-:Y:S01]  /*61e0*/  IMAD.MOV R3, RZ, RZ, -R3 ;  /* 0x000000ffff037224 */ /* 0x000fe200078e0a03 */
[----:B------:R-:W-:Y:S01]  /*61f0*/  IABS R166, R170 ;  /* 0x000000aa00a67213 */ /* 0x000fe20000000000 */
[----:B------:R-:W-:Y:S01]  /*6200*/  IMAD.MOV R5, RZ, RZ, -R0 ;  /* 0x000000ffff057224 */ /* 0x000fe200078e0a00 */
[----:B------:R-:W-:Y:S01]  /*6210*/  ISETP.GT.U32.AND P5, PT, R8, R87, PT ;  /* 0x000000570800720c */ /* 0x000fe20003fa4070 */
[----:B------:R-:W-:Y:S01]  /*6220*/  IMAD.HI.U32 R2, R7, R89, RZ ;  /* 0x0000005907027227 */ /* 0x000fe200078e00ff */
[----:B------:R-:W-:-:S02]  /*6230*/  IADD3 R171, R17, 0xc5, RZ ;  /* 0x000000c511ab7810 */ /* 0x000fc40007ffe0ff */
[----:B------:R-:W-:Y:S01]  /*6240*/  IADD3 R172, R17, 0xc6, RZ ;  /* 0x000000c611ac7810 */ /* 0x000fe20007ffe0ff */
[----:B------:R-:W-:Y:S01]  /*6250*/  @!P4 IMAD.IADD R86, R86, 0x1, -R8 ;  /* 0x000000015656c824 */ /* 0x000fe200078e0a08 */
[----:B------:R-:W-:Y:S01]  /*6260*/  IADD3 R2, -R2, RZ, RZ ;  /* 0x000000ff02027210 */ /* 0x000fe20007ffe1ff */
[C---:B------:R-:W-:Y:S01]  /*6270*/  IMAD R90, R8.reuse, R3, R90 ;  /* 0x00000003085a7224 */ /* 0x040fe200078e025a */
[----:B------:R-:W-:Y:S01]  /*6280*/  IABS R167, R171 ;  /* 0x000000ab00a77213 */ /* 0x000fe20000000000 */
[----:B------:R-:W-:Y:S01]  /*6290*/  IMAD R88, R8, R5, R88 ;  /* 0x0000000508587224 */ /* 0x000fe200078e0258 */
[----:B------:R-:W-:Y:S01]  /*62a0*/  @!P0 IADD3 R86, -R86, RZ, RZ ;  /* 0x000000ff56568210 */ /* 0x000fe20007ffe1ff */
[C---:B------:R-:W-:Y:S01]  /*62b0*/  IMAD R89, R8.reuse, R2, R89 ;  /* 0x0000000208597224 */ /* 0x040fe200078e0259 */
[C---:B------:R-:W-:Y:S01]  /*62c0*/  ISETP.GT.U32.AND P0, PT, R8.reuse, R90, PT ;  /* 0x0000005a0800720c */ /* 0x040fe20003f04070 */
[----:B------:R-:W-:Y:S01]  /*62d0*/  @!P5 IMAD.IADD R87, R87, 0x1, -R8 ;  /* 0x000000015757d824 */ /* 0x000fe200078e0a08 */
[----:B------:R-:W-:Y:S01]  /*62e0*/  ISETP.GT.U32.AND P4, PT, R8, R88, PT ;  /* 0x000000580800720c */ /* 0x000fe20003f84070 */
[----:B------:R-:W-:Y:S01]  /*62f0*/  IMAD.HI.U32 R3, R7, R94, RZ ;  /* 0x0000005e07037227 */ /* 0x000fe200078e00ff */
[----:B------:R-:W-:-:S02]  /*6300*/  IADD3 R2, R17, 0x79, RZ ;  /* 0x0000007911027810 */ /* 0x000fc40007ffe0ff */
[----:B------:R-:W-:Y:S01]  /*6310*/  ISETP.GT.U32.AND P5, PT, R8, R89, PT ;  /* 0x000000590800720c */ /* 0x000fe20003fa4070 */
[----:B------:R-:W-:Y:S01]  /*6320*/  @!P3 IMAD.MOV R87, RZ, RZ, -R87 ;  /* 0x000000ffff57b224 */ /* 0x000fe200078e0a57 */
[----:B------:R-:W-:Y:S01]  /*6330*/  IABS R91, R2 ;  /* 0x00000002005b7213 */ /* 0x000fe20000000000 */
[----:B------:R-:W-:Y:S01]  /*6340*/  IMAD.MOV R3, RZ, RZ, -R3 ;  /* 0x000000ffff037224 */ /* 0x000fe200078e0a03 */
[----:B------:R-:W-:Y:S01]  /*6350*/  ISETP.GE.AND P3, PT, R2, RZ, PT ;  /* 0x000000ff0200720c */ /* 0x000fe20003f66270 */
[----:B------:R-:W-:Y:S01]  /*6360*/  IMAD.HI.U32 R2, R7, R93, RZ ;  /* 0x0000005d07027227 */ /* 0x000fe200078e00ff */
[----:B------:R-:W-:Y:S02]  /*6370*/  IABS R168, R172 ;  /* 0x000000ac00a87213 */ /* 0x000fe40000000000 */
[----:B------:R-:W-:Y:S01]  /*6380*/  IADD3 R177, R17, 0xcc, RZ ;  /* 0x000000cc11b17810 */ /* 0x000fe20007ffe0ff */
[----:B------:R-:W-:Y:S01]  /*6390*/  IMAD.HI.U32 R0, R7, R91, RZ ;  /* 0x0000005b07007227 */ /* 0x000fe200078e00ff */
[----:B------:R-:W-:-:S02]  /*63a0*/  IADD3 R176, R17, 0xcb, RZ ;  /* 0x000000cb11b07810 */ /* 0x000fc40007ffe0ff */
[----:B------:R-:W-:Y:S01]  /*63b0*/  IABS R174, R177 ;  /* 0x000000b100ae7213 */ /* 0x000fe20000000000 */
[--C-:B------:R-:W-:Y:S01]  /*63c0*/  @!P0 IMAD.IADD R90, R90, 0x1, -R8.reuse ;  /* 0x000000015a5a8824 */ /* 0x100fe200078e0a08 */
[----:B------:R-:W-:Y:S01]  /*63d0*/  IABS R173, R176 ;  /* 0x000000b000ad7213 */ /* 0x000fe20000000000 */
[----:B------:R-:W-:Y:S01]  /*63e0*/  @!P4 IMAD.IADD R88, R88, 0x1, -R8 ;  /* 0x000000015858c824 */ /* 0x000fe200078e0a08 */
[----:B------:R-:W-:Y:S01]  /*63f0*/  IADD3 R187, R17, 0xd6, RZ ;  /* 0x000000d611bb7810 */ /* 0x000fe20007ffe0ff */
[----:B------:R-:W-:Y:S01]  /*6400*/  IMAD.MOV R0, RZ, RZ, -R0 ;  /* 0x000000ffff007224 */ /* 0x000fe200078e0a00 */
[C---:B------:R-:W-:Y:S01]  /*6410*/  ISETP.GT.U32.AND P0, PT, R8.reuse, R90, PT ;  /* 0x0000005a0800720c */ /* 0x040fe20003f04070 */
[----:B------:R-:W-:Y:S01]  /*6420*/  @!P5 IMAD.IADD R89, R89, 0x1, -R8 ;  /* 0x000000015959d824 */ /* 0x000fe200078e0a08 */
[C---:B------:R-:W-:Y:S01]  /*6430*/  ISETP.GT.U32.AND P4, PT, R8.reuse, R88, PT ;  /* 0x000000580800720c */ /* 0x040fe20003f84070 */
[C---:B------:R-:W-:Y:S01]  /*6440*/  IMAD R91, R8.reuse, R0, R91 ;  /* 0x00000000085b7224 */ /* 0x040fe200078e025b */
[----:B------:R-:W-:Y:S01]  /*6450*/  IABS R184, R187 ;  /* 0x000000bb00b87213 */ /* 0x000fe20000000000 */
[----:B------:R-:W-:Y:S01]  /*6460*/  IMAD.HI.U32 R0, R7, R92, RZ ;  /* 0x0000005c07007227 */ /* 0x000fe200078e00ff */
[----:B------:R-:W-:-:S02]  /*6470*/  ISETP.GT.U32.AND P5, PT, R8, R89, PT ;  /* 0x000000590800720c */ /* 0x000fc40003fa4070 */
[C---:B------:R-:W-:Y:S01]  /*6480*/  IADD3 R188, R17.reuse, 0xd7, RZ ;  /* 0x000000d711bc7810 */ /* 0x040fe20007ffe0ff */
[----:B------:R-:W-:Y:S01]  /*6490*/  IMAD.MOV R2, RZ, RZ, -R2 ;  /* 0x000000ffff027224 */ /* 0x000fe200078e0a02 */
[----:B------:R-:W-:Y:S01]  /*64a0*/  IADD3 R5, -R0, RZ, RZ ;  /* 0x000000ff00057210 */ /* 0x000fe20007ffe1ff */
[C---:B------:R-:W-:Y:S01]  /*64b0*/  IMAD R94, R8.reuse, R3, R94 ;  /* 0x00000003085e7224 */ /* 0x040fe200078e025e */
[----:B------:R-:W-:Y:S01]  /*64c0*/  IABS R185, R188 ;  /* 0x000000bc00b97213 */ /* 0x000fe20000000000 */
[----:B------:R-:W-:Y:S01]  /*64d0*/  IMAD R93, R8, R2, R93 ;  /* 0x00000002085d7224 */ /* 0x000fe200078e025d */
[----:B------:R-:W-:Y:S01]  /*64e0*/  @!P0 IADD3 R90, R90, -R8, RZ ;  /* 0x800000085a5a8210 */ /* 0x000fe20007ffe0ff */
[----:B------:R-:W-:Y:S01]  /*64f0*/  @!P4 IMAD.IADD R88, R88, 0x1, -R8 ;  /* 0x000000015858c824 */ /* 0x000fe200078e0a08 */
[----:B------:R-:W-:Y:S01]  /*6500*/  IADD3 R2, R17, 0x7d, RZ ;  /* 0x0000007d11027810 */ /* 0x000fe20007ffe0ff */
[C---:B------:R-:W-:Y:S01]  /*6510*/  IMAD R92, R8.reuse, R5, R92 ;  /* 0x00000005085c7224 */ /* 0x040fe200078e025c */
[C---:B------:R-:W-:Y:S01]  /*6520*/  ISETP.GT.U32.AND P0, PT, R8.reuse, R93, PT ;  /* 0x0000005d0800720c */ /* 0x040fe20003f04070 */
[----:B------:R-:W-:Y:S01]  /*6530*/  @!P2 IMAD.MOV R88, RZ, RZ, -R88 ;  /* 0x000000ffff58a224 */ /* 0x000fe200078e0a58 */
[C---:B------:R-:W-:Y:S01]  /*6540*/  ISETP.GT.U32.AND P4, PT, R8.reuse, R91, PT ;  /* 0x0000005b0800720c */ /* 0x040fe20003f84070 */
[----:B------:R-:W-:Y:S01]  /*6550*/  @!P6 IMAD.MOV R90, RZ, RZ, -R90 ;  /* 0x000000ffff5ae224 */ /* 0x000fe200078e0a5a */
[C---:B------:R-:W-:Y:S01]  /*6560*/  ISETP.GT.U32.AND P2, PT, R8.reuse, R92, PT ;  /* 0x0000005c0800720c */ /* 0x040fe20003f44070 */
[----:B------:R-:W-:Y:S01]  /*6570*/  @!P5 IMAD.IADD R89, R89, 0x1, -R8 ;  /* 0x000000015959d824 */ /* 0x000fe200078e0a08 */
[----:B------:R-:W-:-:S02]  /*6580*/  ISETP.GT.U32.AND P6, PT, R8, R94, PT ;  /* 0x0000005e0800720c */ /* 0x000fc40003fc4070 */
[----:B------:R-:W-:Y:S01]  /*6590*/  IABS R95, R2 ;  /* 0x00000002005f7213 */ /* 0x000fe20000000000 */
[----:B------:R-:W-:Y:S01]  /*65a0*/  @!P1 IMAD.MOV R89, RZ, RZ, -R89 ;  /* 0x000000ffff599224 */ /* 0x000fe200078e0a59 */
[----:B------:R-:W-:Y:S02]  /*65b0*/  ISETP.GE.AND P5, PT, R4, RZ, PT ;  /* 0x000000ff0400720c */ /* 0x000fe40003fa6270 */
[----:B------:R-:W-:Y:S01]  /*65c0*/  IADD3 R4, R17, 0x7e, RZ ;  /* 0x0000007e11047810 */ /* 0x000fe20007ffe0ff */
[----:B------:R-:W-:Y:S01]  /*65d0*/  IMAD.HI.U32 R0, R7, R95, RZ ;  /* 0x0000005f07007227 */ /* 0x000fe200078e00ff */
[----:B------:R-:W-:Y:S02]  /*65e0*/  ISETP.GE.AND P1, PT, R96, RZ, PT ;  /* 0x000000ff6000720c */ /* 0x000fe40003f26270 */
[----:B------:R-:W-:Y:S01]  /*65f0*/  IABS R96, R4 ;  /* 0x0000000400607213 */ /* 0x000fe20000000000 */
[----:B------:R-:W-:Y:S01]  /*6600*/  IMAD.MOV R0, RZ, RZ, -R0 ;  /* 0x000000ffff007224 */ /* 0x000fe200078e0a00 */
[----:B------:R-:W-:Y:S01]  /*6610*/  @!P0 IADD3 R93, R93, -R8, RZ ;  /* 0x800000085d5d8210 */ /* 0x000fe20007ffe0ff */
[--C-:B------:R-:W-:Y:S01]  /*6620*/  @!P2 IMAD.IADD R92, R92, 0x1, -R8.reuse ;  /* 0x000000015c5ca824 */ /* 0x100fe200078e0a08 */
[----:B------:R-:W-:Y:S01]  /*6630*/  IADD3 R5, R17, 0x7f, RZ ;  /* 0x0000007f11057810 */ /* 0x000fe20007ffe0ff */
[--C-:B------:R-:W-:Y:S01]  /*6640*/  @!P6 IMAD.IADD R94, R94, 0x1, -R8.reuse ;  /* 0x000000015e5ee824 */ /* 0x100fe200078e0a08 */
[C---:B------:R-:W-:Y:S01]  /*6650*/  ISETP.GT.U32.AND P6, PT, R8.reuse, R93, PT ;  /* 0x0000005d0800720c */ /* 0x040fe20003fc4070 */
[----:B------:R-:W-:Y:S01]  /*6660*/  @!P4 IMAD.IADD R91, R91, 0x1, -R8 ;  /* 0x000000015b5bc824 */ /* 0x000fe200078e0a08 */
[C---:B------:R-:W-:Y:S01]  /*6670*/  ISETP.GT.U32.AND P0, PT, R8.reuse, R92, PT ;  /* 0x0000005c0800720c */ /* 0x040fe20003f04070 */
[----:B------:R-:W-:Y:S01]  /*6680*/  IMAD R95, R8, R0, R95 ;  /* 0x00000000085f7224 */ /* 0x000fe200078e025f */
[----:B------:R-:W-:Y:S01]  /*6690*/  ISETP.GE.AND P2, PT, R2, RZ, PT ;  /* 0x000000ff0200720c */ /* 0x000fe20003f46270 */
[----:B------:R-:W-:Y:S01]  /*66a0*/  IMAD.HI.U32 R0, R7, R96, RZ ;  /* 0x0000006007007227 */ /* 0x000fe200078e00ff */
[----:B------:R-:W-:-:S02]  /*66b0*/  ISETP.GT.U32.AND P4, PT, R8, R91, PT ;  /* 0x0000005b0800720c */ /* 0x000fc40003f84070 */
[C---:B------:R-:W-:Y:S01]  /*66c0*/  IADD3 R190, R17.reuse, 0xdb, RZ ;  /* 0x000000db11be7810 */ /* 0x040fe20007ffe0ff */
[----:B------:R-:W-:Y:S01]  /*66d0*/  IMAD.MOV R3, RZ, RZ, -R0 ;  /* 0x000000ffff037224 */ /* 0x000fe200078e0a00 */
[----:B------:R-:W-:Y:S01]  /*66e0*/  IADD3 R201, R17, 0xe0, RZ ;  /* 0x000000e011c97810 */ /* 0x000fe20007ffe0ff */
[----:B------:R-:W-:Y:S01]  /*66f0*/  IMAD.HI.U32 R2, R7, R98, RZ ;  /* 0x0000006207027227 */ /* 0x000fe200078e00ff */
[----:B------:R-:W-:Y:S02]  /*6700*/  IABS R189, R190 ;  /* 0x000000be00bd7213 */ /* 0x000fe40000000000 */
[----:B------:R-:W-:Y:S01]  /*6710*/  IABS R194, R201 ;  /* 0x000000c900c27213 */ /* 0x000fe20000000000 */
[----:B------:R-:W-:Y:S01]  /*6720*/  IMAD R96, R8, R3, R96 ;  /* 0x0000000308607224 */ /* 0x000fe200078e0260 */
[----:B------:R-:W-:Y:S01]  /*6730*/  IADD3 R199, R17, 0xe1, RZ ;  /* 0x000000e111c77810 */ /* 0x000fe20007ffe0ff */
[--C-:B------:R-:W-:Y:S01]  /*6740*/  @!P6 IMAD.IADD R93, R93, 0x1, -R8.reuse ;  /* 0x000000015d5de824 */ /* 0x100fe200078e0a08 */
[----:B------:R-:W-:Y:S01]  /*6750*/  IADD3 R200, R17, 0xe2, RZ ;  /* 0x000000e211c87810 */ /* 0x000fe20007ffe0ff */
[--C-:B------:R-:W-:Y:S01]  /*6760*/  @!P0 IMAD.IADD R92, R92, 0x1, -R8.reuse ;  /* 0x000000015c5c8824 */ /* 0x100fe200078e0a08 */
[C---:B------:R-:W-:Y:S01]  /*6770*/  ISETP.GT.U32.AND P6, PT, R8.reuse, R96, PT ;  /* 0x000000600800720c */ /* 0x040fe20003fc4070 */
[----:B------:R-:W-:Y:S01]  /*6780*/  @!P4 IMAD.IADD R91, R91, 0x1, -R8 ;  /* 0x000000015b5bc824 */ /* 0x000fe200078e0a08 */
[----:B------:R-:W-:Y:S01]  /*6790*/  ISETP.GT.U32.AND P0, PT, R8, R95, PT ;  /* 0x0000005f0800720c */ /* 0x000fe20003f04070 */
[----:B------:R-:W-:Y:S01]  /*67a0*/  IMAD.HI.U32 R3, R7, R99, RZ ;  /* 0x0000006307037227 */ /* 0x000fe200078e00ff */
[----:B------:R-:W-:-:S02]  /*67b0*/  ISETP.GE.AND P4, PT, R97, RZ, PT ;  /* 0x000000ff6100720c */ /* 0x000fc40003f86270 */
[----:B------:R-:W-:Y:S01]  /*67c0*/  IABS R97, R5 ;  /* 0x0000000500617213 */ /* 0x000fe20000000000 */
[----:B------:R-:W-:Y:S01]  /*67d0*/  @!P3 IMAD.MOV R91, RZ, RZ, -R91 ;  /* 0x000000ffff5bb224 */ /* 0x000fe200078e0a5b */
[----:B------:R-:W-:Y:S01]  /*67e0*/  ISETP.GT.U32.AND P3, PT, R8, R94, PT ;  /* 0x0000005e0800720c */ /* 0x000fe20003f64070 */
[----:B------:R-:W-:Y:S01]  /*67f0*/  @!P5 IMAD.MOV R92, RZ, RZ, -R92 ;  /* 0x000000ffff5cd224 */ /* 0x000fe200078e0a5c */
[----:B------:R-:W-:Y:S01]  /*6800*/  IADD3 R3, -R3, RZ, RZ ;  /* 0x000000ff03037210 */ /* 0x000fe20007ffe1ff */
[----:B------:R-:W-:Y:S01]  /*6810*/  IMAD.HI.U32 R0, R7, R97, RZ ;  /* 0x0000006107007227 */ /* 0x000fe200078e00ff */
[----:B------:R-:W-:Y:S02]  /*6820*/  IABS R195, R199 ;  /* 0x000000c700c37213 */ /* 0x000fe40000000000 */
[----:B------:R-:W-:Y:S01]  /*6830*/  IABS R196, R200 ;  /* 0x000000c800c47213 */ /* 0x000fe20000000000 */
[----:B------:R-:W-:Y:S01]  /*6840*/  @!P6 IMAD.IADD R96, R96, 0x1, -R8 ;  /* 0x000000016060e824 */ /* 0x000fe200078e0a08 */
[C---:B------:R-:W-:Y:S01]  /*6850*/  IADD3 R211, R17.reuse, 0x103, RZ ;  /* 0x0000010311d37810 */ /* 0x040fe20007ffe0ff */
[----:B------:R-:W-:Y:S01]  /*6860*/  IMAD.MOV R0, RZ, RZ, -R0 ;  /* 0x000000ffff007224 */ /* 0x000fe200078e0a00 */
[----:B------:R-:W-:Y:S01]  /*6870*/  IADD3 R239, R17, 0x1ea, RZ ;  /* 0x000001ea11ef7810 */ /* 0x000fe20007ffe0ff */
[----:B------:R-:W-:Y:S01]  /*6880*/  @!P0 IMAD.IADD R95, R95, 0x1, -R8 ;  /* 0x000000015f5f8824 */ /* 0x000fe200078e0a08 */
[----:B------:R-:W-:Y:S01]  /*6890*/  ISETP.GE.AND P0, PT, R5, RZ, PT ;  /* 0x000000ff0500720c */ /* 0x000fe20003f06270 */
[----:B------:R-:W-:Y:S01]  /*68a0*/  IMAD.MOV R5, RZ, RZ, -R2 ;  /* 0x000000ffff057224 */ /* 0x000fe200078e0a02 */
[C---:B------:R-:W-:Y:S01]  /*68b0*/  ISETP.GT.U32.AND P6, PT, R8.reuse, R96, PT ;  /* 0x000000600800720c */ /* 0x040fe20003fc4070 */
[----:B------:R-:W-:Y:S01]  /*68c0*/  IMAD R97, R8, R0, R97 ;  /* 0x0000000008617224 */ /* 0x000fe200078e0261 */
[----:B------:R-:W-:Y:S01]  /*68d0*/  @!P3 IADD3 R94, R94, -R8, RZ ;  /* 0x800000085e5eb210 */ /* 0x000fe20007ffe0ff */
[C---:B------:R-:W-:Y:S01]  /*68e0*/  IMAD R98, R8.reuse, R5, R98 ;  /* 0x0000000508627224 */ /* 0x040fe200078e0262 */
[C---:B------:R-:W-:Y:S01]  /*68f0*/  ISETP.GT.U32.AND P5, PT, R8.reuse, R95, PT ;  /* 0x0000005f0800720c */ /* 0x040fe20003fa4070 */
[----:B------:R-:W-:Y:S01]  /*6900*/  @!P1 IMAD.MOV R93, RZ, RZ, -R93 ;  /* 0x000000ffff5d9224 */ /* 0x000fe200078e0a5d */
[C---:B------:R-:W-:Y:S01]  /*6910*/  ISETP.GT.U32.AND P1, PT, R8.reuse, R97, PT ;  /* 0x000000610800720c */ /* 0x040fe20003f24070 */
[C---:B------:R-:W-:Y:S01]  /*6920*/  IMAD R99, R8.reuse, R3, R99 ;  /* 0x0000000308637224 */ /* 0x040fe200078e0263 */
[----:B------:R-:W-:Y:S01]  /*6930*/  IADD3 R2, R17, 0x82, RZ ;  /* 0x0000008211027810 */ /* 0x000fe20007ffe0ff */
[----:B------:R-:W-:Y:S01]  /*6940*/  @!P4 IMAD.MOV R94, RZ, RZ, -R94 ;  /* 0x000000ffff5ec224 */ /* 0x000fe200078e0a5e */
[----:B------:R-:W-:-:S02]  /*6950*/  ISETP.GT.U32.AND P4, PT, R8, R98, PT ;  /* 0x000000620800720c */ /* 0x000fc40003f84070 */
[----:B------:R-:W-:Y:S01]  /*6960*/  ISETP.GE.AND P3, PT, R4, RZ, PT ;  /* 0x000000ff0400720c */ /* 0x000fe20003f66270 */
[--C-:B------:R-:W-:Y:S01]  /*6970*/  @!P6 IMAD.IADD R96, R96, 0x1, -R8.reuse ;  /* 0x000000016060e824 */ /* 0x100fe200078e0a08 */
[----:B------:R-:W-:Y:S02]  /*6980*/  ISETP.GT.U32.AND P6, PT, R8, R99, PT ;  /* 0x000000630800720c */ /* 0x000fe40003fc4070 */
[----:B------:R-:W-:Y:S01]  /*6990*/  IADD3 R4, R17, 0x83, RZ ;  /* 0x0000008311047810 */ /* 0x000fe20007ffe0ff */
[--C-:B------:R-:W-:Y:S01]  /*69a0*/  @!P5 IMAD.IADD R95, R95, 0x1, -R8.reuse ;  /* 0x000000015f5fd824 */ /* 0x100fe200078e0a08 */
[----:B------:R-:W-:Y:S01]  /*69b0*/  ISETP.GE.AND P5, PT, R100, RZ, PT ;  /* 0x000000ff6400720c */ /* 0x000fe20003fa6270 */
[----:B------:R-:W-:Y:S01]  /*69c0*/  @!P1 IMAD.IADD R97, R97, 0x1, -R8 ;  /* 0x0000000161619824 */ /* 0x000fe200078e0a08 */
[----:B------:R-:W-:Y:S01]  /*69d0*/  IABS R100, R2 ;  /* 0x0000000200647213 */ /* 0x000fe20000000000 */
[----:B------:R-:W-:Y:S01]  /*69e0*/  @!P2 IMAD.MOV R95, RZ, RZ, -R95 ;  /* 0x000000ffff5fa224 */ /* 0x000fe200078e0a5f */
[----:B------:R-:W-:-:S02]  /*69f0*/  IABS R101, R4 ;  /* 0x0000000400657213 */ /* 0x000fc40000000000 */
[----:B------:R-:W-:Y:S01]  /*6a00*/  @!P4 IADD3 R98, R98, -R8, RZ ;  /* 0x800000086262c210 */ /* 0x000fe20007ffe0ff */
[----:B------:R-:W-:Y:S01]  /*6a10*/  IMAD.HI.U32 R0, R7, R100, RZ ;  /* 0x0000006407007227 */ /* 0x000fe200078e00ff */
[C---:B------:R-:W-:Y:S02]  /*6a20*/  ISETP.GT.U32.AND P4, PT, R8.reuse, R97, PT ;  /* 0x000000610800720c */ /* 0x040fe40003f84070 */
[----:B------:R-:W-:Y:S01]  /*6a30*/  IADD3 R5, R17, 0x84, RZ ;  /* 0x0000008411057810 */ /* 0x000fe20007ffe0ff */
[----:B------:R-:W-:Y:S01]  /*6a40*/  @!P6 IMAD.IADD R99, R99, 0x1, -R8 ;  /* 0x000000016363e824 */ /* 0x000fe200078e0a08 */
[----:B------:R-:W-:Y:S01]  /*6a50*/  ISETP.GT.U32.AND P6, PT, R8, R98, PT ;  /* 0x000000620800720c */ /* 0x000fe20003fc4070 */
[----:B------:R-:W-:Y:S01]  /*6a60*/  IMAD.MOV R3, RZ, RZ, -R0 ;  /* 0x000000ffff037224 */ /* 0x000fe200078e0a00 */
[----:B------:R-:W-:Y:S01]  /*6a70*/  ISETP.GE.AND P1, PT, R102, RZ, PT ;  /* 0x000000ff6600720c */ /* 0x000fe20003f26270 */
[----:B------:R-:W-:Y:S01]  /*6a80*/  IMAD.HI.U32 R0, R7, R101, RZ ;  /* 0x0000006507007227 */ /* 0x000fe200078e00ff */
[----:B------:R-:W-:-:S02]  /*6a90*/  ISETP.GT.U32.AND P2, PT, R8, R99, PT ;  /* 0x000000630800720c */ /* 0x000fc40003f44070 */
[----:B------:R-:W-:Y:S01]  /*6aa0*/  IABS R102, R5 ;  /* 0x0000000500667213 */ /* 0x000fe20000000000 */
[----:B------:R-:W-:Y:S01]  /*6ab0*/  IMAD R100, R8, R3, R100 ;  /* 0x0000000308647224 */ /* 0x000fe200078e0264 */
[----:B------:R-:W-:Y:S01]  /*6ac0*/  @!P3 IADD3 R96, -R96, RZ, RZ ;  /* 0x000000ff6060b210 */ /* 0x000fe20007ffe1ff */
[----:B------:R-:W-:Y:S01]  /*6ad0*/  IMAD.MOV R0, RZ, RZ, -R0 ;  /* 0x000000ffff007224 */ /* 0x000fe200078e0a00 */
[----:B------:R-:W-:Y:S01]  /*6ae0*/  IADD3 R242, R17, 0x1ee, RZ ;  /* 0x000001ee11f27810 */ /* 0x000fe20007ffe0ff */
[----:B------:R-:W-:Y:S01]  /*6af0*/  @!P4 IMAD.IADD R97, R97, 0x1, -R8 ;  /* 0x000000016161c824 */ /* 0x000fe200078e0a08 */
[C---:B------:R-:W-:Y:S01]  /*6b00*/  ISETP.GT.U32.AND P4, PT, R8.reuse, R100, PT ;  /* 0x000000640800720c */ /* 0x040fe20003f84070 */
[----:B------:R-:W-:Y:S01]  /*6b10*/  IMAD R101, R8, R0, R101 ;  /* 0x0000000008657224 */ /* 0x000fe200078e0265 */
[----:B------:R-:W-:Y:S01]  /*6b20*/  @!P6 IADD3 R98, R98, -R8, RZ ;  /* 0x800000086262e210 */ /* 0x000fe20007ffe0ff */
[----:B------:R-:W-:Y:S01]  /*6b30*/  IMAD.HI.U32 R0, R7, R102, RZ ;  /* 0x0000006607007227 */ /* 0x000fe200078e00ff */
[----:B------:R-:W-:-:S02]  /*6b40*/  IABS R238, R242 ;  /* 0x000000f200ee7213 */ /* 0x000fc40000000000 */
[----:B------:R-:W-:Y:S01]  /*6b50*/  ISETP.GT.U32.AND P6, PT, R8, R101, PT ;  /* 0x000000650800720c */ /* 0x000fe20003fc4070 */
[----:B------:R-:W-:Y:S01]  /*6b60*/  IMAD.MOV R3, RZ, RZ, -R0 ;  /* 0x000000ffff037224 */ /* 0x000fe200078e0a00 */
[----:B------:R-:W-:Y:S01]  /*6b70*/  IADD3 R243, R17, 0x1ed, RZ ;  /* 0x000001ed11f37810 */ /* 0x000fe20007ffe0ff */
[----:B------:R-:W-:Y:S01]  /*6b80*/  IMAD.HI.U32 R0, R7, R103, RZ ;  /* 0x0000006707007227 */ /* 0x000fe200078e00ff */
[----:B------:R-:W-:Y:S02]  /*6b90*/  IADD3 R22, R17, 0x1f9, RZ ;  /* 0x000001f911167810 */ /* 0x000fe40007ffe0ff */
[----:B------:R-:W-:Y:S01]  /*6ba0*/  IABS R237, R243 ;  /* 0x000000f300ed7213 */ /* 0x000fe20000000000 */
[--C-:B------:R-:W-:Y:S01]  /*6bb0*/  @!P4 IMAD.IADD R100, R100, 0x1, -R8.reuse ;  /* 0x000000016464c824 */ /* 0x100fe200078e0a08 */
[----:B------:R-:W-:Y:S01]  /*6bc0*/  ISETP.GE.AND P4, PT, R4, RZ, PT ;  /* 0x000000ff0400720c */ /* 0x000fe20003f86270 */
[----:B------:R-:W-:Y:S01]  /*6bd0*/  @!P2 IMAD.IADD R99, R99, 0x1, -R8 ;  /* 0x000000016363a824 */ /* 0x000fe200078e0a08 */
[----:B------:R-:W-:Y:S01]  /*6be0*/  ISETP.GE.AND P2, PT, R2, RZ, PT ;  /* 0x000000ff0200720c */ /* 0x000fe20003f46270 */
[C---:B------:R-:W-:Y:S01]  /*6bf0*/  IMAD R102, R8.reuse, R3, R102 ;  /* 0x0000000308667224 */ /* 0x040fe200078e0266 */
[----:B------:R-:W-:Y:S01]  /*6c00*/  IADD3 R4, R17, 0x89, RZ ;  /* 0x0000008911047810 */ /* 0x000fe20007ffe0ff */
[----:B------:R-:W-:Y:S01]  /*6c10*/  @!P6 IMAD.IADD R101, R101, 0x1, -R8 ;  /* 0x000000016565e824 */ /* 0x000fe200078e0a08 */
[C---:B------:R-:W-:Y:S01]  /*6c20*/  ISETP.GT.U32.AND P6, PT, R8.reuse, R100, PT ;  /* 0x000000640800720c */ /* 0x040fe20003fc4070 */
[----:B------:R-:W-:Y:S01]  /*6c30*/  IMAD.MOV R2, RZ, RZ, -R0 ;  /* 0x000000ffff027224 */ /* 0x000fe200078e0a00 */
[C---:B------:R-:W-:Y:S01]  /*6c40*/  ISETP.GT.U32.AND P3, PT, R8.reuse, R102, PT ;  /* 0x000000660800720c */ /* 0x040fe20003f64070 */
[----:B------:R-:W-:Y:S01]  /*6c50*/  @!P0 IMAD.MOV R97, RZ, RZ, -R97 ;  /* 0x000000ffff618224 */ /* 0x000fe200078e0a61 */
[C---:B------:R-:W-:Y:S01]  /*6c60*/  ISETP.GT.U32.AND P0, PT, R8.reuse, R101, PT ;  /* 0x000000650800720c */ /* 0x040fe20003f04070 */
[----:B------:R-:W-:Y:S01]  /*6c70*/  IMAD R103, R8, R2, R103 ;  /* 0x0000000208677224 */ /* 0x000fe200078e0267 */
[----:B------:R-:W-:Y:S01]  /*6c80*/  IADD3 R2, R17, 0x87, RZ ;  /* 0x0000008711027810 */ /* 0x000fe20007ffe0ff */
[----:B------:R-:W-:Y:S01]  /*6c90*/  IMAD.HI.U32 R0, R7, R104, RZ ;  /* 0x0000006807007227 */ /* 0x000fe200078e00ff */
[----:B------:R-:W-:-:S02]  /*6ca0*/  IABS R107, R4 ;  /* 0x00000004006b7213 */ /* 0x000fc40000000000 */
[----:B------:R-:W-:Y:S01]  /*6cb0*/  IABS R249, R22 ;  /* 0x0000001600f97213 */ /* 0x000fe20000000000 */
[----:B------:R-:W-:Y:S01]  /*6cc0*/  IMAD.MOV R3, RZ, RZ, -R0 ;  /* 0x000000ffff037224 */ /* 0x000fe200078e0a00 */
[----:B------:R-:W-:Y:S01]  /*6cd0*/  IADD3 R21, R17, 0x1fa, RZ ;  /* 0x000001fa11157810 */ /* 0x000fe20007ffe0ff */
[--C-:B------:R-:W-:Y:S01]  /*6ce0*/  @!P6 IMAD.IADD R100, R100, 0x1, -R8.reuse ;  /* 0x000000016464e824 */ /* 0x100fe200078e0a08 */
[----:B------:R-:W-:Y:S01]  /*6cf0*/  ISETP.GT.U32.AND P6, PT, R8, R103, PT ;  /* 0x000000670800720c */ /* 0x000fe20003fc4070 */
[----:B------:R-:W-:Y:S01]  /*6d00*/  @!P3 IMAD.IADD R102, R102, 0x1, -R8 ;  /* 0x000000016666b824 */ /* 0x000fe200078e0a08 */
[----:B------:R-:W-:Y:S01]  /*6d10*/  ISETP.GE.AND P3, PT, R2, RZ, PT ;  /* 0x000000ff0200720c */ /* 0x000fe20003f66270 */
[C---:B------:R-:W-:Y:S01]  /*6d20*/  IMAD R104, R8.reuse, R3, R104 ;  /* 0x0000000308687224 */ /* 0x040fe200078e0268 */
[----:B------:R-:W-:Y:S01]  /*6d30*/  @!P0 IADD3 R101, R101, -R8, RZ ;  /* 0x8000000865658210 */ /* 0x000fe20007ffe0ff */
[----:B------:R-:W-:Y:S01]  /*6d40*/  @!P1 IMAD.MOV R99, RZ, RZ, -R99 ;  /* 0x000000ffff639224 */ /* 0x000fe200078e0a63 */
[----:B------:R-:W-:Y:S01]  /*6d50*/  ISETP.GE.AND P1, PT, R105, RZ, PT ;  /* 0x000000ff6900720c */ /* 0x000fe20003f26270 */
[----:B------:R-:W-:Y:S01]  /*6d60*/  @!P5 IMAD.MOV R98, RZ, RZ, -R98 ;  /* 0x000000ffff62d224 */ /* 0x000fe200078e0a62 */
[----:B------:R-:W-:Y:S01]  /*6d70*/  IABS R105, R2 ;  /* 0x0000000200697213 */ /* 0x000fe20000000000 */
[----:B------:R-:W-:Y:S01]  /*6d80*/  @!P4 IMAD.MOV R101, RZ, RZ, -R101 ;  /* 0x000000ffff65c224 */ /* 0x000fe200078e0a65 */
[C---:B------:R-:W-:Y:S01]  /*6d90*/  ISETP.GT.U32.AND P4, PT, R8.reuse, R104, PT ;  /* 0x000000680800720c */ /* 0x040fe20003f84070 */
[----:B------:R-:W-:Y:S01]  /*6da0*/  @!P2 IMAD.MOV R100, RZ, RZ, -R100 ;  /* 0x000000ffff64a224 */ /* 0x000fe200078e0a64 */
[----:B------:R-:W-:Y:S01]  /*6db0*/  ISETP.GE.AND P5, PT, R5, RZ, PT ;  /* 0x000000ff0500720c */ /* 0x000fe20003fa6270 */
[----:B------:R-:W-:Y:S01]  /*6dc0*/  @!P6 IMAD.IADD R103, R103, 0x1, -R8 ;  /* 0x000000016767e824 */ /* 0x000fe200078e0a08 */
[----:B------:R-:W-:Y:S01]  /*6dd0*/  ISETP.GT.U32.AND P6, PT, R8, R102, PT ;  /* 0x000000660800720c */ /* 0x000fe20003fc4070 */
[----:B------:R-:W-:Y:S01]  /*6de0*/  IMAD.HI.U32 R0, R7, R105, RZ ;  /* 0x0000006907007227 */ /* 0x000fe200078e00ff */
[----:B------:R-:W-:-:S02]  /*6df0*/  IADD3 R3, R17, 0x88, RZ ;  /* 0x0000008811037810 */ /* 0x000fc40007ffe0ff */
[----:B------:R-:W-:Y:S01]  /*6e00*/  ISETP.GT.U32.AND P2, PT, R8, R103, PT ;  /* 0x000000670800720c */ /* 0x000fe20003f44070 */
[----:B------:R-:W-:Y:S01]  /*6e10*/  IMAD.MOV R0, RZ, RZ, -R0 ;  /* 0x000000ffff007224 */ /* 0x000fe200078e0a00 */
[----:B------:R-:W-:Y:S01]  /*6e20*/  ISETP.GE.AND P0, PT, R106, RZ, PT ;  /* 0x000000ff6a00720c */ /* 0x000fe20003f06270 */
[----:B------:R-:W-:Y:S01]  /*6e30*/  IMAD.HI.U32 R2, R7, R107, RZ ;  /* 0x0000006b07027227 */ /* 0x000fe200078e00ff */
[----:B------:R-:W-:Y:S02]  /*6e40*/  IABS R106, R3 ;  /* 0x00000003006a7213 */ /* 0x000fe40000000000 */
[C---:B------:R-:W-:Y:S01]  /*6e50*/  IADD3 R5, R17.reuse, 0x8a, RZ ;  /* 0x0000008a11057810 */ /* 0x040fe20007ffe0ff */
[----:B------:R-:W-:Y:S01]  /*6e60*/  IMAD R105, R8, R0, R105 ;  /* 0x0000000008697224 */ /* 0x000fe200078e0269 */
[----:B------:R-:W-:Y:S01]  /*6e70*/  IADD3 R20, R17, 0x1fb, RZ ;  /* 0x000001fb11147810 */ /* 0x000fe20007ffe0ff */
[----:B------:R-:W-:Y:S01]  /*6e80*/  @!P4 IMAD.IADD R104, R104, 0x1, -R8 ;  /* 0x000000016868c824 */ /* 0x000fe200078e0a08 */
[----:B------:R-:W-:Y:S01]  /*6e90*/  @!P6 IADD3 R102, R102, -R8, RZ ;  /* 0x800000086666e210 */ /* 0x000fe20007ffe0ff */
[----:B------:R-:W-:Y:S01]  /*6ea0*/  IMAD.HI.U32 R0, R7, R106, RZ ;  /* 0x0000006a07007227 */ /* 0x000fe200078e00ff */
[----:B------:R-:W-:-:S02]  /*6eb0*/  ISETP.GT.U32.AND P6, PT, R8, R105, PT ;  /* 0x000000690800720c */ /* 0x000fc40003fc4070 */
[----:B------:R-:W-:Y:S01]  /*6ec0*/  IABS R108, R5 ;  /* 0x00000005006c7213 */ /* 0x000fe20000000000 */
[----:B------:R-:W-:Y:S01]  /*6ed0*/  @!P2 IMAD.IADD R103, R103, 0x1, -R8 ;  /* 0x000000016767a824 */ /* 0x000fe200078e0a08 */
[----:B------:R-:W-:Y:S01]  /*6ee0*/  ISETP.GE.AND P2, PT, R3, RZ, PT ;  /* 0x000000ff0300720c */ /* 0x000fe20003f46270 */
[----:B------:R-:W-:Y:S01]  /*6ef0*/  @!P5 IMAD.MOV R102, RZ, RZ, -R102 ;  /* 0x000000ffff66d224 */ /* 0x000fe200078e0a66 */
[----:B------:R-:W-:Y:S01]  /*6f00*/  ISETP.GT.U32.AND P5, PT, R8, R104, PT ;  /* 0x000000680800720c */ /* 0x000fe20003fa4070 */
[----:B------:R-:W-:Y:S01]  /*6f10*/  IMAD.MOV R3, RZ, RZ, -R0 ;  /* 0x000000ffff037224 */ /* 0x000fe200078e0a00 */
[----:B------:R-:W-:Y:S01]  /*6f20*/  ISETP.GE.AND P4, PT, R4, RZ, PT ;  /* 0x000000ff0400720c */ /* 0x000fe20003f86270 */
[----:B------:R-:W-:Y:S01]  /*6f30*/  IMAD.MOV R2, RZ, RZ, -R2 ;  /* 0x000000ffff027224 */ /* 0x000fe200078e0a02 */
[C---:B------:R-:W-:Y:S01]  /*6f40*/  IADD3 R4, R17.reuse, 0x8b, RZ ;  /* 0x0000008b11047810 */ /* 0x040fe20007ffe0ff */
[C---:B------:R-:W-:Y:S01]  /*6f50*/  IMAD R106, R8.reuse, R3, R106 ;  /* 0x00000003086a7224 */ /* 0x040fe200078e026a */
[----:B------:R-:W-:Y:S01]  /*6f60*/  IADD3 R19, R17, 0x1fd, RZ ;  /* 0x000001fd11137810 */ /* 0x000fe20007ffe0ff */
[C---:B------:R-:W-:Y:S01]  /*6f70*/  IMAD R107, R8.reuse, R2, R107 ;  /* 0x00000002086b7224 */ /* 0x040fe200078e026b */
[----:B------:R-:W-:Y:S01]  /*6f80*/  @!P6 IADD3 R105, R105, -R8, RZ ;  /* 0x800000086969e210 */ /* 0x000fe20007ffe0ff */
[----:B------:R-:W-:Y:S01]  /*6f90*/  @!P1 IMAD.MOV R103, RZ, RZ, -R103 ;  /* 0x000000ffff679224 */ /* 0x000fe200078e0a67 */
[C---:B------:R-:W-:Y:S01]  /*6fa0*/  ISETP.GT.U32.AND P1, PT, R8.reuse, R106, PT ;  /* 0x0000006a0800720c */ /* 0x040fe20003f24070 */
[----:B------:R-:W-:Y:S01]  /*6fb0*/  IMAD.HI.U32 R0, R7, R108, RZ ;  /* 0x0000006c07007227 */ /* 0x000fe200078e00ff */
[----:B------:R-:W-:-:S02]  /*6fc0*/  ISETP.GT.U32.AND P6, PT, R8, R105, PT ;  /* 0x000000690800720c */ /* 0x000fc40003fc4070 */
[----:B------:R-:W-:Y:S01]  /*6fd0*/  IABS R109, R4 ;  /* 0x00000004006d7213 */ /* 0x000fe20000000000 */
[----:B------:R-:W-:Y:S01]  /*6fe0*/  @!P5 IMAD.IADD R104, R104, 0x1, -R8 ;  /* 0x000000016868d824 */ /* 0x000fe200078e0a08 */
[----:B------:R-:W-:Y:S01]  /*6ff0*/  ISETP.GT.U32.AND P5, PT, R8, R107, PT ;  /* 0x0000006b0800720c */ /* 0x000fe20003fa4070 */
[----:B------:R-:W-:Y:S01]  /*7000*/  IMAD.MOV R3, RZ, RZ, -R0 ;  /* 0x000000ffff037224 */ /* 0x000fe200078e0a00 */
[----:B------:R-:W-:Y:S01]  /*7010*/  IABS R25, R19 ;  /* 0x0000001300197213 */ /* 0x000fe20000000000 */
[----:B------:R-:W-:Y:S01]  /*7020*/  IMAD.HI.U32 R0, R7, R109, RZ ;  /* 0x0000006d07007227 */ /* 0x000fe200078e00ff */
[----:B------:R-:W-:-:S03]  /*7030*/  IADD3 R18, R17, 0x1fc, RZ ;  /* 0x000001fc11127810 */ /* 0x000fc60007ffe0ff */
[----:B------:R-:W-:Y:S01]  /*7040*/  @!P1 IMAD.IADD R106, R106, 0x1, -R8 ;  /* 0x000000016a6a9824 */ /* 0x000fe200078e0a08 */
[----:B------:R-:W-:Y:S01]  /*7050*/  IADD3 R0, -R0, RZ, RZ ;  /* 0x000000ff00007210 */ /* 0x000fe20007ffe1ff */
[C---:B------:R-:W-:Y:S01]  /*7060*/  IMAD R108, R8.reuse, R3, R108 ;  /* 0x00000003086c7224 */ /* 0x040fe200078e026c */
[----:B------:R-:W-:Y:S01]  /*7070*/  ISETP.GE.AND P1, PT, R5, RZ, PT ;  /* 0x000000ff0500720c */ /* 0x000fe20003f26270 */
[--C-:B------:R-:W-:Y:S01]  /*7080*/  @!P6 IMAD.IADD R105, R105, 0x1, -R8.reuse ;  /* 0x000000016969e824 */ /* 0x100fe200078e0a08 */
[----:B------:R-:W-:Y:S01]  /*7090*/  IADD3 R5, R17, 0x96, RZ ;  /* 0x0000009611057810 */ /* 0x000fe20007ffe0ff */
[----:B------:R-:W-:Y:S01]  /*70a0*/  @!P5 IMAD.IADD R107, R107, 0x1, -R8 ;  /* 0x000000016b6bd824 */ /* 0x000fe200078e0a08 */
[C---:B------:R-:W-:Y:S01]  /*70b0*/  ISETP.GT.U32.AND P5, PT, R8.reuse, R106, PT ;  /* 0x0000006a0800720c */ /* 0x040fe20003fa4070 */
[C---:B------:R-:W-:Y:S01]  /*70c0*/  IMAD R109, R8.reuse, R0, R109 ;  /* 0x00000000086d7224 */ /* 0x040fe200078e026d */
[----:B------:R-:W-:Y:S01]  /*70d0*/  ISETP.GT.U32.AND P6, PT, R8, R108, PT ;  /* 0x0000006c0800720c */ /* 0x000fe20003fc4070 */
[----:B------:R-:W-:Y:S01]  /*70e0*/  IMAD.HI.U32 R2, R7, R110, RZ ;  /* 0x0000006e07027227 */ /* 0x000fe200078e00ff */
[----:B------:R-:W-:-:S03]  /*70f0*/  IABS R120, R5 ;  /* 0x0000000500787213 */ /* 0x000fc60000000000 */
[----:B------:R-:W-:Y:S02]  /*7100*/  IMAD.MOV R3, RZ, RZ, -R2 ;  /* 0x000000ffff037224 */ /* 0x000fe400078e0a02 */
[----:B------:R-:W-:-:S04]  /*7110*/  IMAD.HI.U32 R2, R7, R112, RZ ;  /* 0x0000007007027227 */ /* 0x000fc800078e00ff */
[----:B------:R-:W-:Y:S01]  /*7120*/  @!P5 IADD3 R106, R106, -R8, RZ ;  /* 0x800000086a6ad210 */ /* 0x000fe20007ffe0ff */
[----:B------:R-:W-:Y:S01]  /*7130*/  @!P0 IMAD.MOV R104, RZ, RZ, -R104 ;  /* 0x000000ffff688224 */ /* 0x000fe200078e0a68 */
[----:B------:R-:W-:Y:S01]  /*7140*/  ISETP.GT.U32.AND P5, PT, R8, R109, PT ;  /* 0x0000006d0800720c */ /* 0x000fe20003fa4070 */
[----:B------:R-:W-:Y:S01]  /*7150*/  @!P6 IMAD.IADD R108, R108, 0x1, -R8 ;  /* 0x000000016c6ce824 */ /* 0x000fe200078e0a08 */
[C---:B------:R-:W-:Y:S01]  /*7160*/  ISETP.GT.U32.AND P6, PT, R8.reuse, R107, PT ;  /* 0x0000006b0800720c */ /* 0x040fe20003fc4070 */
[C---:B------:R-:W-:Y:S02]  /*7170*/  IMAD R110, R8.reuse, R3, R110 ;  /* 0x00000003086e7224 */ /* 0x040fe400078e026e */
[----:B------:R-:W-:Y:S01]  /*7180*/  IMAD.MOV R3, RZ, RZ, -R2 ;  /* 0x000000ffff037224 */ /* 0x000fe200078e0a02 */
[C---:B------:R-:W-:Y:S01]  /*7190*/  ISETP.GT.U32.AND P0, PT, R8.reuse, R108, PT ;  /* 0x0000006c0800720c */ /* 0x040fe20003f04070 */
[----:B------:R-:W-:Y:S01]  /*71a0*/  @!P2 IMAD.MOV R106, RZ, RZ, -R106 ;  /* 0x000000ffff6aa224 */ /* 0x000fe200078e0a6a */
[----:B------:R-:W-:Y:S01]  /*71b0*/  IADD3 R2, R17, 0x90, RZ ;  /* 0x0000009011027810 */ /* 0x000fe20007ffe0ff */
[----:B------:R-:W-:-:S02]  /*71c0*/  IMAD R112, R8, R3, R112 ;  /* 0x0000000308707224 */ /* 0x000fc400078e0270 */
[----:B------:R-:W-:Y:S01]  /*71d0*/  @!P3 IMAD.MOV R105, RZ, RZ, -R105 ;  /* 0x000000ffff69b224 */ /* 0x000fe200078e0a69 */
[----:B------:R-:W-:Y:S01]  /*71e0*/  ISETP.GE.AND P3, PT, R4, RZ, PT ;  /* 0x000000ff0400720c */ /* 0x000fe20003f66270 */
[--C-:B------:R-:W-:Y:S01]  /*71f0*/  @!P5 IMAD.IADD R109, R109, 0x1, -R8.reuse ;  /* 0x000000016d6dd824 */ /* 0x100fe200078e0a08 */
[----:B------:R-:W-:Y:S01]  /*7200*/  IADD3 R4, R17, 0x8f, RZ ;  /* 0x0000008f11047810 */ /* 0x000fe20007ffe0ff */
[--C-:B------:R-:W-:Y:S01]  /*7210*/  @!P6 IMAD.IADD R107, R107, 0x1, -R8.reuse ;  /* 0x000000016b6be824 */ /* 0x100fe200078e0a08 */
[C---:B------:R-:W-:Y:S01]  /*7220*/  ISETP.GT.U32.AND P6, PT, R8.reuse, R110, PT ;  /* 0x0000006e0800720c */ /* 0x040fe20003fc4070 */
[----:B------:R-:W-:Y:S01]  /*7230*/  IMAD.HI.U32 R0, R7, R111, RZ ;  /* 0x0000006f07007227 */ /* 0x000fe200078e00ff */
[C---:B------:R-:W-:Y:S02]  /*7240*/  ISETP.GT.U32.AND P2, PT, R8.reuse, R109, PT ;  /* 0x0000006d0800720c */ /* 0x040fe40003f44070 */
[----:B------:R-:W-:Y:S01]  /*7250*/  IABS R114, R2 ;  /* 0x0000000200727213 */ /* 0x000fe20000000000 */
[----:B------:R-:W-:Y:S01]  /*7260*/  @!P4 IMAD.MOV R107, RZ, RZ, -R107 ;  /* 0x000000ffff6bc224 */ /* 0x000fe200078e0a6b */
[----:B------:R-:W-:Y:S01]  /*7270*/  ISETP.GT.U32.AND P4, PT, R8, R112, PT ;  /* 0x000000700800720c */ /* 0x000fe20003f84070 */
[----:B------:R-:W-:Y:S01]  /*7280*/  @!P0 IMAD.IADD R108, R108, 0x1, -R8 ;  /* 0x000000016c6c8824 */ /* 0x000fe200078e0a08 */
[----:B------:R-:W-:Y:S01]  /*7290*/  ISETP.GE.AND P0, PT, R113, RZ, PT ;  /* 0x000000ff7100720c */ /* 0x000fe20003f06270 */
[----:B------:R-:W-:Y:S01]  /*72a0*/  IMAD.MOV R0, RZ, RZ, -R0 ;  /* 0x000000ffff007224 */ /* 0x000fe200078e0a00 */
[----:B------:R-:W-:Y:S01]  /*72b0*/  IABS R113, R4 ;  /* 0x0000000400717213 */ /* 0x000fe20000000000 */
[----:B------:R-:W-:Y:S01]  /*72c0*/  @!P1 IMAD.MOV R108, RZ, RZ, -R108 ;  /* 0x000000ffff6c9224 */ /* 0x000fe200078e0a6c */
[----:B------:R-:W-:Y:S01]  /*72d0*/  ISETP.GE.AND P1, PT, R115, RZ, PT ;  /* 0x000000ff7300720c */ /* 0x000fe20003f26270 */
[----:B------:R-:W-:Y:S01]  /*72e0*/  IMAD R111, R8, R0, R111 ;  /* 0x00000000086f7224 */ /* 0x000fe200078e026f */
[-C--:B------:R-:W-:Y:S01]  /*72f0*/  @!P6 IADD3 R110, R110, -R8.reuse, RZ ;  /* 0x800000086e6ee210 */ /* 0x080fe20007ffe0ff */
[----:B------:R-:W-:Y:S01]  /*7300*/  IMAD.HI.U32 R0, R7, R113, RZ ;  /* 0x0000007107007227 */ /* 0x000fe200078e00ff */
[----:B------:R-:W-:-:S02]  /*7310*/  @!P2 IADD3 R109, R109, -R8, RZ ;  /* 0x800000086d6da210 */ /* 0x000fc40007ffe0ff */
[----:B------:R-:W-:Y:S01]  /*7320*/  ISETP.GT.U32.AND P6, PT, R8, R110, PT ;  /* 0x0000006e0800720c */ /* 0x000fe20003fc4070 */
[----:B------:R-:W-:Y:S01]  /*7330*/  @!P4 IMAD.IADD R112, R112, 0x1, -R8 ;  /* 0x000000017070c824 */ /* 0x000fe200078e0a08 */
[----:B------:R-:W-:Y:S01]  /*7340*/  ISETP.GT.U32.AND P5, PT, R8, R111, PT ;  /* 0x0000006f0800720c */ /* 0x000fe20003fa4070 */
[----:B------:R-:W-:Y:S01]  /*7350*/  IMAD.MOV R0, RZ, RZ, -R0 ;  /* 0x000000ffff007224 */ /* 0x000fe200078e0a00 */
[----:B------:R-:W-:Y:S01]  /*7360*/  ISETP.GE.AND P2, PT, R116, RZ, PT ;  /* 0x000000ff7400720c */ /* 0x000fe20003f46270 */
[----:B------:R-:W-:Y:S01]  /*7370*/  @!P3 IMAD.MOV R109, RZ, RZ, -R109 ;  /* 0x000000ffff6db224 */ /* 0x000fe200078e0a6d */
[C---:B------:R-:W-:Y:S01]  /*7380*/  ISETP.GT.U32.AND P3, PT, R8.reuse, R112, PT ;  /* 0x000000700800720c */ /* 0x040fe20003f64070 */
[----:B------:R-:W-:Y:S01]  /*7390*/  IMAD R113, R8, R0, R113 ;  /* 0x0000000008717224 */ /* 0x000fe200078e0271 */
[----:B------:R-:W-:Y:S01]  /*73a0*/  ISETP.GE.AND P4, PT, R4, RZ, PT ;  /* 0x000000ff0400720c */ /* 0x000fe20003f86270 */
[----:B------:R-:W-:Y:S01]  /*73b0*/  IMAD.HI.U32 R0, R7, R114, RZ ;  /* 0x0000007207007227 */ /* 0x000fe200078e00ff */
[----:B------:R-:W-:-:S03]  /*73c0*/  IADD3 R4, R17, 0x94, RZ ;  /* 0x0000009411047810 */ /* 0x000fc60007ffe0ff */
[----:B------:R-:W-:Y:S01]  /*73d0*/  IMAD.MOV R3, RZ, RZ, -R0 ;  /* 0x000000ffff037224 */ /* 0x000fe200078e0a00 */
[C---:B------:R-:W-:Y:S01]  /*73e0*/  IADD3 R0, R17.reuse, 0x91, RZ ;  /* 0x0000009111007810 */ /* 0x040fe20007ffe0ff */
[----:B------:R-:W-:Y:S01]  /*73f0*/  @!P6 IMAD.IADD R110, R110, 0x1, -R8 ;  /* 0x000000016e6ee824 */ /* 0x000fe200078e0a08 */
[C---:B------:R-:W-:Y:S01]  /*7400*/  ISETP.GT.U32.AND P6, PT, R8.reuse, R113, PT ;  /* 0x000000710800720c */ /* 0x040fe20003fc4070 */
[----:B------:R-:W-:Y:S01]  /*7410*/  IMAD R114, R8, R3, R114 ;  /* 0x0000000308727224 */ /* 0x000fe200078e0272 */
[----:B------:R-:W-:Y:S01]  /*7420*/  IADD3 R3, R17, 0x93, RZ ;  /* 0x0000009311037810 */ /* 0x000fe20007ffe0ff */
[--C-:B------:R-:W-:Y:S01]  /*7430*/  @!P5 IMAD.IADD R111, R111, 0x1, -R8.reuse ;  /* 0x000000016f6fd824 */ /* 0x100fe200078e0a08 */
[----:B------:R-:W-:Y:S01]  /*7440*/  IABS R115, R0 ;  /* 0x0000000000737213 */ /* 0x000fe20000000000 */
[----:B------:R-:W-:Y:S01]  /*7450*/  @!P3 IMAD.IADD R112, R112, 0x1, -R8 ;  /* 0x000000017070b824 */ /* 0x000fe200078e0a08 */
[C---:B------:R-:W-:Y:S01]  /*7460*/  ISETP.GT.U32.AND P3, PT, R8.reuse, R114, PT ;  /* 0x000000720800720c */ /* 0x040fe20003f64070 */
[----:B------:R-:W-:Y:S01]  /*7470*/  @!P0 IMAD.MOV R110, RZ, RZ, -R110 ;  /* 0x000000ffff6e8224 */ /* 0x000fe200078e0a6e */
[----:B------:R-:W-:Y:S01]  /*7480*/  ISETP.GT.U32.AND P5, PT, R8, R111, PT ;  /* 0x0000006f0800720c */ /* 0x000fe20003fa4070 */
[----:B------:R-:W-:Y:S01]  /*7490*/  @!P2 IMAD.MOV R112, RZ, RZ, -R112 ;  /* 0x000000ffff70a224 */ /* 0x000fe200078e0a70 */
[----:B------:R-:W-:Y:S01]  /*74a0*/  ISETP.GE.AND P0, PT, R0, RZ, PT ;  /* 0x000000ff0000720c */ /* 0x000fe20003f06270 */
[----:B------:R-:W-:Y:S01]  /*74b0*/  IMAD.HI.U32 R0, R7, R115, RZ ;  /* 0x0000007307007227 */ /* 0x000fe200078e00ff */
[----:B------:R-:W-:-:S02]  /*74c0*/  IABS R117, R3 ;  /* 0x0000000300757213 */ /* 0x000fc40000000000 */
[-C--:B------:R-:W-:Y:S01]  /*74d0*/  @!P6 IADD3 R113, R113, -R8.reuse, RZ ;  /* 0x800000087171e210 */ /* 0x080fe20007ffe0ff */
[----:B------:R-:W-:Y:S01]  /*74e0*/  IMAD.HI.U32 R240, R7, R237, RZ ;  /* 0x000000ed07f07227 */ /* 0x000fe200078e00ff */
[----:B------:R-:W-:Y:S02]  /*74f0*/  ISETP.GE.AND P2, PT, R3, RZ, PT ;  /* 0x000000ff0300720c */ /* 0x000fe40003f46270 */
[----:B------:R-:W-:Y:S01]  /*7500*/  ISETP.GT.U32.AND P6, PT, R8, R113, PT ;  /* 0x000000710800720c */ /* 0x000fe20003fc4070 */
[----:B------:R-:W-:Y:S01]  /*7510*/  IMAD.MOV R3, RZ, RZ, -R0 ;  /* 0x000000ffff037224 */ /* 0x000fe200078e0a00 */
[----:B------:R-:W-:Y:S01]  /*7520*/  @!P3 IADD3 R114, R114, -R8, RZ ;  /* 0x800000087272b210 */ /* 0x000fe20007ffe0ff */
[----:B------:R-:W-:Y:S01]  /*7530*/  @!P5 IMAD.IADD R111, R111, 0x1, -R8 ;  /* 0x000000016f6fd824 */ /* 0x000fe200078e0a08 */
[----:B------:R-:W-:Y:S01]  /*7540*/  ISETP.GE.AND P5, PT, R2, RZ, PT ;  /* 0x000000ff0200720c */ /* 0x000fe20003fa6270 */
[C---:B------:R-:W-:Y:S01]  /*7550*/  IMAD R115, R8.reuse, R3, R115 ;  /* 0x0000000308737224 */ /* 0x040fe200078e0273 */
[----:B------:R-:W-:Y:S01]  /*7560*/  ISETP.GT.U32.AND P3, PT, R8, R114, PT ;  /* 0x000000720800720c */ /* 0x000fe20003f64070 */
[----:B------:R-:W-:Y:S01]  /*7570*/  @!P1 IMAD.MOV R111, RZ, RZ, -R111 ;  /* 0x000000ffff6f9224 */ /* 0x000fe200078e0a6f */
[----:B------:R-:W-:-:S02]  /*7580*/  IADD3 R2, R17, 0x92, RZ ;  /* 0x0000009211027810 */ /* 0x000fc40007ffe0ff */
[----:B------:R-:W-:Y:S02]  /*7590*/  IABS R118, R4 ;  /* 0x0000000400767213 */ /* 0x000fe40000000000 */
[----:B------:R-:W-:Y:S01]  /*75a0*/  ISETP.GE.AND P1, PT, R2, RZ, PT ;  /* 0x000000ff0200720c */ /* 0x000fe20003f26270 */
[----:B------:R-:W-:Y:S01]  /*75b0*/  @!P6 IMAD.IADD R113, R113, 0x1, -R8 ;  /* 0x000000017171e824 */ /* 0x000fe200078e0a08 */
[----:B------:R-:W-:Y:S01]  /*75c0*/  IABS R116, R2 ;  /* 0x0000000200747213 */ /* 0x000fe20000000000 */
[----:B------:R-:W-:Y:S01]  /*75d0*/  IMAD.HI.U32 R2, R7, R117, RZ ;  /* 0x0000007507027227 */ /* 0x000fe200078e00ff */
[----:B------:R-:W-:Y:S02]  /*75e0*/  ISETP.GE.AND P6, PT, R4, RZ, PT ;  /* 0x000000ff0400720c */ /* 0x000fe40003fc6270 */
[----:B------:R-:W-:Y:S01]  /*75f0*/  IADD3 R4, R17, 0x95, RZ ;  /* 0x0000009511047810 */ /* 0x000fe20007ffe0ff */
[----:B------:R-:W-:Y:S01]  /*7600*/  IMAD.MOV R2, RZ, RZ, -R2 ;  /* 0x000000ffff027224 */ /* 0x000fe200078e0a02 */
[----:B------:R-:W-:Y:S01]  /*7610*/  @!P3 IADD3 R114, R114, -R8, RZ ;  /* 0x800000087272b210 */ /* 0x000fe20007ffe0ff */
[----:B------:R-:W-:Y:S01]  /*7620*/  @!P4 IMAD.MOV R113, RZ, RZ, -R113 ;  /* 0x000000ffff71c224 */ /* 0x000fe200078e0a71 */
[C---:B------:R-:W-:Y:S01]  /*7630*/  ISETP.GT.U32.AND P4, PT, R8.reuse, R115, PT ;  /* 0x000000730800720c */ /* 0x040fe20003f84070 */
[----:B------:R-:W-:Y:S01]  /*7640*/  IMAD R117, R8, R2, R117 ;  /* 0x0000000208757224 */ /* 0x000fe200078e0275 */
[----:B------:R-:W-:Y:S01]  /*7650*/  IABS R119, R4 ;  /* 0x0000000400777213 */ /* 0x000fe20000000000 */
[----:B------:R-:W-:-:S02]  /*7660*/  @!P5 IMAD.MOV R114, RZ, RZ, -R114 ;  /* 0x000000ffff72d224 */ /* 0x000fc400078e0a72 */
[----:B------:R-:W-:Y:S01]  /*7670*/  IMAD.HI.U32 R0, R7, R116, RZ ;  /* 0x0000007407007227 */ /* 0x000fe200078e00ff */
[----:B------:R-:W-:-:S03]  /*7680*/  ISETP.GT.U32.AND P5, PT, R8, R117, PT ;  /* 0x000000750800720c */ /* 0x000fc60003fa4070 */
[----:B------:R-:W-:Y:S02]  /*7690*/  IMAD.MOV R3, RZ, RZ, -R0 ;  /* 0x000000ffff037224 */ /* 0x000fe400078e0a00 */
[----:B------:R-:W-:-:S04]  /*76a0*/  IMAD.HI.U32 R0, R7, R118, RZ ;  /* 0x0000007607007227 */ /* 0x000fc800078e00ff */
[C---:B------:R-:W-:Y:S02]  /*76b0*/  IMAD R116, R8.reuse, R3, R116 ;  /* 0x0000000308747224 */ /* 0x040fe400078e0274 */
[--C-:B------:R-:W-:Y:S02]  /*76c0*/  @!P4 IMAD.IADD R115, R115, 0x1, -R8.reuse ;  /* 0x000000017373c824 */ /* 0x100fe400078e0a08 */
[----:B------:R-:W-:Y:S01]  /*76d0*/  @!P5 IMAD.IADD R117, R117, 0x1, -R8 ;  /* 0x000000017575d824 */ /* 0x000fe200078e0a08 */
[C---:B------:R-:W-:Y:S01]  /*76e0*/  ISETP.GT.U32.AND P3, PT, R8.reuse, R116, PT ;  /* 0x000000740800720c */ /* 0x040fe20003f64070 */
[----:B------:R-:W-:Y:S01]  /*76f0*/  IMAD.MOV R3, RZ, RZ, -R0 ;  /* 0x000000ffff037224 */ /* 0x000fe200078e0a00 */
[C---:B------:R-:W-:Y:S01]  /*7700*/  ISETP.GT.U32.AND P4, PT, R8.reuse, R115, PT ;  /* 0x000000730800720c */ /* 0x040fe20003f84070 */
[----:B------:R-:W-:Y:S01]  /*7710*/  IMAD.HI.U32 R2, R7, R120, RZ ;  /* 0x0000007807027227 */ /* 0x000fe200078e00ff */
[----:B------:R-:W-:-:S03]  /*7720*/  ISETP.GT.U32.AND P5, PT, R8, R117, PT ;  /* 0x000000750800720c */ /* 0x000fc60003fa4070 */
[----:B------:R-:W-:Y:S01]  /*7730*/  IMAD R118, R8, R3, R118 ;  /* 0x0000000308767224 */ /* 0x000fe200078e0276 */
[----:B------:R-:W-:Y:S01]  /*7740*/  IADD3 R3, -R2, RZ, RZ ;  /* 0x000000ff02037210 */ /* 0x000fe20007ffe1ff */
[----:B------:R-:W-:-:S04]  /*7750*/  IMAD.HI.U32 R0, R7, R119, RZ ;  /* 0x0000007707007227 */ /* 0x000fc800078e00ff */
[--C-:B------:R-:W-:Y:S02]  /*7760*/  @!P3 IMAD.IADD R116, R116, 0x1, -R8.reuse ;  /* 0x000000017474b824 */ /* 0x100fe400078e0a08 */
[----:B------:R-:W-:Y:S01]  /*7770*/  @!P4 IMAD.IADD R115, R115, 0x1, -R8 ;  /* 0x000000017373c824 */ /* 0x000fe200078e0a08 */
[C---:B------:R-:W-:Y:S01]  /*7780*/  ISETP.GT.U32.AND P4, PT, R8.reuse, R118, PT ;  /* 0x000000760800720c */ /* 0x040fe20003f84070 */
[C---:B------:R-:W-:Y:S01]  /*7790*/  IMAD R120, R8.reuse, R3, R120 ;  /* 0x0000000308787224 */ /* 0x040fe200078e0278 */
[C---:B------:R-:W-:Y:S01]  /*77a0*/  ISETP.GT.U32.AND P3, PT, R8.reuse, R116, PT ;  /* 0x000000740800720c */ /* 0x040fe20003f64070 */
[----:B------:R-:W-:Y:S02]  /*77b0*/  @!P5 IMAD.IADD R117, R117, 0x1, -R8 ;  /* 0x000000017575d824 */ /* 0x000fe400078e0a08 */
[----:B------:R-:W-:Y:S01]  /*77c0*/  IMAD.MOV R0, RZ, RZ, -R0 ;  /* 0x000000ffff007224 */ /* 0x000fe200078e0a00 */
[----:B------:R-:W-:Y:S01]  /*77d0*/  ISETP.GT.U32.AND P5, PT, R8, R120, PT ;  /* 0x000000780800720c */ /* 0x000fe20003fa4070 */
[----:B------:R-:W-:-:S02]  /*77e0*/  @!P0 IMAD.MOV R115, RZ, RZ, -R115 ;  /* 0x000000ffff738224 */ /* 0x000fc400078e0a73 */
[----:B------:R-:W-:Y:S02]  /*77f0*/  IMAD R119, R8, R0, R119 ;  /* 0x0000000008777224 */ /* 0x000fe400078e0277 */
[----:B------:R-:W-:-:S04]  /*7800*/  IMAD.HI.U32 R0, R7, R121, RZ ;  /* 0x0000007907007227 */ /* 0x000fc800078e00ff */
[--C-:B------:R-:W-:Y:S01]  /*7810*/  @!P4 IMAD.IADD R118, R118, 0x1, -R8.reuse ;  /* 0x000000017676c824 */ /* 0x100fe200078e0a08 */
[----:B------:R-:W-:Y:S01]  /*7820*/  IADD3 R0, -R0, RZ, RZ ;  /* 0x000000ff00007210 */ /* 0x000fe20007ffe1ff */
[--C-:B------:R-:W-:Y:S01]  /*7830*/  @!P3 IMAD.IADD R116, R116, 0x1, -R8.reuse ;  /* 0x000000017474b824 */ /* 0x100fe200078e0a08 */
[----:B------:R-:W-:Y:S01]  /*7840*/  ISETP.GT.U32.AND P3, PT, R8, R119, PT ;  /* 0x000000770800720c */ /* 0x000fe20003f64070 */
[----:B------:R-:W-:Y:S01]  /*7850*/  @!P5 IMAD.IADD R120, R120, 0x1, -R8 ;  /* 0x000000017878d824 */ /* 0x000fe200078e0a08 */
[C---:B------:R-:W-:Y:S01]  /*7860*/  ISETP.GT.U32.AND P0, PT, R8.reuse, R118, PT ;  /* 0x000000760800720c */ /* 0x040fe20003f04070 */
[----:B------:R-:W-:Y:S01]  /*7870*/  IMAD R121, R8, R0, R121 ;  /* 0x0000000008797224 */ /* 0x000fe200078e0279 */
[----:B------:R-:W-:Y:S01]  /*7880*/  ISETP.GE.AND P4, PT, R4, RZ, PT ;  /* 0x000000ff0400720c */ /* 0x000fe20003f86270 */
[----:B------:R-:W-:Y:S01]  /*7890*/  IMAD.HI.U32 R0, R7, R123, RZ ;  /* 0x0000007b07007227 */ /* 0x000fe200078e00ff */
[----:B------:R-:W-:Y:S02]  /*78a0*/  ISETP.GT.U32.AND P5, PT, R8, R120, PT ;  /* 0x000000780800720c */ /* 0x000fe40003fa4070 */
[----:B------:R-:W-:Y:S01]  /*78b0*/  IADD3 R4, R17, 0x9b, RZ ;  /* 0x0000009b11047810 */ /* 0x000fe20007ffe0ff */
[----:B------:R-:W-:Y:S01]  /*78c0*/  IMAD.HI.U32 R2, R7, R122, RZ ;  /* 0x0000007a07027227 */ /* 0x000fe200078e00ff */
[----:B------:R-:W-:-:S03]  /*78d0*/  IADD3 R0, -R0, RZ, RZ ;  /* 0x000000ff00007210 */ /* 0x000fc60007ffe1ff */
[----:B------:R-:W-:Y:S01]  /*78e0*/  IMAD.MOV R3, RZ, RZ, -R2 ;  /* 0x000000ffff037224 */ /* 0x000fe200078e0a02 */
[----:B------:R-:W-:Y:S01]  /*78f0*/  IADD3 R2, R17, 0x9a, RZ ;  /* 0x0000009a11027810 */ /* 0x000fe20007ffe0ff */
[----:B------:R-:W-:Y:S01]  /*7900*/  @!P3 IMAD.IADD R119, R119, 0x1, -R8 ;  /* 0x000000017777b824 */ /* 0x000fe200078e0a08 */
[----:B------:R-:W-:Y:S01]  /*7910*/  ISETP.GE.AND P3, PT, R5, RZ, PT ;  /* 0x000000ff0500720c */ /* 0x000fe20003f66270 */
[----:B------:R-:W-:Y:S01]  /*7920*/  IMAD R122, R8, R3, R122 ;  /* 0x00000003087a7224 */ /* 0x000fe200078e027a */
[----:B------:R-:W-:Y:S01]  /*7930*/  IADD3 R5, R17, 0x9c, RZ ;  /* 0x0000009c11057810 */ /* 0x000fe20007ffe0ff */
[----:B------:R-:W-:Y:S01]  /*7940*/  @!P0 IMAD.IADD R118, R118, 0x1, -R8 ;  /* 0x0000000176768824 */ /* 0x000fe200078e0a08 */
[C---:B------:R-:W-:Y:S01]  /*7950*/  ISETP.GT.U32.AND P0, PT, R8.reuse, R121, PT ;  /* 0x000000790800720c */ /* 0x040fe20003f04070 */
[C---:B------:R-:W-:Y:S02]  /*7960*/  IMAD R123, R8.reuse, R0, R123 ;  /* 0x00000000087b7224 */ /* 0x040fe400078e027b */
[----:B------:R-:W-:Y:S01]  /*7970*/  @!P1 IMAD.MOV R116, RZ, RZ, -R116 ;  /* 0x000000ffff749224 */ /* 0x000fe200078e0a74 */
[C---:B------:R-:W-:Y:S01]  /*7980*/  ISETP.GT.U32.AND P1, PT, R8.reuse, R119, PT ;  /* 0x000000770800720c */ /* 0x040fe20003f24070 */
[----:B------:R-:W-:Y:S01]  /*7990*/  @!P6 IMAD.MOV R118, RZ, RZ, -R118 ;  /* 0x000000ffff76e224 */ /* 0x000fe200078e0a76 */
[----:B------:R-:W-:Y:S01]  /*79a0*/  ISETP.GT.U32.AND P6, PT, R8, R122, PT ;  /* 0x0000007a0800720c */ /* 0x000fe20003fc4070 */
[----:B------:R-:W-:Y:S01]  /*79b0*/  @!P5 IMAD.IADD R120, R120, 0x1, -R8 ;  /* 0x000000017878d824 */ /* 0x000fe200078e0a08 */
[----:B------:R-:W-:Y:S01]  /*79c0*/  ISETP.GT.U32.AND P5, PT, R8, R123, PT ;  /* 0x0000007b0800720c */ /* 0x000fe20003fa4070 */
[----:B------:R-:W-:Y:S01]  /*79d0*/  @!P2 IMAD.MOV R117, RZ, RZ, -R117 ;  /* 0x000000ffff75a224 */ /* 0x000fe200078e0a75 */
[----:B------:R-:W-:-:S02]  /*79e0*/  ISETP.GE.AND P2, PT, R124, RZ, PT ;  /* 0x000000ff7c00720c */ /* 0x000fc40003f46270 */
[----:B------:R-:W-:Y:S01]  /*79f0*/  IABS R124, R2 ;  /* 0x00000002007c7213 */ /* 0x000fe20000000000 */
[--C-:B------:R-:W-:Y:S01]  /*7a00*/  @!P0 IMAD.IADD R121, R121, 0x1, -R8.reuse ;  /* 0x0000000179798824 */ /* 0x100fe200078e0a08 */
[----:B------:R-:W-:Y:S02]  /*7a10*/  ISETP.GE.AND P0, PT, R126, RZ, PT ;  /* 0x000000ff7e00720c */ /* 0x000fe40003f06270 */
[----:B------:R-:W-:Y:S01]  /*7a20*/  IABS R126, R5 ;  /* 0x00000005007e7213 */ /* 0x000fe20000000000 */
[--C-:B------:R-:W-:Y:S01]  /*7a30*/  @!P1 IMAD.IADD R119, R119, 0x1, -R8.reuse ;  /* 0x0000000177779824 */ /* 0x100fe200078e0a08 */
[----:B------:R-:W-:Y:S01]  /*7a40*/  ISETP.GE.AND P1, PT, R125, RZ, PT ;  /* 0x000000ff7d00720c */ /* 0x000fe20003f26270 */
[----:B------:R-:W-:Y:S01]  /*7a50*/  IMAD.HI.U32 R0, R7, R124, RZ ;  /* 0x0000007c07007227 */ /* 0x000fe200078e00ff */
[----:B------:R-:W-:Y:S02]  /*7a60*/  @!P6 IADD3 R122, R122, -R8, RZ ;  /* 0x800000087a7ae210 */ /* 0x000fe40007ffe0ff */
[----:B------:R-:W-:Y:S01]  /*7a70*/  IABS R125, R4 ;  /* 0x00000004007d7213 */ /* 0x000fe20000000000 */
[----:B------:R-:W-:Y:S01]  /*7a80*/  @!P5 IMAD.IADD R123, R123, 0x1, -R8 ;  /* 0x000000017b7bd824 */ /* 0x000fe200078e0a08 */
[C---:B------:R-:W-:Y:S01]  /*7a90*/  ISETP.GT.U32.AND P6, PT, R8.reuse, R121, PT ;  /* 0x000000790800720c */ /* 0x040fe20003fc4070 */
[----:B------:R-:W-:Y:S01]  /*7aa0*/  @!P4 IMAD.MOV R119, RZ, RZ, -R119 ;  /* 0x000000ffff77c224 */ /* 0x000fe200078e0a77 */
[C---:B------:R-:W-:Y:S01]  /*7ab0*/  ISETP.GT.U32.AND P5, PT, R8.reuse, R122, PT ;  /* 0x0000007a0800720c */ /* 0x040fe20003fa4070 */
[----:B------:R-:W-:Y:S01]  /*7ac0*/  IMAD.MOV R3, RZ, RZ, -R0 ;  /* 0x000000ffff037224 */ /* 0x000fe200078e0a00 */
[----:B------:R-:W-:Y:S01]  /*7ad0*/  ISETP.GT.U32.AND P4, PT, R8, R123, PT ;  /* 0x0000007b0800720c */ /* 0x000fe20003f84070 */
[----:B------:R-:W-:Y:S01]  /*7ae0*/  IMAD.HI.U32 R0, R7, R125, RZ ;  /* 0x0000007d07007227 */ /* 0x000fe200078e00ff */
[----:B------:R-:W-:-:S03]  /*7af0*/  @!P3 IADD3 R120, -R120, RZ, RZ ;  /* 0x000000ff7878b210 */ /* 0x000fc60007ffe1ff */
[C---:B------:R-:W-:Y:S02]  /*7b00*/  IMAD R124, R8.reuse, R3, R124 ;  /* 0x00000003087c7224 */ /* 0x040fe400078e027c */
[----:B------:R-:W-:Y:S02]  /*7b10*/  IMAD.MOV R0, RZ, RZ, -R0 ;  /* 0x000000ffff007224 */ /* 0x000fe400078e0a00 */
[--C-:B------:R-:W-:Y:S01]  /*7b20*/  @!P6 IMAD.IADD R121, R121, 0x1, -R8.reuse ;  /* 0x000000017979e824 */ /* 0x100fe200078e0a08 */
[C---:B------:R-:W-:Y:S01]  /*7b30*/  ISETP.GT.U32.AND P6, PT, R8.reuse, R124, PT ;  /* 0x0000007c0800720c */ /* 0x040fe20003fc4070 */
[----:B------:R-:W-:Y:S01]  /*7b40*/  IMAD R125, R8, R0, R125 ;  /* 0x00000000087d7224 */ /* 0x000fe200078e027d */
[----:B------:R-:W-:Y:S01]  /*7b50*/  @!P5 IADD3 R122, R122, -R8, RZ ;  /* 0x800000087a7ad210 */ /* 0x000fe20007ffe0ff */
[----:B------:R-:W-:Y:S01]  /*7b60*/  @!P4 IMAD.IADD R123, R123, 0x1, -R8 ;  /* 0x000000017b7bc824 */ /* 0x000fe200078e0a08 */
[----:B------:R-:W-:Y:S01]  /*7b70*/  ISETP.GE.AND P5, PT, R2, RZ, PT ;  /* 0x000000ff0200720c */ /* 0x000fe20003fa6270 */
[----:B------:R-:W-:Y:S01]  /*7b80*/  IMAD.HI.U32 R2, R7, R127, RZ ;  /* 0x0000007f07027227 */ /* 0x000fe200078e00ff */
[----:B------:R-:W-:-:S03]  /*7b90*/  ISETP.GT.U32.AND P4, PT, R8, R125, PT ;  /* 0x0000007d0800720c */ /* 0x000fc60003f84070 */
[----:B------:R-:W-:Y:S02]  /*7ba0*/  IMAD.MOV R2, RZ, RZ, -R2 ;  /* 0x000000ffff027224 */ /* 0x000fe400078e0a02 */
[----:B------:R-:W-:-:S04]  /*7bb0*/  IMAD.HI.U32 R0, R7, R126, RZ ;  /* 0x0000007e07007227 */ /* 0x000fc800078e00ff */
[--C-:B------:R-:W-:Y:S01]  /*7bc0*/  @!P6 IMAD.IADD R124, R124, 0x1, -R8.reuse ;  /* 0x000000017c7ce824 */ /* 0x100fe200078e0a08 */
[----:B------:R-:W-:Y:S01]  /*7bd0*/  ISETP.GE.AND P6, PT, R4, RZ, PT ;  /* 0x000000ff0400720c */ /* 0x000fe20003fc6270 */
[C---:B------:R-:W-:Y:S01]  /*7be0*/  IMAD R127, R8.reuse, R2, R127 ;  /* 0x00000002087f7224 */ /* 0x040fe200078e027f */
[----:B------:R-:W-:Y:S01]  /*7bf0*/  IADD3 R4, R17, 0x9f, RZ ;  /* 0x0000009f11047810 */ /* 0x000fe20007ffe0ff */
[----:B------:R-:W-:Y:S01]  /*7c00*/  @!P4 IMAD.IADD R125, R125, 0x1, -R8 ;  /* 0x000000017d7dc824 */ /* 0x000fe200078e0a08 */
[C---:B------:R-:W-:Y:S01]  /*7c10*/  ISETP.GT.U32.AND P4, PT, R8.reuse, R124, PT ;  /* 0x0000007c0800720c */ /* 0x040fe20003f84070 */
[----:B------:R-:W-:Y:S01]  /*7c20*/  IMAD.MOV R3, RZ, RZ, -R0 ;  /* 0x000000ffff037224 */ /* 0x000fe200078e0a00 */
[----:B------:R-:W-:Y:S01]  /*7c30*/  IABS R129, R4 ;  /* 0x0000000400817213 */ /* 0x000fe20000000000 */
[----:B------:R-:W-:Y:S01]  /*7c40*/  IMAD.HI.U32 R0, R7, R128, RZ ;  /* 0x0000008007007227 */ /* 0x000fe200078e00ff */
[----:B------:R-:W-:-:S03]  /*7c50*/  ISETP.GT.U32.AND P3, PT, R8, R125, PT ;  /* 0x0000007d0800720c */ /* 0x000fc60003f64070 */
[----:B------:R-:W-:-:S04]  /*7c60*/  IMAD.HI.U32 R2, R7, R129, RZ ;  /* 0x0000008107027227 */ /* 0x000fc800078e00ff */
[----:B------:R-:W-:Y:S01]  /*7c70*/  @!P1 IMAD.MOV R122, RZ, RZ, -R122 ;  /* 0x000000ffff7a9224 */ /* 0x000fe200078e0a7a */
[C---:B------:R-:W-:Y:S01]  /*7c80*/  ISETP.GT.U32.AND P1, PT, R8.reuse, R127, PT ;  /* 0x0000007f0800720c */ /* 0x040fe20003f24070 */
[----:B------:R-:W-:Y:S01]  /*7c90*/  IMAD R126, R8, R3, R126 ;  /* 0x00000003087e7224 */ /* 0x000fe200078e027e */
[----:B------:R-:W-:Y:S01]  /*7ca0*/  IADD3 R2, -R2, RZ, RZ ;  /* 0x000000ff02027210 */ /* 0x000fe20007ffe1ff */
[----:B------:R-:W-:Y:S02]  /*7cb0*/  IMAD.MOV R3, RZ, RZ, -R0 ;  /* 0x000000ffff037224 */ /* 0x000fe400078e0a00 */
[----:B------:R-:W-:Y:S01]  /*7cc0*/  @!P4 IMAD.IADD R124, R124, 0x1, -R8 ;  /* 0x000000017c7cc824 */ /* 0x000fe200078e0a08 */
[----:B------:R-:W-:Y:S01]  /*7cd0*/  ISETP.GE.AND P4, PT, R130, RZ, PT ;  /* 0x000000ff8200720c */ /* 0x000fe20003f86270 */
[C---:B------:R-:W-:Y:S02]  /*7ce0*/  IMAD R128, R8.reuse, R3, R128 ;  /* 0x0000000308807224 */ /* 0x040fe400078e0280 */
[----:B------:R-:W-:Y:S01]  /*7cf0*/  @!P3 IMAD.IADD R125, R125, 0x1, -R8 ;  /* 0x000000017d7db824 */ /* 0x000fe200078e0a08 */
[----:B------:R-:W-:Y:S01]  /*7d00*/  ISETP.GE.AND P3, PT, R131, RZ, PT ;  /* 0x000000ff8300720c */ /* 0x000fe20003f66270 */
[C---:B------:R-:W-:Y:S01]  /*7d10*/  IMAD R129, R8.reuse, R2, R129 ;  /* 0x0000000208817224 */ /* 0x040fe200078e0281 */
[----:B------:R-:W-:Y:S01]  /*7d20*/  IADD3 R2, R17, 0xa0, RZ ;  /* 0x000000a011027810 */ /* 0x000fe20007ffe0ff */
[----:B------:R-:W-:Y:S01]  /*7d30*/  @!P5 IMAD.MOV R124, RZ, RZ, -R124 ;  /* 0x000000ffff7cd224 */ /* 0x000fe200078e0a7c */
[C---:B------:R-:W-:Y:S01]  /*7d40*/  ISETP.GT.U32.AND P5, PT, R8.reuse, R128, PT ;  /* 0x000000800800720c */ /* 0x040fe20003fa4070 */
[----:B------:R-:W-:Y:S01]  /*7d50*/  @!P2 IMAD.MOV R121, RZ, RZ, -R121 ;  /* 0x000000ffff79a224 */ /* 0x000fe200078e0a79 */
[C---:B------:R-:W-:Y:S01]  /*7d60*/  ISETP.GT.U32.AND P2, PT, R8.reuse, R126, PT ;  /* 0x0000007e0800720c */ /* 0x040fe20003f44070 */
[----:B------:R-:W-:Y:S01]  /*7d70*/  @!P1 IMAD.IADD R127, R127, 0x1, -R8 ;  /* 0x000000017f7f9824 */ /* 0x000fe200078e0a08 */
[----:B------:R-:W-:Y:S01]  /*7d80*/  IABS R130, R2 ;  /* 0x0000000200827213 */ /* 0x000fe20000000000 */
[----:B------:R-:W-:Y:S01]  /*7d90*/  @!P6 IMAD.MOV R125, RZ, RZ, -R125 ;  /* 0x000000ffff7de224 */ /* 0x000fe200078e0a7d */
[C---:B------:R-:W-:Y:S01]  /*7da0*/  ISETP.GT.U32.AND P6, PT, R8.reuse, R129, PT ;  /* 0x000000810800720c */ /* 0x040fe20003fc4070 */
[----:B------:R-:W-:Y:S01]  /*7db0*/  @!P0 IMAD.MOV R123, RZ, RZ, -R123 ;  /* 0x000000ffff7b8224 */ /* 0x000fe200078e0a7b */
[----:B------:R-:W-:Y:S01]  /*7dc0*/  ISETP.GT.U32.AND P1, PT, R8, R127, PT ;  /* 0x0000007f0800720c */ /* 0x000fe20003f24070 */
[----:B------:R-:W-:Y:S01]  /*7dd0*/  IMAD.HI.U32 R0, R7, R130, RZ ;  /* 0x0000008207007227 */ /* 0x000fe200078e00ff */
[----:B------:R-:W-:-:S02]  /*7de0*/  ISETP.GE.AND P0, PT, R5, RZ, PT ;  /* 0x000000ff0500720c */ /* 0x000fc40003f06270 */
[----:B------:R-:W-:Y:S01]  /*7df0*/  IADD3 R5, R17, 0xa1, RZ ;  /* 0x000000a111057810 */ /* 0x000fe20007ffe0ff */
[--C-:B------:R-:W-:Y:S02]  /*7e00*/  @!P5 IMAD.IADD R128, R128, 0x1, -R8.reuse ;  /* 0x000000018080d824 */ /* 0x100fe400078e0a08 */
[----:B------:R-:W-:Y:S01]  /*7e10*/  @!P2 IMAD.IADD R126, R126, 0x1, -R8 ;  /* 0x000000017e7ea824 */ /* 0x000fe200078e0a08 */
[----:B------:R-:W-:Y:S01]  /*7e20*/  IABS R131, R5 ;  /* 0x0000000500837213 */ /* 0x000fe20000000000 */
[----:B------:R-:W-:Y:S01]  /*7e30*/  IMAD.MOV R3, RZ, RZ, -R0 ;  /* 0x000000ffff037224 */ /* 0x000fe200078e0a00 */
[C---:B------:R-:W-:Y:S01]  /*7e40*/  ISETP.GT.U32.AND P5, PT, R8.reuse, R128, PT ;  /* 0x000000800800720c */ /* 0x040fe20003fa4070 */
[--C-:B------:R-:W-:Y:S01]  /*7e50*/  @!P6 IMAD.IADD R129, R129, 0x1, -R8.reuse ;  /* 0x000000018181e824 */ /* 0x100fe200078e0a08 */
[----:B------:R-:W-:Y:S01]  /*7e60*/  ISETP.GT.U32.AND P2, PT, R8, R126, PT ;  /* 0x0000007e0800720c */ /* 0x000fe20003f44070 */
[----:B------:R-:W-:Y:S01]  /*7e70*/  @!P1 IMAD.IADD R127, R127, 0x1, -R8 ;  /* 0x000000017f7f9824 */ /* 0x000fe200078e0a08 */
[----:B------:R-:W-:Y:S01]  /*7e80*/  ISETP.GE.AND P1, PT, R2, RZ, PT ;  /* 0x000000ff0200720c */ /* 0x000fe20003f26270 */
[----:B------:R-:W-:Y:S01]  /*7e90*/  IMAD.HI.U32 R2, R7, R131, RZ ;  /* 0x0000008307027227 */ /* 0x000fe200078e00ff */
[----:B------:R-:W-:-:S03]  /*7ea0*/  ISETP.GT.U32.AND P6, PT, R8, R129, PT ;  /* 0x000000810800720c */ /* 0x000fc60003fc4070 */
[----:B------:R-:W-:Y:S02]  /*7eb0*/  IMAD.MOV R2, RZ, RZ, -R2 ;  /* 0x000000ffff027224 */ /* 0x000fe400078e0a02 */
[C---:B------:R-:W-:Y:S02]  /*7ec0*/  IMAD R130, R8.reuse, R3, R130 ;  /* 0x0000000308827224 */ /* 0x040fe400078e0282 */
[----:B------:R-:W-:Y:S02]  /*7ed0*/  IMAD R131, R8, R2, R131 ;  /* 0x0000000208837224 */ /* 0x000fe400078e0283 */
[--C-:B------:R-:W-:Y:S01]  /*7ee0*/  @!P5 IMAD.IADD R128, R128, 0x1, -R8.reuse ;  /* 0x000000018080d824 */ /* 0x100fe200078e0a08 */
[----:B------:R-:W-:Y:S01]  /*7ef0*/  ISETP.GT.U32.AND P5, PT, R8, R130, PT ;  /* 0x000000820800720c */ /* 0x000fe20003fa4070 */
[----:B------:R-:W-:Y:S01]  /*7f00*/  IMAD.HI.U32 R2, R7, R134, RZ ;  /* 0x0000008607027227 */ /* 0x000fe200078e00ff */
[----:B------:R-:W-:Y:S02]  /*7f10*/  @!P2 IADD3 R126, R126, -R8, RZ ;  /* 0x800000087e7ea210 */ /* 0x000fe40007ffe0ff */
[----:B------:R-:W-:Y:S01]  /*7f20*/  ISETP.GE.AND P2, PT, R4, RZ, PT ;  /* 0x000000ff0400720c */ /* 0x000fe20003f46270 */
[----:B------:R-:W-:Y:S01]  /*7f30*/  @!P6 IMAD.IADD R129, R129, 0x1, -R8 ;  /* 0x000000018181e824 */ /* 0x000fe200078e0a08 */
[----:B------:R-:W-:Y:S01]  /*7f40*/  ISETP.GT.U32.AND P6, PT, R8, R131, PT ;  /* 0x000000830800720c */ /* 0x000fe20003fc4070 */
[----:B------:R-:W-:Y:S01]  /*7f50*/  @!P3 IMAD.MOV R128, RZ, RZ, -R128 ;  /* 0x000000ffff80b224 */ /* 0x000fe200078e0a80 */
[----:B------:R-:W-:Y:S01]  /*7f60*/  IADD3 R4, R17, 0xa2, RZ ;  /* 0x000000a211047810 */ /* 0x000fe20007ffe0ff */
[----:B------:R-:W-:Y:S01]  /*7f70*/  @!P4 IMAD.MOV R127, RZ, RZ, -R127 ;  /* 0x000000ffff7fc224 */ /* 0x000fe200078e0a7f */
[----:B------:R-:W-:-:S02]  /*7f80*/  @!P0 IADD3 R126, -R126, RZ, RZ ;  /* 0x000000ff7e7e8210 */ /* 0x000fc40007ffe1ff */
[----:B------:R-:W-:Y:S01]  /*7f90*/  IABS R132, R4 ;  /* 0x0000000400847213 */ /* 0x000fe20000000000 */
[--C-:B------:R-:W-:Y:S01]  /*7fa0*/  @!P5 IMAD.IADD R130, R130, 0x1, -R8.reuse ;  /* 0x000000018282d824 */ /* 0x100fe200078e0a08 */
[----:B------:R-:W-:Y:S02]  /*7fb0*/  ISETP.GE.AND P0, PT, R5, RZ, PT ;  /* 0x000000ff0500720c */ /* 0x000fe40003f06270 */
[----:B------:R-:W-:Y:S01]  /*7fc0*/  IADD3 R5, R17, 0xa3, RZ ;  /* 0x000000a311057810 */ /* 0x000fe20007ffe0ff */
[----:B------:R-:W-:Y:S01]  /*7fd0*/  IMAD.HI.U32 R0, R7, R132, RZ ;  /* 0x0000008407007227 */ /* 0x000fe200078e00ff */
[----:B------:R-:W-:Y:S02]  /*7fe0*/  ISETP.GE.AND P4, PT, R4, RZ, PT ;  /* 0x000000ff0400720c */ /* 0x000fe40003f86270 */
[----:B------:R-:W-:Y:S01]  /*7ff0*/  IABS R133, R5 ;  /* 0x0000000500857213 */ /* 0x000fe20000000000 */
[----:B------:R-:W-:Y:S01]  /*8000*/  @!P6 IMAD.IADD R131, R131, 0x1, -R8 ;  /* 0x000000018383e824 */ /* 0x000fe200078e0a08 */
[C---:B------:R-:W-:Y:S01]  /*8010*/  ISETP.GT.U32.AND P6, PT, R8.reuse, R130, PT ;  /* 0x000000820800720c */ /* 0x040fe20003fc4070 */
[----:B------:R-:W-:Y:S01]  /*8020*/  IMAD.MOV R3, RZ, RZ, -R0 ;  /* 0x000000ffff037224 */ /* 0x000fe200078e0a00 */
[----:B------:R-:W-:Y:S01]  /*8030*/  IADD3 R4, R17, 0xa7, RZ ;  /* 0x000000a711047810 */ /* 0x000fe20007ffe0ff */
[----:B------:R-:W-:Y:S01]  /*8040*/  IMAD.HI.U32 R0, R7, R133, RZ ;  /* 0x0000008507007227 */ /* 0x000fe200078e00ff */
[----:B------:R-:W-:-:S02]  /*8050*/  ISETP.GT.U32.AND P3, PT, R8, R131, PT ;  /* 0x000000830800720c */ /* 0x000fc40003f64070 */
[----:B------:R-:W-:Y:S01]  /*8060*/  @!P2 IADD3 R129, -R129, RZ, RZ ;  /* 0x000000ff8181a210 */ /* 0x000fe20007ffe1ff */
[----:B------:R-:W-:Y:S01]  /*8070*/  IMAD.MOV R0, RZ, RZ, -R0 ;  /* 0x000000ffff007224 */ /* 0x000fe200078e0a00 */
[----:B------:R-:W-:Y:S01]  /*8080*/  ISETP.GE.AND P2, PT, R5, RZ, PT ;  /* 0x000000ff0500720c */ /* 0x000fe20003f46270 */
[----:B------:R-:W-:Y:S01]  /*8090*/  IMAD R132, R8, R3, R132 ;  /* 0x0000000308847224 */ /* 0x000fe200078e0284 */
[----:B------:R-:W-:Y:S01]  /*80a0*/  IADD3 R3, -R2, RZ, RZ ;  /* 0x000000ff02037210 */ /* 0x000fe20007ffe1ff */
[----:B------:R-:W-:Y:S02]  /*80b0*/  IMAD R133, R8, R0, R133 ;  /* 0x0000000008857224 */ /* 0x000fe400078e0285 */
[----:B------:R-:W-:Y:S01]  /*80c0*/  @!P6 IMAD.IADD R130, R130, 0x1, -R8 ;  /* 0x000000018282e824 */ /* 0x000fe200078e0a08 */
[C---:B------:R-:W-:Y:S01]  /*80d0*/  ISETP.GT.U32.AND P5, PT, R8.reuse, R132, PT ;  /* 0x000000840800720c */ /* 0x040fe20003fa4070 */
[----:B------:R-:W-:Y:S01]  /*80e0*/  IMAD.HI.U32 R0, R7, R135, RZ ;  /* 0x0000008707007227 */ /* 0x000fe200078e00ff */
[----:B------:R-:W-:-:S03]  /*80f0*/  ISETP.GT.U32.AND P6, PT, R8, R133, PT ;  /* 0x000000850800720c */ /* 0x000fc60003fc4070 */
[----:B------:R-:W-:Y:S02]  /*8100*/  IMAD.MOV R0, RZ, RZ, -R0 ;  /* 0x000000ffff007224 */ /* 0x000fe400078e0a00 */
[----:B------:R-:W-:Y:S01]  /*8110*/  @!P3 IMAD.IADD R131, R131, 0x1, -R8 ;  /* 0x000000018383b824 */ /* 0x000fe200078e0a08 */
[----:B------:R-:W-:Y:S01]  /*8120*/  ISETP.GE.AND P3, PT, R137, RZ, PT ;  /* 0x000000ff8900720c */ /* 0x000fe20003f66270 */
[C---:B------:R-:W-:Y:S01]  /*8130*/  IMAD R135, R8.reuse, R0, R135 ;  /* 0x0000000008877224 */ /* 0x040fe200078e0287 */
[----:B------:R-:W-:Y:S01]  /*8140*/  IABS R137, R4 ;  /* 0x0000000400897213 */ /* 0x000fe20000000000 */
[----:B------:R-:W-:Y:S02]  /*8150*/  @!P0 IMAD.MOV R131, RZ, RZ, -R131 ;  /* 0x000000ffff838224 */ /* 0x000fe400078e0a83 */
[C---:B------:R-:W-:Y:S02]  /*8160*/  IMAD R134, R8.reuse, R3, R134 ;  /* 0x0000000308867224 */ /* 0x040fe400078e0286 */
[----:B------:R-:W-:Y:S01]  /*8170*/  @!P6 IADD3 R133, R133, -R8, RZ ;  /* 0x800000088585e210 */ /* 0x000fe20007ffe0ff */
[----:B------:R-:W-:Y:S01]  /*8180*/  IMAD.HI.U32 R2, R7, R136, RZ ;  /* 0x0000008807027227 */ /* 0x000fe200078e00ff */
[----:B------:R-:W-:-:S02]  /*8190*/  ISETP.GT.U32.AND P6, PT, R8, R135, PT ;  /* 0x000000870800720c */ /* 0x000fc40003fc4070 */
[----:B------:R-:W-:Y:S01]  /*81a0*/  ISETP.GT.U32.AND P0, PT, R8, R133, PT ;  /* 0x000000850800720c */ /* 0x000fe20003f04070 */
[----:B------:R-:W-:Y:S02]  /*81b0*/  @!P5 IMAD.IADD R132, R132, 0x1, -R8 ;  /* 0x000000018484d824 */ /* 0x000fe400078e0a08 */
[----:B------:R-:W-:Y:S01]  /*81c0*/  @!P1 IMAD.MOV R130, RZ, RZ, -R130 ;  /* 0x000000ffff829224 */ /* 0x000fe200078e0a82 */
[C---:B------:R-:W-:Y:S01]  /*81d0*/  ISETP.GT.U32.AND P1, PT, R8.reuse, R134, PT ;  /* 0x000000860800720c */ /* 0x040fe20003f24070 */
[----:B------:R-:W-:Y:S01]  /*81e0*/  IMAD.MOV R3, RZ, RZ, -R2 ;  /* 0x000000ffff037224 */ /* 0x000fe200078e0a02 */
[----:B------:R-:W-:Y:S01]  /*81f0*/  ISETP.GT.U32.AND P5, PT, R8, R132, PT ;  /* 0x000000840800720c */ /* 0x000fe20003fa4070 */
[----:B------:R-:W-:-:S04]  /*8200*/  IMAD.HI.U32 R0, R7, R137, RZ ;  /* 0x0000008907007227 */ /* 0x000fc800078e00ff */
[----:B------:R-:W-:Y:S02]  /*8210*/  @!P6 IMAD.IADD R135, R135, 0x1, -R8 ;  /* 0x000000018787e824 */ /* 0x000fe400078e0a08 */
[C---:B------:R-:W-:Y:S02]  /*8220*/  IMAD R136, R8.reuse, R3, R136 ;  /* 0x0000000308887224 */ /* 0x040fe400078e0288 */
[----:B------:R-:W-:Y:S01]  /*8230*/  IMAD.MOV R0, RZ, RZ, -R0 ;  /* 0x000000ffff007224 */ /* 0x000fe200078e0a00 */
[C---:B------:R-:W-:Y:S01]  /*8240*/  ISETP.GT.U32.AND P6, PT, R8.reuse, R135, PT ;  /* 0x000000870800720c */ /* 0x040fe20003fc4070 */
[--C-:B------:R-:W-:Y:S01]  /*8250*/  @!P0 IMAD.IADD R133, R133, 0x1, -R8.reuse ;  /* 0x0000000185858824 */ /* 0x100fe200078e0a08 */
[C---:B------:R-:W-:Y:S01]  /*8260*/  ISETP.GT.U32.AND P0, PT, R8.reuse, R136, PT ;  /* 0x000000880800720c */ /* 0x040fe20003f04070 */
[----:B------:R-:W-:Y:S02]  /*8270*/  IMAD R137, R8, R0, R137 ;  /* 0x0000000008897224 */ /* 0x000fe400078e0289 */
[----:B------:R-:W-:-:S02]  /*8280*/  @!P1 IMAD.IADD R134, R134, 0x1, -R8 ;  /* 0x0000000186869824 */ /* 0x000fc400078e0a08 */
[--C-:B------:R-:W-:Y:S01]  /*8290*/  @!P5 IMAD.IADD R132, R132, 0x1, -R8.reuse ;  /* 0x000000018484d824 */ /* 0x100fe200078e0a08 */
[----:B------:R-:W-:Y:S01]  /*82a0*/  ISETP.GE.AND P5, PT, R138, RZ, PT ;  /* 0x000000ff8a00720c */ /* 0x000fe20003fa6270 */
[----:B------:R-:W-:Y:S01]  /*82b0*/  IMAD.HI.U32 R2, R7, R139, RZ ;  /* 0x0000008b07027227 */ /* 0x000fe200078e00ff */
[C---:B------:R-:W-:Y:S02]  /*82c0*/  ISETP.GT.U32.AND P1, PT, R8.reuse, R134, PT ;  /* 0x000000860800720c */ /* 0x040fe40003f24070 */
[----:B------:R-:W-:Y:S01]  /*82d0*/  IABS R138, R143 ;  /* 0x0000008f008a7213 */ /* 0x000fe20000000000 */
[--C-:B------:R-:W-:Y:S01]  /*82e0*/  @!P6 IMAD.IADD R135, R135, 0x1, -R8.reuse ;  /* 0x000000018787e824 */ /* 0x100fe200078e0a08 */
[----:B------:R-:W-:Y:S01]  /*82f0*/  ISETP.GT.U32.AND P6, PT, R8, R137, PT ;  /* 0x000000890800720c */ /* 0x000fe20003fc4070 */
[----:B------:R-:W-:Y:S01]  /*8300*/  @!P0 IMAD.IADD R136, R136, 0x1, -R8 ;  /* 0x0000000188888824 */ /* 0x000fe200078e0a08 */
[----:B------:R-:W-:Y:S01]  /*8310*/  ISETP.GE.AND P0, PT, R4, RZ, PT ;  /* 0x000000ff0400720c */ /* 0x000fe20003f06270 */
[----:B------:R-:W-:Y:S01]  /*8320*/  IMAD.HI.U32 R0, R7, R138, RZ ;  /* 0x0000008a07007227 */ /* 0x000fe200078e00ff */
[----:B------:R-:W-:-:S03]  /*8330*/  IADD3 R4, R17, 0xab, RZ ;  /* 0x000000ab11047810 */ /* 0x000fc60007ffe0ff */
[----:B------:R-:W-:Y:S02]  /*8340*/  IMAD.MOV R5, RZ, RZ, -R0 ;  /* 0x000000ffff057224 */ /* 0x000fe400078e0a00 */
[----:B------:R-:W-:Y:S01]  /*8350*/  IMAD.HI.U32 R3, R7, R140, RZ ;  /* 0x0000008c07037227 */ /* 0x000fe200078e00ff */
[-C--:B------:R-:W-:Y:S02]  /*8360*/  @!P1 IADD3 R134, R134, -R8.reuse, RZ ;  /* 0x8000000886869210 */ /* 0x080fe40007ffe0ff */
[----:B------:R-:W-:Y:S01]  /*8370*/  ISETP.GE.AND P1, PT, R141, RZ, PT ;  /* 0x000000ff8d00720c */ /* 0x000fe20003f26270 */
[----:B------:R-:W-:Y:S01]  /*8380*/  IMAD.MOV R2, RZ, RZ, -R2 ;  /* 0x000000ffff027224 */ /* 0x000fe200078e0a02 */
[----:B------:R-:W-:Y:S01]  /*8390*/  @!P6 IADD3 R137, R137, -R8, RZ ;  /* 0x800000088989e210 */ /* 0x000fe20007ffe0ff */
[C---:B------:R-:W-:Y:S01]  /*83a0*/  IMAD R138, R8.reuse, R5, R138 ;  /* 0x00000005088a7224 */ /* 0x040fe200078e028a */
[C---:B------:R-:W-:Y:S01]  /*83b0*/  ISETP.GT.U32.AND P6, PT, R8.reuse, R136, PT ;  /* 0x000000880800720c */ /* 0x040fe20003fc4070 */
[----:B------:R-:W-:Y:S01]  /*83c0*/  IMAD.MOV R3, RZ, RZ, -R3 ;  /* 0x000000ffff037224 */ /* 0x000fe200078e0a03 */
[----:B------:R-:W-:Y:S01]  /*83d0*/  IABS R141, R4 ;  /* 0x00000004008d7213 */ /* 0x000fe20000000000 */
[C---:B------:R-:W-:Y:S01]  /*83e0*/  IMAD R139, R8.reuse, R2, R139 ;  /* 0x00000002088b7224 */ /* 0x040fe200078e028b */
[----:B------:R-:W-:Y:S01]  /*83f0*/  IADD3 R5, R17, 0xac, RZ ;  /* 0x000000ac11057810 */ /* 0x000fe20007ffe0ff */
[----:B------:R-:W-:Y:S01]  /*8400*/  @!P4 IMAD.MOV R132, RZ, RZ, -R132 ;  /* 0x000000ffff84c224 */ /* 0x000fe200078e0a84 */
[C---:B------:R-:W-:Y:S01]  /*8410*/  ISETP.GT.U32.AND P4, PT, R8.reuse, R138, PT ;  /* 0x0000008a0800720c */ /* 0x040fe20003f84070 */
[C---:B------:R-:W-:Y:S01]  /*8420*/  IMAD R140, R8.reuse, R3, R140 ;  /* 0x00000003088c7224 */ /* 0x040fe200078e028c */
[----:B------:R-:W-:Y:S01]  /*8430*/  IABS R142, R5 ;  /* 0x00000005008e7213 */ /* 0x000fe20000000000 */
[----:B------:R-:W-:Y:S01]  /*8440*/  @!P3 IMAD.MOV R134, RZ, RZ, -R134 ;  /* 0x000000ffff86b224 */ /* 0x000fe200078e0a86 */
[C---:B------:R-:W-:Y:S01]  /*8450*/  ISETP.GT.U32.AND P3, PT, R8.reuse, R139, PT ;  /* 0x0000008b0800720c */ /* 0x040fe20003f64070 */
[----:B------:R-:W-:Y:S01]  /*8460*/  @!P2 IMAD.MOV R133, RZ, RZ, -R133 ;  /* 0x000000ffff85a224 */ /* 0x000fe200078e0a85 */
[----:B------:R-:W-:Y:S01]  /*8470*/  ISETP.GT.U32.AND P2, PT, R8, R137, PT ;  /* 0x000000890800720c */ /* 0x000fe20003f44070 */
[----:B------:R-:W-:Y:S01]  /*8480*/  @!P6 IMAD.IADD R136, R136, 0x1, -R8 ;  /* 0x000000018888e824 */ /* 0x000fe200078e0a08 */
[----:B------:R-:W-:Y:S01]  /*8490*/  ISETP.GT.U32.AND P6, PT, R8, R140, PT ;  /* 0x0000008c0800720c */ /* 0x000fe20003fc4070 */
[----:B------:R-:W-:-:S03]  /*84a0*/  IMAD.HI.U32 R0, R7, R141, RZ ;  /* 0x0000008d07007227 */ /* 0x000fc600078e00ff */
[----:B------:R-:W-:Y:S01]  /*84b0*/  @!P1 IADD3 R136, -R136, RZ, RZ ;  /* 0x000000ff88889210 */ /* 0x000fe20007ffe1ff */
[--C-:B------:R-:W-:Y:S01]  /*84c0*/  @!P4 IMAD.IADD R138, R138, 0x1, -R8.reuse ;  /* 0x000000018a8ac824 */ /* 0x100fe200078e0a08 */
[----:B------:R-:W-:Y:S01]  /*84d0*/  IADD3 R2, -R0, RZ, RZ ;  /* 0x000000ff00027210 */ /* 0x000fe20007ffe1ff */
[----:B------:R-:W-:Y:S01]  /*84e0*/  IMAD.HI.U32 R0, R7, R142, RZ ;  /* 0x0000008e07007227 */ /* 0x000fe200078e00ff */
[----:B------:R-:W-:Y:S02]  /*84f0*/  ISETP.GE.AND P4, PT, R145, RZ, PT ;  /* 0x000000ff9100720c */ /* 0x000fe40003f86270 */
[----:B------:R-:W-:Y:S01]  /*8500*/  IADD3 R145, R17, 0xad, RZ ;  /* 0x000000ad11917810 */ /* 0x000fe20007ffe0ff */
[--C-:B------:R-:W-:Y:S01]  /*8510*/  @!P3 IMAD.IADD R139, R139, 0x1, -R8.reuse ;  /* 0x000000018b8bb824 */ /* 0x100fe200078e0a08 */
[----:B------:R-:W-:Y:S01]  /*8520*/  ISETP.GT.U32.AND P3, PT, R8, R138, PT ;  /* 0x0000008a0800720c */ /* 0x000fe20003f64070 */
[--C-:B------:R-:W-:Y:S01]  /*8530*/  @!P2 IMAD.IADD R137, R137, 0x1, -R8.reuse ;  /* 0x000000018989a824 */ /* 0x100fe200078e0a08 */
[----:B------:R-:W-:Y:S01]  /*8540*/  ISETP.GE.AND P2, PT, R144, RZ, PT ;  /* 0x000000ff9000720c */ /* 0x000fe20003f46270 */
[----:B------:R-:W-:Y:S01]  /*8550*/  IMAD R141, R8, R2, R141 ;  /* 0x00000002088d7224 */ /* 0x000fe200078e028d */
[----:B------:R-:W-:Y:S01]  /*8560*/  IABS R144, R146 ;  /* 0x0000009200907213 */ /* 0x000fe20000000000 */
[----:B------:R-:W-:Y:S01]  /*8570*/  @!P6 IMAD.IADD R140, R140, 0x1, -R8 ;  /* 0x000000018c8ce824 */ /* 0x000fe200078e0a08 */
[C---:B------:R-:W-:Y:S01]  /*8580*/  ISETP.GT.U32.AND P6, PT, R8.reuse, R139, PT ;  /* 0x0000008b0800720c */ /* 0x040fe20003fc4070 */
[----:B------:R-:W-:Y:S01]  /*8590*/  @!P0 IMAD.MOV R137, RZ, RZ, -R137 ;  /* 0x000000ffff898224 */ /* 0x000fe200078e0a89 */
[----:B------:R-:W-:Y:S01]  /*85a0*/  ISETP.GT.U32.AND P0, PT, R8, R141, PT ;  /* 0x0000008d0800720c */ /* 0x000fe20003f04070 */
[----:B------:R-:W-:Y:S01]  /*85b0*/  @!P5 IMAD.MOV R135, RZ, RZ, -R135 ;  /* 0x000000ffff87d224 */ /* 0x000fe200078e0a87 */
[----:B------:R-:W-:Y:S01]  /*85c0*/  ISETP.GE.AND P5, PT, R143, RZ, PT ;  /* 0x000000ff8f00720c */ /* 0x000fe20003fa6270 */
[----:B------:R-:W-:Y:S01]  /*85d0*/  IMAD.MOV R3, RZ, RZ, -R0 ;  /* 0x000000ffff037224 */ /* 0x000fe200078e0a00 */
[----:B------:R-:W-:Y:S01]  /*85e0*/  IABS R143, R145 ;  /* 0x00000091008f7213 */ /* 0x000fe20000000000 */
[----:B------:R-:W-:Y:S01]  /*85f0*/  @!P3 IMAD.IADD R138, R138, 0x1, -R8 ;  /* 0x000000018a8ab824 */ /* 0x000fe200078e0a08 */
[----:B------:R-:W-:Y:S01]  /*8600*/  ISETP.GE.AND P3, PT, R4, RZ, PT ;  /* 0x000000ff0400720c */ /* 0x000fe20003f66270 */
[C---:B------:R-:W-:Y:S01]  /*8610*/  IMAD R142, R8.reuse, R3, R142 ;  /* 0x00000003088e7224 */ /* 0x040fe200078e028e */
[----:B------:R-:W-:Y:S01]  /*8620*/  IADD3 R4, R17, 0xaf, RZ ;  /* 0x000000af11047810 */ /* 0x000fe20007ffe0ff */
[----:B------:R-:W-:Y:S01]  /*8630*/  IMAD.HI.U32 R0, R7, R143, RZ ;  /* 0x0000008f07007227 */ /* 0x000fe200078e00ff */
[----:B------:R-:W-:-:S03]  /*8640*/  ISETP.GT.U32.AND P1, PT, R8, R140, PT ;  /* 0x0000008c0800720c */ /* 0x000fc60003f24070 */
[--C-:B------:R-:W-:Y:S01]  /*8650*/  @!P6 IMAD.IADD R139, R139, 0x1, -R8.reuse ;  /* 0x000000018b8be824 */ /* 0x100fe200078e0a08 */
[----:B------:R-:W-:Y:S01]  /*8660*/  ISETP.GT.U32.AND P6, PT, R8, R142, PT ;  /* 0x0000008e0800720c */ /* 0x000fe20003fc4070 */
[----:B------:R-:W-:Y:S01]  /*8670*/  @!P0 IMAD.IADD R141, R141, 0x1, -R8 ;  /* 0x000000018d8d8824 */ /* 0x000fe200078e0a08 */
[----:B------:R-:W-:Y:S01]  /*8680*/  ISETP.GE.AND P0, PT, R145, RZ, PT ;  /* 0x000000ff9100720c */ /* 0x000fe20003f06270 */
[----:B------:R-:W-:Y:S01]  /*8690*/  @!P5 IMAD.MOV R138, RZ, RZ, -R138 ;  /* 0x000000ffff8ad224 */ /* 0x000fe200078e0a8a */
[----:B------:R-:W-:Y:S01]  /*86a0*/  IADD3 R0, -R0, RZ, RZ ;  /* 0x000000ff00007210 */ /* 0x000fe20007ffe1ff */
[----:B------:R-:W-:Y:S01]  /*86b0*/  IMAD.HI.U32 R2, R7, R144, RZ ;  /* 0x0000009007027227 */ /* 0x000fe200078e00ff */
[----:B------:R-:W-:Y:S02]  /*86c0*/  IABS R145, R4 ;  /* 0x0000000400917213 */ /* 0x000fe40000000000 */
[C---:B------:R-:W-:Y:S01]  /*86d0*/  ISETP.GT.U32.AND P5, PT, R8.reuse, R141, PT ;  /* 0x0000008d0800720c */ /* 0x040fe20003fa4070 */
[----:B------:R-:W-:-:S02]  /*86e0*/  IMAD R143, R8, R0, R143 ;  /* 0x00000000088f7224 */ /* 0x000fc400078e028f */
[----:B------:R-:W-:-:S04]  /*86f0*/  IMAD.HI.U32 R0, R7, R145, RZ ;  /* 0x0000009107007227 */ /* 0x000fc800078e00ff */
[----:B------:R-:W-:Y:S01]  /*8700*/  @!P6 IMAD.IADD R142, R142, 0x1, -R8 ;  /* 0x000000018e8ee824 */ /* 0x000fe200078e0a08 */
[----:B------:R-:W-:Y:S01]  /*8710*/  IADD3 R0, -R0, RZ, RZ ;  /* 0x000000ff00007210 */ /* 0x000fe20007ffe1ff */
[----:B------:R-:W-:Y:S01]  /*8720*/  IMAD.MOV R3, RZ, RZ, -R2 ;  /* 0x000000ffff037224 */ /* 0x000fe200078e0a02 */
[----:B------:R-:W-:Y:S01]  /*8730*/  IADD3 R2, R17, 0xb0, RZ ;  /* 0x000000b011027810 */ /* 0x000fe20007ffe0ff */
[--C-:B------:R-:W-:Y:S01]  /*8740*/  @!P1 IMAD.IADD R140, R140, 0x1, -R8.reuse ;  /* 0x000000018c8c9824 */ /* 0x100fe200078e0a08 */
[C---:B------:R-:W-:Y:S01]  /*8750*/  ISETP.GT.U32.AND P6, PT, R8.reuse, R142, PT ;  /* 0x0000008e0800720c */ /* 0x040fe20003fc4070 */
[----:B------:R-:W-:Y:S01]  /*8760*/  @!P5 IMAD.IADD R141, R141, 0x1, -R8 ;  /* 0x000000018d8dd824 */ /* 0x000fe200078e0a08 */
[----:B------:R-:W-:Y:S01]  /*8770*/  ISETP.GE.AND P1, PT, R5, RZ, PT ;  /* 0x000000ff0500720c */ /* 0x000fe20003f26270 */
[----:B------:R-:W-:Y:S02]  /*8780*/  IMAD R145, R8, R0, R145 ;  /* 0x0000000008917224 */ /* 0x000fe400078e0291 */
[----:B------:R-:W-:-:S02]  /*8790*/  @!P3 IMAD.MOV R141, RZ, RZ, -R141 ;  /* 0x000000ffff8db224 */ /* 0x000fc400078e0a8d */
[C---:B------:R-:W-:Y:S01]  /*87a0*/  IMAD R144, R8.reuse, R3, R144 ;  /* 0x0000000308907224 */ /* 0x040fe200078e0290 */
[C---:B------:R-:W-:Y:S01]  /*87b0*/  ISETP.GT.U32.AND P3, PT, R8.reuse, R145, PT ;  /* 0x000000910800720c */ /* 0x040fe20003f64070 */
[----:B------:R-:W-:Y:S01]  /*87c0*/  @!P2 IMAD.MOV R139, RZ, RZ, -R139 ;  /* 0x000000ffff8ba224 */ /* 0x000fe200078e0a8b */
[C---:B------:R-:W-:Y:S01]  /*87d0*/  ISETP.GT.U32.AND P2, PT, R8.reuse, R143, PT ;  /* 0x0000008f0800720c */ /* 0x040fe20003f44070 */
[----:B------:R-:W-:Y:S01]  /*87e0*/  @!P4 IMAD.MOV R140, RZ, RZ, -R140 ;  /* 0x000000ffff8cc224 */ /* 0x000fe200078e0a8c */
[----:B------:R-:W-:Y:S01]  /*87f0*/  ISETP.GT.U32.AND P5, PT, R8, R144, PT ;  /* 0x000000900800720c */ /* 0x000fe20003fa4070 */
[----:B------:R-:W-:Y:S01]  /*8800*/  @!P6 IMAD.IADD R142, R142, 0x1, -R8 ;  /* 0x000000018e8ee824 */ /* 0x000fe200078e0a08 */
[----:B------:R-:W-:Y:S01]  /*8810*/  ISETP.GE.AND P6, PT, R4, RZ, PT ;  /* 0x000000ff0400720c */ /* 0x000fe20003fc6270 */
[----:B------:R-:W-:Y:S01]  /*8820*/  IMAD.HI.U32 R3, R7, R148, RZ ;  /* 0x0000009407037227 */ /* 0x000fe200078e00ff */
[----:B------:R-:W-:Y:S02]  /*8830*/  IADD3 R4, R17, 0xb1, RZ ;  /* 0x000000b111047810 */ /* 0x000fe40007ffe0ff */
[----:B------:R-:W-:Y:S01]  /*8840*/  ISETP.GE.AND P4, PT, R146, RZ, PT ;  /* 0x000000ff9200720c */ /* 0x000fe20003f86270 */
[----:B------:R-:W-:Y:S01]  /*8850*/  IMAD.MOV R3, RZ, RZ, -R3 ;  /* 0x000000ffff037224 */ /* 0x000fe200078e0a03 */
[----:B------:R-:W-:-:S02]  /*8860*/  IABS R147, R4 ;  /* 0x0000000400937213 */ /* 0x000fc40000000000 */
[----:B------:R-:W-:Y:S01]  /*8870*/  @!P3 IADD3 R145, R145, -R8, RZ ;  /* 0x800000089191b210 */ /* 0x000fe20007ffe0ff */
[--C-:B------:R-:W-:Y:S01]  /*8880*/  @!P2 IMAD.IADD R143, R143, 0x1, -R8.reuse ;  /* 0x000000018f8fa824 */ /* 0x100fe200078e0a08 */
[----:B------:R-:W-:Y:S01]  /*8890*/  @!P1 IADD3 R142, -R142, RZ, RZ ;  /* 0x000000ff8e8e9210 */ /* 0x000fe20007ffe1ff */
[----:B------:R-:W-:Y:S01]  /*88a0*/  @!P5 IMAD.IADD R144, R144, 0x1, -R8 ;  /* 0x000000019090d824 */ /* 0x000fe200078e0a08 */
[----:B------:R-:W-:Y:S01]  /*88b0*/  IABS R146, R2 ;  /* 0x0000000200927213 */ /* 0x000fe20000000000 */
[----:B------:R-:W-:Y:S01]  /*88c0*/  IMAD R148, R8, R3, R148 ;  /* 0x0000000308947224 */ /* 0x000fe200078e0294 */
[----:B------:R-:W-:Y:S01]  /*88d0*/  ISETP.GE.AND P1, PT, R2, RZ, PT ;  /* 0x000000ff0200720c */ /* 0x000fe20003f26270 */
[C---:B------:R-:W-:Y:S01]  /*88e0*/  IMAD.HI.U32 R2, R7.reuse, R147, RZ ;  /* 0x0000009307027227 */ /* 0x040fe200078e00ff */
[C---:B------:R-:W-:Y:S02]  /*88f0*/  ISETP.GT.U32.AND P3, PT, R8.reuse, R145, PT ;  /* 0x000000910800720c */ /* 0x040fe40003f64070 */
[C---:B------:R-:W-:Y:S01]  /*8900*/  ISETP.GT.U32.AND P2, PT, R8.reuse, R143, PT ;  /* 0x0000008f0800720c */ /* 0x040fe20003f44070 */
[----:B------:R-:W-:Y:S01]  /*8910*/  IMAD.MOV R2, RZ, RZ, -R2 ;  /* 0x000000ffff027224 */ /* 0x000fe200078e0a02 */
[----:B------:R-:W-:Y:S01]  /*8920*/  ISETP.GT.U32.AND P5, PT, R8, R144, PT ;  /* 0x000000900800720c */ /* 0x000fe20003fa4070 */
[----:B------:R-:W-:-:S04]  /*8930*/  IMAD.HI.U32 R0, R7, R146, RZ ;  /* 0x0000009207007227 */ /* 0x000fc800078e00ff */
[C---:B------:R-:W-:Y:S02]  /*8940*/  IMAD R147, R8.reuse, R2, R147 ;  /* 0x0000000208937224 */ /* 0x040fe400078e0293 */
[----:B------:R-:W-:Y:S01]  /*8950*/  IMAD.MOV R5, RZ, RZ, -R0 ;  /* 0x000000ffff057224 */ /* 0x000fe200078e0a00 */
[----:B------:R-:W-:Y:S01]  /*8960*/  IADD3 R0, R17, 0xb3, RZ ;  /* 0x000000b311007810 */ /* 0x000fe20007ffe0ff */
[--C-:B------:R-:W-:Y:S01]  /*8970*/  @!P3 IMAD.IADD R145, R145, 0x1, -R8.reuse ;  /* 0x000000019191b824 */ /* 0x100fe200078e0a08 */
[----:B------:R-:W-:Y:S01]  /*8980*/  ISETP.GT.U32.AND P3, PT, R8, R147, PT ;  /* 0x000000930800720c */ /* 0x000fe20003f64070 */
[----:B------:R-:W-:Y:S01]  /*8990*/  @!P2 IMAD.IADD R143, R143, 0x1, -R8 ;  /* 0x000000018f8fa824 */ /* 0x000fe200078e0a08 */
[----:B------:R-:W-:Y:S01]  /*89a0*/  ISETP.GE.AND P2, PT, R4, RZ, PT ;  /* 0x000000ff0400720c */ /* 0x000fe20003f46270 */
[----:B------:R-:W-:Y:S02]  /*89b0*/  IMAD R146, R8, R5, R146 ;  /* 0x0000000508927224 */ /* 0x000fe400078e0292 */
[----:B------:R-:W-:Y:S01]  /*89c0*/  @!P5 IMAD.IADD R144, R144, 0x1, -R8 ;  /* 0x000000019090d824 */ /* 0x000fe200078e0a08 */
[----:B------:R-:W-:Y:S01]  /*89d0*/  ISETP.GE.AND P5, PT, R149, RZ, PT ;  /* 0x000000ff9500720c */ /* 0x000fe20003fa6270 */
[----:B------:R-:W-:Y:S01]  /*89e0*/  @!P0 IMAD.MOV R143, RZ, RZ, -R143 ;  /* 0x000000ffff8f8224 */ /* 0x000fe200078e0a8f */
[----:B------:R-:W-:Y:S01]  /*89f0*/  ISETP.GT.U32.AND P0, PT, R8, R146, PT ;  /* 0x000000920800720c */ /* 0x000fe20003f04070 */
[----:B------:R-:W-:Y:S01]  /*8a00*/  @!P4 IMAD.MOV R144, RZ, RZ, -R144 ;  /* 0x000000ffff90c224 */ /* 0x000fe200078e0a90 */
[----:B------:R-:W-:Y:S01]  /*8a10*/  IABS R149, R0 ;  /* 0x0000000000957213 */ /* 0x000fe20000000000 */
[----:B------:R-:W-:Y:S01]  /*8a20*/  @!P6 IMAD.MOV R145, RZ, RZ, -R145 ;  /* 0x000000ffff91e224 */ /* 0x000fe200078e0a91 */
[----:B------:R-:W-:Y:S01]  /*8a30*/  ISETP.GE.AND P4, PT, R0, RZ, PT ;  /* 0x000000ff0000720c */ /* 0x000fe20003f86270 */
[----:B------:R-:W-:Y:S01]  /*8a40*/  @!P3 IMAD.IADD R147, R147, 0x1, -R8 ;  /* 0x000000019393b824 */ /* 0x000fe200078e0a08 */
[----:B------:R-:W-:Y:S01]  /*8a50*/  ISETP.GT.U32.AND P6, PT, R8, R148, PT ;  /* 0x000000940800720c */ /* 0x000fe20003fc4070 */
[----:B------:R-:W-:-:S03]  /*8a60*/  IMAD.HI.U32 R0, R7, R149, RZ ;  /* 0x0000009507007227 */ /* 0x000fc600078e00ff */
[----:B------:R-:W-:Y:S01]  /*8a70*/  ISETP.GT.U32.AND P3, PT, R8, R147, PT ;  /* 0x000000930800720c */ /* 0x000fe20003f64070 */
[----:B------:R-:W-:Y:S01]  /*8a80*/  IMAD.HI.U32 R2, R7, R150, RZ ;  /* 0x0000009607027227 */ /* 0x000fe200078e00ff */
[----:B------:R-:W-:-:S03]  /*8a90*/  IADD3 R0, -R0, RZ, RZ ;  /* 0x000000ff00007210 */ /* 0x000fc60007ffe1ff */
[----:B------:R-:W-:Y:S02]  /*8aa0*/  IMAD.MOV R5, RZ, RZ, -R2 ;  /* 0x000000ffff057224 */ /* 0x000fe400078e0a02 */
[----:B------:R-:W-:Y:S02]  /*8ab0*/  @!P0 IMAD.IADD R146, R146, 0x1, -R8 ;  /* 0x0000000192928824 */ /* 0x000fe400078e0a08 */
[C---:B------:R-:W-:Y:S02]  /*8ac0*/  IMAD R149, R8.reuse, R0, R149 ;  /* 0x0000000008957224 */ /* 0x040fe400078e0295 */
[C---:B------:R-:W-:Y:S01]  /*8ad0*/  IMAD R150, R8.reuse, R5, R150 ;  /* 0x0000000508967224 */ /* 0x040fe200078e0296 */
[----:B------:R-:W-:Y:S01]  /*8ae0*/  ISETP.GT.U32.AND P0, PT, R8, R146, PT ;  /* 0x000000920800720c */ /* 0x000fe20003f04070 */
[----:B------:R-:W-:Y:S01]  /*8af0*/  @!P6 IMAD.IADD R148, R148, 0x1, -R8 ;  /* 0x000000019494e824 */ /* 0x000fe200078e0a08 */
[----:B------:R-:W-:Y:S01]  /*8b00*/  @!P3 IADD3 R147, R147, -R8, RZ ;  /* 0x800000089393b210 */ /* 0x000fe20007ffe0ff */
[----:B------:R-:W-:Y:S01]  /*8b10*/  IMAD.HI.U32 R4, R7, R152, RZ ;  /* 0x0000009807047227 */ /* 0x000fe200078e00ff */
[----:B------:R-:W-:-:S02]  /*8b20*/  ISETP.GT.U32.AND P3, PT, R8, R149, PT ;  /* 0x000000950800720c */ /* 0x000fc40003f64070 */
[----:B------:R-:W-:Y:S01]  /*8b30*/  ISETP.GT.U32.AND P6, PT, R8, R150, PT ;  /* 0x000000960800720c */ /* 0x000fe20003fc4070 */
[----:B------:R-:W-:Y:S01]  /*8b40*/  IMAD.MOV R153, RZ, RZ, -R4 ;  /* 0x000000ffff997224 */ /* 0x000fe200078e0a04 */
[----:B------:R-:W-:Y:S01]  /*8b50*/  IADD3 R5, R17, 0xb8, RZ ;  /* 0x000000b811057810 */ /* 0x000fe20007ffe0ff */
[----:B------:R-:W-:Y:S01]  /*8b60*/  IMAD.HI.U32 R3, R7, R151, RZ ;  /* 0x0000009707037227 */ /* 0x000fe200078e00ff */
[----:B------:R-:W-:-:S03]  /*8b70*/  IADD3 R4, R17, 0xb7, RZ ;  /* 0x000000b711047810 */ /* 0x000fc60007ffe0ff */
[----:B------:R-:W-:Y:S01]  /*8b80*/  @!P0 IMAD.IADD R146, R146, 0x1, -R8 ;  /* 0x0000000192928824 */ /* 0x000fe200078e0a08 */
[----:B------:R-:W-:Y:S01]  /*8b90*/  ISETP.GE.AND P0, PT, R154, RZ, PT ;  /* 0x000000ff9a00720c */ /* 0x000fe20003f06270 */
[----:B------:R-:W-:Y:S01]  /*8ba0*/  IMAD R152, R8, R153, R152 ;  /* 0x0000009908987224 */ /* 0x000fe200078e0298 */
[----:B------:R-:W-:Y:S01]  /*8bb0*/  IABS R154, R5 ;  /* 0x00000005009a7213 */ /* 0x000fe20000000000 */
[--C-:B------:R-:W-:Y:S01]  /*8bc0*/  @!P3 IMAD.IADD R149, R149, 0x1, -R8.reuse ;  /* 0x000000019595b824 */ /* 0x100fe200078e0a08 */
[----:B------:R-:W-:Y:S01]  /*8bd0*/  IABS R153, R4 ;  /* 0x0000000400997213 */ /* 0x000fe20000000000 */
[----:B------:R-:W-:Y:S01]  /*8be0*/  @!P6 IMAD.IADD R150, R150, 0x1, -R8 ;  /* 0x000000019696e824 */ /* 0x000fe200078e0a08 */
[C---:B------:R-:W-:Y:S01]  /*8bf0*/  ISETP.GT.U32.AND P3, PT, R8.reuse, R148, PT ;  /* 0x000000940800720c */ /* 0x040fe20003f64070 */
[----:B------:R-:W-:Y:S02]  /*8c00*/  IMAD.MOV R3, RZ, RZ, -R3 ;  /* 0x000000ffff037224 */ /* 0x000fe400078e0a03 */
[----:B------:R-:W-:Y:S01]  /*8c10*/  IMAD.HI.U32 R2, R7, R154, RZ ;  /* 0x0000009a07027227 */ /* 0x000fe200078e00ff */
[----:B------:R-:W-:-:S03]  /*8c20*/  ISETP.GT.U32.AND P6, PT, R8, R150, PT ;  /* 0x000000960800720c */ /* 0x000fc60003fc4070 */
[----:B------:R-:W-:Y:S01]  /*8c30*/  @!P1 IMAD.MOV R146, RZ, RZ, -R146 ;  /* 0x000000ffff929224 */ /* 0x000fe200078e0a92 */
[----:B------:R-:W-:Y:S01]  /*8c40*/  ISETP.GT.U32.AND P1, PT, R8, R149, PT ;  /* 0x000000950800720c */ /* 0x000fe20003f24070 */
[----:B------:R-:W-:-:S04]  /*8c50*/  IMAD.HI.U32 R0, R7, R153, RZ ;  /* 0x0000009907007227 */ /* 0x000fc800078e00ff */
[----:B------:R-:W-:Y:S01]  /*8c60*/  IMAD R151, R8, R3, R151 ;  /* 0x0000000308977224 */ /* 0x000fe200078e0297 */
[----:B------:R-:W-:Y:S01]  /*8c70*/  IADD3 R3, -R2, RZ, RZ ;  /* 0x000000ff02037210 */ /* 0x000fe20007ffe1ff */
[----:B------:R-:W-:Y:S02]  /*8c80*/  IMAD.MOV R0, RZ, RZ, -R0 ;  /* 0x000000ffff007224 */ /* 0x000fe400078e0a00 */
[----:B------:R-:W-:Y:S01]  /*8c90*/  @!P2 IMAD.MOV R147, RZ, RZ, -R147 ;  /* 0x000000ffff93a224 */ /* 0x000fe200078e0a93 */
[----:B------:R-:W-:Y:S01]  /*8ca0*/  ISETP.GT.U32.AND P2, PT, R8, R151, PT ;  /* 0x000000970800720c */ /* 0x000fe20003f44070 */
[----:B------:R-:W-:Y:S01]  /*8cb0*/  @!P3 IMAD.IADD R148, R148, 0x1, -R8 ;  /* 0x000000019494b824 */ /* 0x000fe200078e0a08 */
[C---:B------:R-:W-:Y:S01]  /*8cc0*/  ISETP.GT.U32.AND P3, PT, R8.reuse, R152, PT ;  /* 0x000000980800720c */ /* 0x040fe20003f64070 */
[----:B------:R-:W-:Y:S01]  /*8cd0*/  IMAD R153, R8, R0, R153 ;  /* 0x0000000008997224 */ /* 0x000fe200078e0299 */
[----:B------:R-:W-:Y:S01]  /*8ce0*/  @!P6 IADD3 R150, R150, -R8, RZ ;  /* 0x800000089696e210 */ /* 0x000fe20007ffe0ff */
[----:B------:R-:W-:-:S02]  /*8cf0*/  IMAD R154, R8, R3, R154 ;  /* 0x00000003089a7224 */ /* 0x000fc400078e029a */
[--C-:B------:R-:W-:Y:S01]  /*8d00*/  @!P1 IMAD.IADD R149, R149, 0x1, -R8.reuse ;  /* 0x0000000195959824 */ /* 0x100fe200078e0a08 */
[C---:B------:R-:W-:Y:S01]  /*8d10*/  ISETP.GT.U32.AND P1, PT, R8.reuse, R153, PT ;  /* 0x000000990800720c */ /* 0x040fe20003f24070 */
[----:B------:R-:W-:Y:S01]  /*8d20*/  IMAD.HI.U32 R2, R7, R156, RZ ;  /* 0x0000009c07027227 */ /* 0x000fe200078e00ff */
[----:B------:R-:W-:Y:S02]  /*8d30*/  ISETP.GT.U32.AND P6, PT, R8, R154, PT ;  /* 0x0000009a0800720c */ /* 0x000fe40003fc4070 */
[----:B------:R-:W-:Y:S01]  /*8d40*/  @!P4 IADD3 R149, -R149, RZ, RZ ;  /* 0x000000ff9595c210 */ /* 0x000fe20007ffe1ff */
[--C-:B------:R-:W-:Y:S01]  /*8d50*/  @!P2 IMAD.IADD R151, R151, 0x1, -R8.reuse ;  /* 0x000000019797a824 */ /* 0x100fe200078e0a08 */
[----:B------:R-:W-:Y:S01]  /*8d60*/  ISETP.GE.AND P2, PT, R157, RZ, PT ;  /* 0x000000ff9d00720c */ /* 0x000fe20003f46270 */
[----:B------:R-:W-:Y:S01]  /*8d70*/  @!P3 IMAD.IADD R152, R152, 0x1, -R8 ;  /* 0x000000019898b824 */ /* 0x000fe200078e0a08 */
[----:B------:R-:W-:Y:S01]  /*8d80*/  IABS R157, R161 ;  /* 0x000000a1009d7213 */ /* 0x000fe20000000000 */
[----:B------:R-:W-:Y:S01]  /*8d90*/  @!P5 IMAD.MOV R148, RZ, RZ, -R148 ;  /* 0x000000ffff94d224 */ /* 0x000fe200078e0a94 */
[----:B------:R-:W-:Y:S01]  /*8da0*/  ISETP.GE.AND P3, PT, R158, RZ, PT ;  /* 0x000000ff9e00720c */ /* 0x000fe20003f66270 */
[----:B------:R-:W-:Y:S01]  /*8db0*/  IMAD.MOV R3, RZ, RZ, -R2 ;  /* 0x000000ffff037224 */ /* 0x000fe200078e0a02 */
[----:B------:R-:W-:Y:S01]  /*8dc0*/  IABS R158, R162 ;  /* 0x000000a2009e7213 */ /* 0x000fe20000000000 */
[--C-:B------:R-:W-:Y:S01]  /*8dd0*/  @!P1 IMAD.IADD R153, R153, 0x1, -R8.reuse ;  /* 0x0000000199999824 */ /* 0x100fe200078e0a08 */
[----:B------:R-:W-:Y:S01]  /*8de0*/  ISETP.GT.U32.AND P1, PT, R8, R151, PT ;  /* 0x000000970800720c */ /* 0x000fe20003f24070 */
[----:B------:R-:W-:Y:S01]  /*8df0*/  @!P6 IMAD.IADD R154, R154, 0x1, -R8 ;  /* 0x000000019a9ae824 */ /* 0x000fe200078e0a08 */
[C---:B------:R-:W-:Y:S01]  /*8e00*/  ISETP.GT.U32.AND P6, PT, R8.reuse, R152, PT ;  /* 0x000000980800720c */ /* 0x040fe20003fc4070 */
[----:B------:R-:W-:Y:S01]  /*8e10*/  IMAD.HI.U32 R0, R7, R155, RZ ;  /* 0x0000009b07007227 */ /* 0x000fe200078e00ff */
[----:B------:R-:W-:-:S02]  /*8e20*/  ISETP.GT.U32.AND P5, PT, R8, R153, PT ;  /* 0x000000990800720c */ /* 0x000fc40003fa4070 */
[C---:B------:R-:W-:Y:S01]  /*8e30*/  ISETP.GT.U32.AND P4, PT, R8.reuse, R154, PT ;  /* 0x0000009a0800720c */ /* 0x040fe20003f84070 */
[----:B------:R-:W-:Y:S02]  /*8e40*/  IMAD R156, R8, R3, R156 ;  /* 0x00000003089c7224 */ /* 0x000fe400078e029c */
[----:B------:R-:W-:Y:S02]  /*8e50*/  IMAD.MOV R0, RZ, RZ, -R0 ;  /* 0x000000ffff007224 */ /* 0x000fe400078e0a00 */
[----:B------:R-:W-:-:S04]  /*8e60*/  IMAD.HI.U32 R2, R7, R158, RZ ;  /* 0x0000009e07027227 */ /* 0x000fc800078e00ff */
[--C-:B------:R-:W-:Y:S01]  /*8e70*/  @!P1 IMAD.IADD R151, R151, 0x1, -R8.reuse ;  /* 0x0000000197979824 */ /* 0x100fe200078e0a08 */
[----:B------:R-:W-:Y:S01]  /*8e80*/  ISETP.GE.AND P1, PT, R4, RZ, PT ;  /* 0x000000ff0400720c */ /* 0x000fe20003f26270 */
[----:B------:R-:W-:Y:S01]  /*8e90*/  @!P6 IMAD.IADD R152, R152, 0x1, -R8 ;  /* 0x000000019898e824 */ /* 0x000fe200078e0a08 */
[C---:B------:R-:W-:Y:S01]  /*8ea0*/  ISETP.GT.U32.AND P6, PT, R8.reuse, R156, PT ;  /* 0x0000009c0800720c */ /* 0x040fe20003fc4070 */
[----:B------:R-:W-:Y:S01]  /*8eb0*/  IMAD R155, R8, R0, R155 ;  /* 0x00000000089b7224 */ /* 0x000fe200078e029b */
[----:B------:R-:W-:Y:S01]  /*8ec0*/  IADD3 R4, R17, 0xbf, RZ ;  /* 0x000000bf11047810 */ /* 0x000fe20007ffe0ff */
[----:B------:R-:W-:-:S04]  /*8ed0*/  IMAD.HI.U32 R0, R7, R157, RZ ;  /* 0x0000009d07007227 */ /* 0x000fc800078e00ff */
[----:B------:R-:W-:Y:S01]  /*8ee0*/  @!P5 IMAD.IADD R153, R153, 0x1, -R8 ;  /* 0x000000019999d824 */ /* 0x000fe200078e0a08 */
[----:B------:R-:W-:Y:S01]  /*8ef0*/  ISETP.GE.AND P5, PT, R5, RZ, PT ;  /* 0x000000ff0500720c */ /* 0x000fe20003fa6270 */
[----:B------:R-:W-:Y:S01]  /*8f00*/  IMAD.MOV R0, RZ, RZ, -R0 ;  /* 0x000000ffff007224 */ /* 0x000fe200078e0a00 */
[----:B------:R-:W-:Y:S01]  /*8f10*/  IADD3 R5, R17, 0xc3, RZ ;  /* 0x000000c311057810 */ /* 0x000fe20007ffe0ff */
[----:B------:R-:W-:Y:S01]  /*8f20*/  IMAD.MOV R3, RZ, RZ, -R2 ;  /* 0x000000ffff037224 */ /* 0x000fe200078e0a02 */
[----:B------:R-:W-:Y:S01]  /*8f30*/  @!P1 IADD3 R153, -R153, RZ, RZ ;  /* 0x000000ff99999210 */ /* 0x000fe20007ffe1ff */
[C---:B------:R-:W-:Y:S01]  /*8f40*/  IMAD R157, R8.reuse, R0, R157 ;  /* 0x00000000089d7224 */ /* 0x040fe200078e029d */
[----:B------:R-:W-:Y:S01]  /*8f50*/  IADD3 R0, R17, 0xbd, RZ ;  /* 0x000000bd11007810 */ /* 0x000fe20007ffe0ff */
[----:B------:R-:W-:Y:S01]  /*8f60*/  @!P0 IMAD.MOV R150, RZ, RZ, -R150 ;  /* 0x000000ffff968224 */ /* 0x000fe200078e0a96 */
[----:B------:R-:W-:Y:S01]  /*8f70*/  ISETP.GT.U32.AND P0, PT, R8, R155, PT ;  /* 0x0000009b0800720c */ /* 0x000fe20003f04070 */
[--C-:B------:R-:W-:Y:S01]  /*8f80*/  @!P4 IMAD.IADD R154, R154, 0x1, -R8.reuse ;  /* 0x000000019a9ac824 */ /* 0x100fe200078e0a08 */
[----:B------:R-:W-:Y:S01]  /*8f90*/  ISETP.GT.U32.AND P1, PT, R8, R157, PT ;  /* 0x0000009d0800720c */ /* 0x000fe20003f24070 */
        /* <DEDUP_REMOVED lines=9> */
[----:B------:R-:W-:-:S02]  /*9030*/  IADD3 R2, R17, 0xbe, RZ ;  /* 0x000000be11027810 */ /* 0x000fc40007ffe0ff */
[----:B------:R-:W-:Y:S01]  /*9040*/  @!P0 IADD3 R155, R155, -R8, RZ ;  /* 0x800000089b9b8210 */ /* 0x000fe20007ffe0ff */
[--C-:B------:R-:W-:Y:S01]  /*9050*/  @!P1 IMAD.IADD R157, R157, 0x1, -R8.reuse ;  /* 0x000000019d9d9824 */ /* 0x100fe200078e0a08 */
[----:B------:R-:W-:Y:S02]  /*9060*/  ISETP.GE.AND P0, PT, R160, RZ, PT ;  /* 0x000000ffa000720c */ /* 0x000fe40003f06270 */
[----:B------:R-:W-:Y:S02]  /*9070*/  ISETP.GT.U32.AND P2, PT, R8, R155, PT ;  /* 0x0000009b0800720c */ /* 0x000fe40003f44070 */
[----:B------:R-:W-:Y:S01]  /*9080*/  IABS R160, R2 ;  /* 0x0000000200a07213 */ /* 0x000fe20000000000 */
[--C-:B------:R-:W-:Y:S01]  /*9090*/  @!P3 IMAD.IADD R156, R156, 0x1, -R8.reuse ;  /* 0x000000019c9cb824 */ /* 0x100fe200078e0a08 */
[----:B------:R-:W-:Y:S01]  /*90a0*/  ISETP.GE.AND P3, PT, R0, RZ, PT ;  /* 0x000000ff0000720c */ /* 0x000fe20003f66270 */
[----:B------:R-:W-:Y:S01]  /*90b0*/  @!P5 IMAD.IADD R158, R158, 0x1, -R8 ;  /* 0x000000019e9ed824 */ /* 0x000fe200078e0a08 */
[----:B------:R-:W-:Y:S01]  /*90c0*/  ISETP.GT.U32.AND P5, PT, R8, R157, PT ;  /* 0x0000009d0800720c */ /* 0x000fe20003fa4070 */
[----:B------:R-:W-:Y:S01]  /*90d0*/  IMAD.HI.U32 R0, R7, R159, RZ ;  /* 0x0000009f07007227 */ /* 0x000fe200078e00ff */
[----:B------:R-:W-:-:S02]  /*90e0*/  ISETP.GE.AND P6, PT, R161, RZ, PT ;  /* 0x000000ffa100720c */ /* 0x000fc40003fc6270 */
[----:B------:R-:W-:Y:S01]  /*90f0*/  ISETP.GE.AND P1, PT, R2, RZ, PT ;  /* 0x000000ff0200720c */ /* 0x000fe20003f26270 */
[----:B------:R-:W-:Y:S01]  /*9100*/  IMAD.MOV R0, RZ, RZ, -R0 ;  /* 0x000000ffff007224 */ /* 0x000fe200078e0a00 */
[----:B------:R-:W-:Y:S01]  /*9110*/  IABS R161, R4 ;  /* 0x0000000400a17213 */ /* 0x000fe20000000000 */
[--C-:B------:R-:W-:Y:S01]  /*9120*/  @!P2 IMAD.IADD R155, R155, 0x1, -R8.reuse ;  /* 0x000000019b9ba824 */ /* 0x100fe200078e0a08 */
[----:B------:R-:W-:Y:S01]  /*9130*/  ISETP.GE.AND P2, PT, R162, RZ, PT ;  /* 0x000000ffa200720c */ /* 0x000fe20003f46270 */
[C---:B------:R-:W-:Y:S01]  /*9140*/  IMAD R159, R8.reuse, R0, R159 ;  /* 0x00000000089f7224 */ /* 0x040fe200078e029f */
[----:B------:R-:W-:Y:S01]  /*9150*/  IADD3 R0, R17, 0xc0, RZ ;  /* 0x000000c011007810 */ /* 0x000fe20007ffe0ff */
[----:B------:R-:W-:Y:S01]  /*9160*/  IMAD.HI.U32 R2, R7, R160, RZ ;  /* 0x000000a007027227 */ /* 0x000fe200078e00ff */
[----:B------:R-:W-:Y:S02]  /*9170*/  @!P4 IADD3 R155, -R155, RZ, RZ ;  /* 0x000000ff9b9bc210 */ /* 0x000fe40007ffe1ff */
[C---:B------:R-:W-:Y:S01]  /*9180*/  ISETP.GT.U32.AND P4, PT, R8.reuse, R158, PT ;  /* 0x0000009e0800720c */ /* 0x040fe20003f84070 */
[----:B------:R-:W-:Y:S01]  /*9190*/  @!P5 IMAD.IADD R157, R157, 0x1, -R8 ;  /* 0x000000019d9dd824 */ /* 0x000fe200078e0a08 */
[C---:B------:R-:W-:Y:S01]  /*91a0*/  ISETP.GT.U32.AND P5, PT, R8.reuse, R159, PT ;  /* 0x0000009f0800720c */ /* 0x040fe20003fa4070 */
[----:B------:R-:W-:Y:S01]  /*91b0*/  IMAD.MOV R3, RZ, RZ, -R2 ;  /* 0x000000ffff037224 */ /* 0x000fe200078e0a02 */
[----:B------:R-:W-:Y:S01]  /*91c0*/  IABS R162, R0 ;  /* 0x0000000000a27213 */ /* 0x000fe20000000000 */
[----:B------:R-:W-:Y:S01]  /*91d0*/  @!P6 IMAD.MOV R157, RZ, RZ, -R157 ;  /* 0x000000ffff9de224 */ /* 0x000fe200078e0a9d */
[----:B------:R-:W-:Y:S01]  /*91e0*/  IABS R165, R5 ;  /* 0x0000000500a57213 */ /* 0x000fe20000000000 */
[----:B------:R-:W-:Y:S01]  /*91f0*/  IMAD R160, R8, R3, R160 ;  /* 0x0000000308a07224 */ /* 0x000fe200078e02a0 */
[----:B------:R-:W-:Y:S01]  /*9200*/  IADD3 R3, R17, 0xc1, RZ ;  /* 0x000000c111037810 */ /* 0x000fe20007ffe0ff */
[----:B------:R-:W-:Y:S01]  /*9210*/  @!P0 IMAD.MOV R156, RZ, RZ, -R156 ;  /* 0x000000ffff9c8224 */ /* 0x000fe200078e0a9c */
[----:B------:R-:W-:-:S02]  /*9220*/  ISETP.GE.AND P0, PT, R4, RZ, PT ;  /* 0x000000ff0400720c */ /* 0x000fc40003f06270 */
[----:B------:R-:W-:Y:S01]  /*9230*/  ISETP.GT.U32.AND P6, PT, R8, R160, PT ;  /* 0x000000a00800720c */ /* 0x000fe20003fc4070 */
[--C-:B------:R-:W-:Y:S01]  /*9240*/  @!P4 IMAD.IADD R158, R158, 0x1, -R8.reuse ;  /* 0x000000019e9ec824 */ /* 0x100fe200078e0a08 */
[----:B------:R-:W-:Y:S01]  /*9250*/  ISETP.GE.AND P4, PT, R0, RZ, PT ;  /* 0x000000ff0000720c */ /* 0x000fe20003f86270 */
[----:B------:R-:W-:Y:S01]  /*9260*/  @!P5 IMAD.IADD R159, R159, 0x1, -R8 ;  /* 0x000000019f9fd824 */ /* 0x000fe200078e0a08 */
[----:B------:R-:W-:Y:S01]  /*9270*/  IADD3 R4, R17, 0xc2, RZ ;  /* 0x000000c211047810 */ /* 0x000fe20007ffe0ff */
[C---:B------:R-:W-:Y:S01]  /*9280*/  IMAD.HI.U32 R0, R7.reuse, R161, RZ ;  /* 0x000000a107007227 */ /* 0x040fe200078e00ff */
[----:B------:R-:W-:Y:S02]  /*9290*/  IABS R163, R3 ;  /* 0x0000000300a37213 */ /* 0x000fe40000000000 */
[----:B------:R-:W-:Y:S01]  /*92a0*/  ISETP.GT.U32.AND P5, PT, R8, R159, PT ;  /* 0x0000009f0800720c */ /* 0x000fe20003fa4070 */
[----:B------:R-:W-:Y:S01]  /*92b0*/  @!P2 IMAD.MOV R158, RZ, RZ, -R158 ;  /* 0x000000ffff9ea224 */ /* 0x000fe200078e0a9e */
[----:B------:R-:W-:Y:S01]  /*92c0*/  IADD3 R2, -R0, RZ, RZ ;  /* 0x000000ff00027210 */ /* 0x000fe20007ffe1ff */
[----:B------:R-:W-:Y:S01]  /*92d0*/  IMAD.HI.U32 R0, R7, R162, RZ ;  /* 0x000000a207007227 */ /* 0x000fe200078e00ff */
[----:B------:R-:W-:-:S02]  /*92e0*/  ISETP.GE.AND P2, PT, R3, RZ, PT ;  /* 0x000000ff0300720c */ /* 0x000fc40003f46270 */
[----:B------:R-:W-:Y:S01]  /*92f0*/  IABS R164, R4 ;  /* 0x0000000400a47213 */ /* 0x000fe20000000000 */
[----:B------:R-:W-:Y:S02]  /*9300*/  @!P6 IMAD.IADD R160, R160, 0x1, -R8 ;  /* 0x00000001a0a0e824 */ /* 0x000fe400078e0a08 */
[C---:B------:R-:W-:Y:S02]  /*9310*/  IMAD R161, R8.reuse, R2, R161 ;  /* 0x0000000208a17224 */ /* 0x040fe400078e02a1 */
[----:B------:R-:W-:Y:S01]  /*9320*/  IMAD.MOV R3, RZ, RZ, -R0 ;  /* 0x000000ffff037224 */ /* 0x000fe200078e0a00 */
[C---:B------:R-:W-:Y:S01]  /*9330*/  ISETP.GT.U32.AND P6, PT, R8.reuse, R160, PT ;  /* 0x000000a00800720c */ /* 0x040fe20003fc4070 */
[----:B------:R-:W-:Y:S01]  /*9340*/  IMAD.HI.U32 R0, R7, R163, RZ ;  /* 0x000000a307007227 */ /* 0x000fe200078e00ff */
[----:B------:R-:W-:Y:S02]  /*9350*/  @!P5 IADD3 R159, R159, -R8, RZ ;  /* 0x800000089f9fd210 */ /* 0x000fe40007ffe0ff */
[----:B------:R-:W-:Y:S01]  /*9360*/  ISETP.GT.U32.AND P5, PT, R8, R161, PT ;  /* 0x000000a10800720c */ /* 0x000fe20003fa4070 */
[----:B------:R-:W-:-:S04]  /*9370*/  IMAD.HI.U32 R2, R7, R164, RZ ;  /* 0x000000a407027227 */ /* 0x000fc800078e00ff */
[----:B------:R-:W-:Y:S02]  /*9380*/  IMAD.MOV R0, RZ, RZ, -R0 ;  /* 0x000000ffff007224 */ /* 0x000fe400078e0a00 */
[C---:B------:R-:W-:Y:S02]  /*9390*/  IMAD R162, R8.reuse, R3, R162 ;  /* 0x0000000308a27224 */ /* 0x040fe400078e02a2 */
[----:B------:R-:W-:Y:S02]  /*93a0*/  IMAD.MOV R3, RZ, RZ, -R2 ;  /* 0x000000ffff037224 */ /* 0x000fe400078e0a02 */
[C---:B------:R-:W-:Y:S02]  /*93b0*/  IMAD R163, R8.reuse, R0, R163 ;  /* 0x0000000008a37224 */ /* 0x040fe400078e02a3 */
[----:B------:R-:W-:Y:S01]  /*93c0*/  IMAD R164, R8, R3, R164 ;  /* 0x0000000308a47224 */ /* 0x000fe200078e02a4 */
[----:B------:R-:W-:Y:S01]  /*93d0*/  @!P5 IADD3 R161, R161, -R8, RZ ;  /* 0x80000008a1a1d210 */ /* 0x000fe20007ffe0ff */
[----:B------:R-:W-:Y:S01]  /*93e0*/  @!P6 IMAD.IADD R160, R160, 0x1, -R8 ;  /* 0x00000001a0a0e824 */ /* 0x000fe200078e0a08 */
[C---:B------:R-:W-:Y:S01]  /*93f0*/  ISETP.GT.U32.AND P6, PT, R8.reuse, R163, PT ;  /* 0x000000a30800720c */ /* 0x040fe20003fc4070 */
[----:B------:R-:W-:Y:S01]  /*9400*/  @!P3 IMAD.MOV R159, RZ, RZ, -R159 ;  /* 0x000000ffff9fb224 */ /* 0x000fe200078e0a9f */
[C---:B------:R-:W-:Y:S01]  /*9410*/  ISETP.GT.U32.AND P5, PT, R8.reuse, R164, PT ;  /* 0x000000a40800720c */ /* 0x040fe20003fa4070 */
[----:B------:R-:W-:Y:S01]  /*9420*/  IMAD.HI.U32 R0, R7, R165, RZ ;  /* 0x000000a507007227 */ /* 0x000fe200078e00ff */
[----:B------:R-:W-:-:S03]  /*9430*/  ISETP.GT.U32.AND P3, PT, R8, R162, PT ;  /* 0x000000a20800720c */ /* 0x000fc60003f64070 */
[----:B------:R-:W-:Y:S02]  /*9440*/  IMAD.MOV R0, RZ, RZ, -R0 ;  /* 0x000000ffff007224 */ /* 0x000fe400078e0a00 */
[----:B------:R-:W-:Y:S02]  /*9450*/  @!P1 IMAD.MOV R160, RZ, RZ, -R160 ;  /* 0x000000ffffa09224 */ /* 0x000fe400078e0aa0 */
[----:B------:R-:W-:Y:S02]  /*9460*/  IMAD R165, R8, R0, R165 ;  /* 0x0000000008a57224 */ /* 0x000fe400078e02a5 */
[--C-:B------:R-:W-:Y:S02]  /*9470*/  @!P6 IMAD.IADD R163, R163, 0x1, -R8.reuse ;  /* 0x00000001a3a3e824 */ /* 0x100fe400078e0a08 */
[----:B------:R-:W-:Y:S02]  /*9480*/  @!P5 IMAD.IADD R164, R164, 0x1, -R8 ;  /* 0x00000001a4a4d824 */ /* 0x000fe400078e0a08 */
[----:B------:R-:W-:Y:S01]  /*9490*/  IMAD.HI.U32 R0, R7, R166, RZ ;  /* 0x000000a607007227 */ /* 0x000fe200078e00ff */
[----:B------:R-:W-:-:S02]  /*94a0*/  ISETP.GT.U32.AND P5, PT, R8, R163, PT ;  /* 0x000000a30800720c */ /* 0x000fc40003fa4070 */
[----:B------:R-:W-:Y:S01]  /*94b0*/  ISETP.GT.U32.AND P1, PT, R8, R164, PT ;  /* 0x000000a40800720c */ /* 0x000fe20003f24070 */
[----:B------:R-:W-:Y:S01]  /*94c0*/  @!P3 IMAD.IADD R162, R162, 0x1, -R8 ;  /* 0x00000001a2a2b824 */ /* 0x000fe200078e0a08 */
[C---:B------:R-:W-:Y:S01]  /*94d0*/  ISETP.GT.U32.AND P3, PT, R8.reuse, R161, PT ;  /* 0x000000a10800720c */ /* 0x040fe20003f64070 */
[----:B------:R-:W-:Y:S02]  /*94e0*/  IMAD.MOV R3, RZ, RZ, -R0 ;  /* 0x000000ffff037224 */ /* 0x000fe400078e0a00 */
[----:B------:R-:W-:Y:S01]  /*94f0*/  IMAD.HI.U32 R0, R7, R167, RZ ;  /* 0x000000a707007227 */ /* 0x000fe200078e00ff */
[----:B------:R-:W-:-:S03]  /*9500*/  ISETP.GT.U32.AND P6, PT, R8, R162, PT ;  /* 0x000000a20800720c */ /* 0x000fc60003fc4070 */
[C---:B------:R-:W-:Y:S02]  /*9510*/  IMAD R166, R8.reuse, R3, R166 ;  /* 0x0000000308a67224 */ /* 0x040fe400078e02a6 */
[----:B------:R-:W-:Y:S02]  /*9520*/  @!P5 IMAD.IADD R163, R163, 0x1, -R8 ;  /* 0x00000001a3a3d824 */ /* 0x000fe400078e0a08 */
[----:B------:R-:W-:Y:S01]  /*9530*/  IMAD.MOV R0, RZ, RZ, -R0 ;  /* 0x000000ffff007224 */ /* 0x000fe200078e0a00 */
[C---:B------:R-:W-:Y:S01]  /*9540*/  ISETP.GT.U32.AND P5, PT, R8.reuse, R166, PT ;  /* 0x000000a60800720c */ /* 0x040fe20003fa4070 */
[----:B------:R-:W-:Y:S01]  /*9550*/  IMAD.HI.U32 R2, R7, R168, RZ ;  /* 0x000000a807027227 */ /* 0x000fe200078e00ff */
[----:B------:R-:W-:Y:S02]  /*9560*/  @!P3 IADD3 R161, R161, -R8, RZ ;  /* 0x80000008a1a1b210 */ /* 0x000fe40007ffe0ff */
[----:B------:R-:W-:Y:S01]  /*9570*/  ISETP.GT.U32.AND P3, PT, R8, R165, PT ;  /* 0x000000a50800720c */ /* 0x000fe20003f64070 */
[----:B------:R-:W-:Y:S01]  /*9580*/  @!P6 IMAD.IADD R162, R162, 0x1, -R8 ;  /* 0x00000001a2a2e824 */ /* 0x000fe200078e0a08 */
[----:B------:R-:W-:Y:S01]  /*9590*/  ISETP.GE.AND P6, PT, R4, RZ, PT ;  /* 0x000000ff0400720c */ /* 0x000fe20003fc6270 */
[----:B------:R-:W-:Y:S01]  /*95a0*/  IMAD R167, R8, R0, R167 ;  /* 0x0000000008a77224 */ /* 0x000fe200078e02a7 */
[C---:B------:R-:W-:Y:S01]  /*95b0*/  IADD3 R4, R17.reuse, 0xc7, RZ ;  /* 0x000000c711047810 */ /* 0x040fe20007ffe0ff */
[----:B------:R-:W-:Y:S01]  /*95c0*/  IMAD.MOV R3, RZ, RZ, -R2 ;  /* 0x000000ffff037224 */ /* 0x000fe200078e0a02 */
[----:B------:R-:W-:Y:S01]  /*95d0*/  IADD3 R2, R17, 0xc8, RZ ;  /* 0x000000c811027810 */ /* 0x000fe20007ffe0ff */
[--C-:B------:R-:W-:Y:S01]  /*95e0*/  @!P1 IMAD.IADD R164, R164, 0x1, -R8.reuse ;  /* 0x00000001a4a49824 */ /* 0x100fe200078e0a08 */
[----:B------:R-:W-:Y:S01]  /*95f0*/  IABS R169, R4 ;  /* 0x0000000400a97213 */ /* 0x000fe20000000000 */
[----:B------:R-:W-:Y:S01]  /*9600*/  @!P5 IMAD.IADD R166, R166, 0x1, -R8 ;  /* 0x00000001a6a6d824 */ /* 0x000fe200078e0a08 */
[----:B------:R-:W-:Y:S01]  /*9610*/  ISETP.GE.AND P1, PT, R5, RZ, PT ;  /* 0x000000ff0500720c */ /* 0x000fe20003f26270 */
[C---:B------:R-:W-:Y:S01]  /*9620*/  IMAD R168, R8.reuse, R3, R168 ;  /* 0x0000000308a87224 */ /* 0x040fe200078e02a8 */
[----:B------:R-:W-:Y:S01]  /*9630*/  IADD3 R5, R17, 0xc9, RZ ;  /* 0x000000c911057810 */ /* 0x000fe20007ffe0ff */
[----:B------:R-:W-:Y:S01]  /*9640*/  IMAD.HI.U32 R0, R7, R169, RZ ;  /* 0x000000a907007227 */ /* 0x000fe200078e00ff */
[----:B------:R-:W-:-:S02]  /*9650*/  ISETP.GT.U32.AND P5, PT, R8, R166, PT ;  /* 0x000000a60800720c */ /* 0x000fc40003fa4070 */
[----:B------:R-:W-:Y:S01]  /*9660*/  @!P3 IADD3 R165, R165, -R8, RZ ;  /* 0x80000008a5a5b210 */ /* 0x000fe20007ffe0ff */
[----:B------:R-:W-:Y:S01]  /*9670*/  IMAD.MOV R0, RZ, RZ, -R0 ;  /* 0x000000ffff007224 */ /* 0x000fe200078e0a00 */
[----:B------:R-:W-:Y:S01]  /*9680*/  ISETP.GE.AND P3, PT, R170, RZ, PT ;  /* 0x000000ffaa00720c */ /* 0x000fe20003f66270 */
[----:B------:R-:W-:Y:S01]  /*9690*/  @!P4 IMAD.MOV R162, RZ, RZ, -R162 ;  /* 0x000000ffffa2c224 */ /* 0x000fe200078e0aa2 */
[----:B------:R-:W-:Y:S01]  /*96a0*/  IABS R170, R2 ;  /* 0x0000000200aa7213 */ /* 0x000fe20000000000 */
[C---:B------:R-:W-:Y:S01]  /*96b0*/  IMAD R169, R8.reuse, R0, R169 ;  /* 0x0000000008a97224 */ /* 0x040fe200078e02a9 */
[----:B------:R-:W-:Y:S01]  /*96c0*/  ISETP.GT.U32.AND P4, PT, R8, R167, PT ;  /* 0x000000a70800720c */ /* 0x000fe20003f84070 */
[----:B------:R-:W-:Y:S01]  /*96d0*/  @!P2 IMAD.MOV R163, RZ, RZ, -R163 ;  /* 0x000000ffffa3a224 */ /* 0x000fe200078e0aa3 */
[----:B------:R-:W-:Y:S01]  /*96e0*/  ISETP.GE.AND P2, PT, R171, RZ, PT ;  /* 0x000000ffab00720c */ /* 0x000fe20003f46270 */
[----:B------:R-:W-:Y:S01]  /*96f0*/  IMAD.HI.U32 R0, R7, R170, RZ ;  /* 0x000000aa07007227 */ /* 0x000fe200078e00ff */
[----:B------:R-:W-:-:S02]  /*9700*/  IABS R171, R5 ;  /* 0x0000000500ab7213 */ /* 0x000fc40000000000 */
[----:B------:R-:W-:Y:S01]  /*9710*/  @!P6 IADD3 R164, -R164, RZ, RZ ;  /* 0x000000ffa4a4e210 */ /* 0x000fe20007ffe1ff */
[----:B------:R-:W-:Y:S01]  /*9720*/  @!P5 IMAD.IADD R166, R166, 0x1, -R8 ;  /* 0x00000001a6a6d824 */ /* 0x000fe200078e0a08 */
[C---:B------:R-:W-:Y:S01]  /*9730*/  ISETP.GT.U32.AND P5, PT, R8.reuse, R169, PT ;  /* 0x000000a90800720c */ /* 0x040fe20003fa4070 */
[----:B------:R-:W-:Y:S01]  /*9740*/  @!P0 IMAD.MOV R161, RZ, RZ, -R161 ;  /* 0x000000ffffa18224 */ /* 0x000fe200078e0aa1 */
[----:B------:R-:W-:Y:S01]  /*9750*/  ISETP.GT.U32.AND P6, PT, R8, R168, PT ;  /* 0x000000a80800720c */ /* 0x000fe20003fc4070 */
[----:B------:R-:W-:Y:S01]  /*9760*/  @!P3 IMAD.MOV R166, RZ, RZ, -R166 ;  /* 0x000000ffffa6b224 */ /* 0x000fe200078e0aa6 */
[----:B------:R-:W-:Y:S01]  /*9770*/  IADD3 R3, -R0, RZ, RZ ;  /* 0x000000ff00037210 */ /* 0x000fe20007ffe1ff */
[----:B------:R-:W-:Y:S01]  /*9780*/  IMAD.HI.U32 R0, R7, R171, RZ ;  /* 0x000000ab07007227 */ /* 0x000fe200078e00ff */
[----:B------:R-:W-:-:S03]  /*9790*/  ISETP.GT.U32.AND P0, PT, R8, R165, PT ;  /* 0x000000a50800720c */ /* 0x000fc60003f04070 */
[----:B------:R-:W-:Y:S02]  /*97a0*/  IMAD.MOV R0, RZ, RZ, -R0 ;  /* 0x000000ffff007224 */ /* 0x000fe400078e0a00 */
[--C-:B------:R-:W-:Y:S01]  /*97b0*/  @!P4 IMAD.IADD R167, R167, 0x1, -R8.reuse ;  /* 0x00000001a7a7c824 */ /* 0x100fe200078e0a08 */
[----:B------:R-:W-:Y:S01]  /*97c0*/  ISETP.GE.AND P4, PT, R4, RZ, PT ;  /* 0x000000ff0400720c */ /* 0x000fe20003f86270 */
[--C-:B------:R-:W-:Y:S01]  /*97d0*/  @!P5 IMAD.IADD R169, R169, 0x1, -R8.reuse ;  /* 0x00000001a9a9d824 */ /* 0x100fe200078e0a08 */
[----:B------:R-:W-:Y:S01]  /*97e0*/  IADD3 R4, R17, 0xca, RZ ;  /* 0x000000ca11047810 */ /* 0x000fe20007ffe0ff */
[----:B------:R-:W-:Y:S02]  /*97f0*/  IMAD R171, R8, R0, R171 ;  /* 0x0000000008ab7224 */ /* 0x000fe400078e02ab */
[--C-:B------:R-:W-:Y:S01]  /*9800*/  @!P6 IMAD.IADD R168, R168, 0x1, -R8.reuse ;  /* 0x00000001a8a8e824 */ /* 0x100fe200078e0a08 */
[C---:B------:R-:W-:Y:S01]  /*9810*/  ISETP.GT.U32.AND P5, PT, R8.reuse, R169, PT ;  /* 0x000000a90800720c */ /* 0x040fe20003fa4070 */
[----:B------:R-:W-:Y:S01]  /*9820*/  @!P0 IMAD.IADD R165, R165, 0x1, -R8 ;  /* 0x00000001a5a58824 */ /* 0x000fe200078e0a08 */
[C---:B------:R-:W-:Y:S01]  /*9830*/  ISETP.GT.U32.AND P6, PT, R8.reuse, R167, PT ;  /* 0x000000a70800720c */ /* 0x040fe20003fc4070 */
[----:B------:R-:W-:Y:S01]  /*9840*/  IMAD R170, R8, R3, R170 ;  /* 0x0000000308aa7224 */ /* 0x000fe200078e02aa */
[----:B------:R-:W-:Y:S01]  /*9850*/  ISETP.GE.AND P0, PT, R172, RZ, PT ;  /* 0x000000ffac00720c */ /* 0x000fe20003f06270 */
[----:B------:R-:W-:Y:S01]  /*9860*/  @!P1 IMAD.MOV R165, RZ, RZ, -R165 ;  /* 0x000000ffffa59224 */ /* 0x000fe200078e0aa5 */
[----:B------:R-:W-:-:S02]  /*9870*/  IABS R172, R4 ;  /* 0x0000000400ac7213 */ /* 0x000fc40000000000 */
[----:B------:R-:W-:-:S03]  /*9880*/  ISETP.GT.U32.AND P1, PT, R8, R168, PT ;  /* 0x000000a80800720c */ /* 0x000fc60003f24070 */
[----:B------:R-:W-:-:S04]  /*9890*/  IMAD.HI.U32 R0, R7, R172, RZ ;  /* 0x000000ac07007227 */ /* 0x000fc800078e00ff */
[--C-:B------:R-:W-:Y:S01]  /*98a0*/  @!P5 IMAD.IADD R169, R169, 0x1, -R8.reuse ;  /* 0x00000001a9a9d824 */ /* 0x100fe200078e0a08 */
[C---:B------:R-:W-:Y:S01]  /*98b0*/  ISETP.GT.U32.AND P5, PT, R8.reuse, R171, PT ;  /* 0x000000ab0800720c */ /* 0x040fe20003fa4070 */
[----:B------:R-:W-:Y:S01]  /*98c0*/  @!P6 IMAD.IADD R167, R167, 0x1, -R8 ;  /* 0x00000001a7a7e824 */ /* 0x000fe200078e0a08 */
[----:B------:R-:W-:Y:S01]  /*98d0*/  ISETP.GT.U32.AND P6, PT, R8, R170, PT ;  /* 0x000000aa0800720c */ /* 0x000fe20003fc4070 */
[----:B------:R-:W-:Y:S01]  /*98e0*/  @!P4 IMAD.MOV R169, RZ, RZ, -R169 ;  /* 0x000000ffffa9c224 */ /* 0x000fe200078e0aa9 */
[----:B------:R-:W-:Y:S01]  /*98f0*/  IADD3 R3, -R0, RZ, RZ ;  /* 0x000000ff00037210 */ /* 0x000fe20007ffe1ff */
[----:B------:R-:W-:Y:S01]  /*9900*/  IMAD.HI.U32 R0, R7, R174, RZ ;  /* 0x000000ae07007227 */ /* 0x000fe200078e00ff */
[----:B------:R-:W-:-:S03]  /*9910*/  @!P2 IADD3 R167, -R167, RZ, RZ ;  /* 0x000000ffa7a7a210 */ /* 0x000fc60007ffe1ff */
[C---:B------:R-:W-:Y:S02]  /*9920*/  IMAD R172, R8.reuse, R3, R172 ;  /* 0x0000000308ac7224 */ /* 0x040fe400078e02ac */
[----:B------:R-:W-:Y:S02]  /*9930*/  IMAD.MOV R3, RZ, RZ, -R0 ;  /* 0x000000ffff037224 */ /* 0x000fe400078e0a00 */
[--C-:B------:R-:W-:Y:S01]  /*9940*/  @!P5 IMAD.IADD R171, R171, 0x1, -R8.reuse ;  /* 0x00000001ababd824 */ /* 0x100fe200078e0a08 */
[----:B------:R-:W-:Y:S01]  /*9950*/  ISETP.GT.U32.AND P2, PT, R8, R172, PT ;  /* 0x000000ac0800720c */ /* 0x000fe20003f44070 */
[----:B------:R-:W-:Y:S01]  /*9960*/  @!P6 IMAD.IADD R170, R170, 0x1, -R8 ;  /* 0x00000001aaaae824 */ /* 0x000fe200078e0a08 */
[----:B------:R-:W-:Y:S01]  /*9970*/  ISETP.GE.AND P6, PT, R5, RZ, PT ;  /* 0x000000ff0500720c */ /* 0x000fe20003fc6270 */
[C---:B------:R-:W-:Y:S01]  /*9980*/  IMAD R174, R8.reuse, R3, R174 ;  /* 0x0000000308ae7224 */ /* 0x040fe200078e02ae */
[----:B------:R-:W-:Y:S01]  /*9990*/  ISETP.GT.U32.AND P3, PT, R8, R171, PT ;  /* 0x000000ab0800720c */ /* 0x000fe20003f64070 */
[----:B------:R-:W-:Y:S01]  /*99a0*/  @!P1 IMAD.IADD R168, R168, 0x1, -R8 ;  /* 0x00000001a8a89824 */ /* 0x000fe200078e0a08 */
[----:B------:R-:W-:-:S02]  /*99b0*/  IADD3 R5, R17, 0xcd, RZ ;  /* 0x000000cd11057810 */ /* 0x000fc40007ffe0ff */
[----:B------:R-:W-:Y:S01]  /*99c0*/  ISETP.GT.U32.AND P5, PT, R8, R170, PT ;  /* 0x000000aa0800720c */ /* 0x000fe20003fa4070 */
[----:B------:R-:W-:Y:S01]  /*99d0*/  @!P0 IMAD.MOV R168, RZ, RZ, -R168 ;  /* 0x000000ffffa88224 */ /* 0x000fe200078e0aa8 */
[----:B------:R-:W-:Y:S01]  /*99e0*/  ISETP.GE.AND P1, PT, R2, RZ, PT ;  /* 0x000000ff0200720c */ /* 0x000fe20003f26270 */
[----:B------:R-:W-:Y:S01]  /*99f0*/  IMAD.HI.U32 R2, R7, R173, RZ ;  /* 0x000000ad07027227 */ /* 0x000fe200078e00ff */
[----:B------:R-:W-:Y:S02]  /*9a00*/  IABS R175, R5 ;  /* 0x0000000500af7213 */ /* 0x000fe40000000000 */
[----:B------:R-:W-:Y:S01]  /*9a10*/  ISETP.GE.AND P0, PT, R4, RZ, PT ;  /* 0x000000ff0400720c */ /* 0x000fe20003f06270 */
[----:B------:R-:W-:Y:S01]  /*9a20*/  IMAD.MOV R2, RZ, RZ, -R2 ;  /* 0x000000ffff027224 */ /* 0x000fe200078e0a02 */
[----:B------:R-:W-:Y:S01]  /*9a30*/  IADD3 R4, R17, 0xcf, RZ ;  /* 0x000000cf11047810 */ /* 0x000fe20007ffe0ff */
[----:B------:R-:W-:Y:S01]  /*9a40*/  @!P3 IMAD.IADD R171, R171, 0x1, -R8 ;  /* 0x00000001ababb824 */ /* 0x000fe200078e0a08 */
[----:B------:R-:W-:Y:S01]  /*9a50*/  ISETP.GT.U32.AND P3, PT, R8, R174, PT ;  /* 0x000000ae0800720c */ /* 0x000fe20003f64070 */
[----:B------:R-:W-:-:S04]  /*9a60*/  IMAD.HI.U32 R0, R7, R175, RZ ;  /* 0x000000af07007227 */ /* 0x000fc800078e00ff */
[----:B------:R-:W-:Y:S01]  /*9a70*/  IMAD R173, R8, R2, R173 ;  /* 0x0000000208ad7224 */ /* 0x000fe200078e02ad */
[----:B------:R-:W-:Y:S01]  /*9a80*/  IADD3 R2, R17, 0xce, RZ ;  /* 0x000000ce11027810 */ /* 0x000fe20007ffe0ff */
[--C-:B------:R-:W-:Y:S01]  /*9a90*/  @!P5 IMAD.IADD R170, R170, 0x1, -R8.reuse ;  /* 0x00000001aaaad824 */ /* 0x100fe200078e0a08 */
[----:B------:R-:W-:Y:S01]  /*9aa0*/  ISETP.GE.AND P5, PT, R176, RZ, PT ;  /* 0x000000ffb000720c */ /* 0x000fe20003fa6270 */
[----:B------:R-:W-:Y:S01]  /*9ab0*/  @!P2 IMAD.IADD R172, R172, 0x1, -R8 ;  /* 0x00000001acaca824 */ /* 0x000fe200078e0a08 */
[----:B------:R-:W-:Y:S01]  /*9ac0*/  IADD3 R0, -R0, RZ, RZ ;  /* 0x000000ff00007210 */ /* 0x000fe20007ffe1ff */
[----:B------:R-:W-:Y:S01]  /*9ad0*/  @!P1 IMAD.MOV R170, RZ, RZ, -R170 ;  /* 0x000000ffffaa9224 */ /* 0x000fe200078e0aaa */
[----:B------:R-:W-:Y:S01]  /*9ae0*/  IABS R176, R2 ;  /* 0x0000000200b07213 */ /* 0x000fe20000000000 */
[----:B------:R-:W-:Y:S01]  /*9af0*/  @!P3 IMAD.IADD R174, R174, 0x1, -R8 ;  /* 0x00000001aeaeb824 */ /* 0x000fe200078e0a08 */
[C---:B------:R-:W-:Y:S01]  /*9b00*/  ISETP.GT.U32.AND P1, PT, R8.reuse, R172, PT ;  /* 0x000000ac0800720c */ /* 0x040fe20003f24070 */
[C---:B------:R-:W-:Y:S01]  /*9b10*/  IMAD R175, R8.reuse, R0, R175 ;  /* 0x0000000008af7224 */ /* 0x040fe200078e02af */
[C---:B------:R-:W-:Y:S01]  /*9b20*/  ISETP.GT.U32.AND P4, PT, R8.reuse, R173, PT ;  /* 0x000000ad0800720c */ /* 0x040fe20003f84070 */
[----:B------:R-:W-:Y:S01]  /*9b30*/  IMAD.HI.U32 R0, R7, R176, RZ ;  /* 0x000000b007007227 */ /* 0x000fe200078e00ff */
[----:B------:R-:W-:-:S02]  /*9b40*/  ISETP.GT.U32.AND P3, PT, R8, R174, PT ;  /* 0x000000ae0800720c */ /* 0x000fc40003f64070 */
[----:B------:R-:W-:Y:S01]  /*9b50*/  ISETP.GE.AND P2, PT, R177, RZ, PT ;  /* 0x000000ffb100720c */ /* 0x000fe20003f46270 */
[----:B------:R-:W-:Y:S01]  /*9b60*/  IMAD.MOV R3, RZ, RZ, -R0 ;  /* 0x000000ffff037224 */ /* 0x000fe200078e0a00 */
[----:B------:R-:W-:Y:S01]  /*9b70*/  IABS R177, R4 ;  /* 0x0000000400b17213 */ /* 0x000fe20000000000 */
[----:B------:R-:W-:Y:S01]  /*9b80*/  @!P6 IMAD.MOV R171, RZ, RZ, -R171 ;  /* 0x000000ffffabe224 */ /* 0x000fe200078e0aab */
[----:B------:R-:W-:Y:S01]  /*9b90*/  ISETP.GE.AND P6, PT, R5, RZ, PT ;  /* 0x000000ff0500720c */ /* 0x000fe20003fc6270 */
[----:B------:R-:W-:Y:S01]  /*9ba0*/  IMAD R176, R8, R3, R176 ;  /* 0x0000000308b07224 */ /* 0x000fe200078e02b0 */
[----:B------:R-:W-:Y:S01]  /*9bb0*/  IADD3 R3, R17, 0xd0, RZ ;  /* 0x000000d011037810 */ /* 0x000fe20007ffe0ff */
[----:B------:R-:W-:Y:S01]  /*9bc0*/  IMAD.HI.U32 R0, R7, R177, RZ ;  /* 0x000000b107007227 */ /* 0x000fe200078e00ff */
[----:B------:R-:W-:Y:S02]  /*9bd0*/  @!P1 IADD3 R172, R172, -R8, RZ ;  /* 0x80000008acac9210 */ /* 0x000fe40007ffe0ff */
[----:B------:R-:W-:Y:S01]  /*9be0*/  ISETP.GT.U32.AND P1, PT, R8, R175, PT ;  /* 0x000000af0800720c */ /* 0x000fe20003f24070 */
[--C-:B------:R-:W-:Y:S01]  /*9bf0*/  @!P3 IMAD.IADD R174, R174, 0x1, -R8.reuse ;  /* 0x00000001aeaeb824 */ /* 0x100fe200078e0a08 */
[C---:B------:R-:W-:Y:S01]  /*9c00*/  ISETP.GT.U32.AND P3, PT, R8.reuse, R176, PT ;  /* 0x000000b00800720c */ /* 0x040fe20003f64070 */
[----:B------:R-:W-:Y:S01]  /*9c10*/  @!P4 IMAD.IADD R173, R173, 0x1, -R8 ;  /* 0x00000001adadc824 */ /* 0x000fe200078e0a08 */
[----:B------:R-:W-:Y:S01]  /*9c20*/  IABS R178, R3 ;  /* 0x0000000300b27213 */ /* 0x000fe20000000000 */
[----:B------:R-:W-:Y:S01]  /*9c30*/  IMAD.MOV R0, RZ, RZ, -R0 ;  /* 0x000000ffff007224 */ /* 0x000fe200078e0a00 */
[----:B------:R-:W-:Y:S01]  /*9c40*/  IADD3 R5, R17, 0xd1, RZ ;  /* 0x000000d111057810 */ /* 0x000fe20007ffe0ff */
[----:B------:R-:W-:Y:S01]  /*9c50*/  @!P2 IMAD.MOV R174, RZ, RZ, -R174 ;  /* 0x000000ffffaea224 */ /* 0x000fe200078e0aae */
[C---:B------:R-:W-:Y:S01]  /*9c60*/  ISETP.GT.U32.AND P4, PT, R8.reuse, R173, PT ;  /* 0x000000ad0800720c */ /* 0x040fe20003f84070 */
[----:B------:R-:W-:Y:S01]  /*9c70*/  IMAD R177, R8, R0, R177 ;  /* 0x0000000008b17224 */ /* 0x000fe200078e02b1 */
[----:B------:R-:W-:Y:S01]  /*9c80*/  ISETP.GE.AND P2, PT, R3, RZ, PT ;  /* 0x000000ff0300720c */ /* 0x000fe20003f46270 */
[----:B------:R-:W-:Y:S01]  /*9c90*/  IMAD.HI.U32 R0, R7, R178, RZ ;  /* 0x000000b207007227 */ /* 0x000fe200078e00ff */
[----:B------:R-:W-:-:S03]  /*9ca0*/  IABS R179, R5 ;  /* 0x0000000500b37213 */ /* 0x000fc60000000000 */
[----:B------:R-:W-:Y:S01]  /*9cb0*/  @!P3 IADD3 R176, R176, -R8, RZ ;  /* 0x80000008b0b0b210 */ /* 0x000fe20007ffe0ff */
[----:B------:R-:W-:Y:S01]  /*9cc0*/  @!P1 IMAD.IADD R175, R175, 0x1, -R8 ;  /* 0x00000001afaf9824 */ /* 0x000fe200078e0a08 */
[----:B------:R-:W-:Y:S01]  /*9cd0*/  ISETP.GE.AND P1, PT, R4, RZ, PT ;  /* 0x000000ff0400720c */ /* 0x000fe20003f26270 */
[----:B------:R-:W-:Y:S01]  /*9ce0*/  IMAD.MOV R3, RZ, RZ, -R0 ;  /* 0x000000ffff037224 */ /* 0x000fe200078e0a00 */
[C---:B------:R-:W-:Y:S01]  /*9cf0*/  ISETP.GT.U32.AND P3, PT, R8.reuse, R176, PT ;  /* 0x000000b00800720c */ /* 0x040fe20003f64070 */
[----:B------:R-:W-:Y:S01]  /*9d00*/  @!P0 IMAD.MOV R172, RZ, RZ, -R172 ;  /* 0x000000ffffac8224 */ /* 0x000fe200078e0aac */
[C---:B------:R-:W-:Y:S01]  /*9d10*/  ISETP.GT.U32.AND P0, PT, R8.reuse, R175, PT ;  /* 0x000000af0800720c */ /* 0x040fe20003f04070 */
[----:B------:R-:W-:Y:S01]  /*9d20*/  IMAD R178, R8, R3, R178 ;  /* 0x0000000308b27224 */ /* 0x000fe200078e02b2 */
[----:B------:R-:W-:Y:S01]  /*9d30*/  IADD3 R4, R17, 0xd2, RZ ;  /* 0x000000d211047810 */ /* 0x000fe20007ffe0ff */
[----:B------:R-:W-:Y:S01]  /*9d40*/  @!P4 IMAD.IADD R173, R173, 0x1, -R8 ;  /* 0x00000001adadc824 */ /* 0x000fe200078e0a08 */
[----:B------:R-:W-:Y:S01]  /*9d50*/  ISETP.GE.AND P4, PT, R2, RZ, PT ;  /* 0x000000ff0200720c */ /* 0x000fe20003f86270 */
[----:B------:R-:W-:Y:S01]  /*9d60*/  IMAD.HI.U32 R2, R7, R179, RZ ;  /* 0x000000b307027227 */ /* 0x000fe200078e00ff */
[----:B------:R-:W-:-:S03]  /*9d70*/  IABS R180, R4 ;  /* 0x0000000400b47213 */ /* 0x000fc60000000000 */
[----:B------:R-:W-:Y:S01]  /*9d80*/  @!P5 IMAD.MOV R173, RZ, RZ, -R173 ;  /* 0x000000ffffadd224 */ /* 0x000fe200078e0aad */
[----:B------:R-:W-:Y:S01]  /*9d90*/  ISETP.GT.U32.AND P5, PT, R8, R177, PT ;  /* 0x000000b10800720c */ /* 0x000fe20003fa4070 */
[----:B------:R-:W-:Y:S01]  /*9da0*/  IMAD.MOV R2, RZ, RZ, -R2 ;  /* 0x000000ffff027224 */ /* 0x000fe200078e0a02 */
[----:B------:R-:W-:Y:S01]  /*9db0*/  @!P3 IADD3 R176, R176, -R8, RZ ;  /* 0x80000008b0b0b210 */ /* 0x000fe20007ffe0ff */
[----:B------:R-:W-:Y:S01]  /*9dc0*/  @!P0 IMAD.IADD R175, R175, 0x1, -R8 ;  /* 0x00000001afaf8824 */ /* 0x000fe200078e0a08 */
[C---:B------:R-:W-:Y:S01]  /*9dd0*/  ISETP.GT.U32.AND P3, PT, R8.reuse, R178, PT ;  /* 0x000000b20800720c */ /* 0x040fe20003f64070 */
[C---:B------:R-:W-:Y:S01]  /*9de0*/  IMAD R179, R8.reuse, R2, R179 ;  /* 0x0000000208b37224 */ /* 0x040fe200078e02b3 */
[----:B------:R-:W-:Y:S01]  /*9df0*/  ISETP.GE.AND P0, PT, R5, RZ, PT ;  /* 0x000000ff0500720c */ /* 0x000fe20003f06270 */
[----:B------:R-:W-:Y:S01]  /*9e00*/  @!P6 IMAD.MOV R175, RZ, RZ, -R175 ;  /* 0x000000ffffafe224 */ /* 0x000fe200078e0aaf */
[----:B------:R-:W-:Y:S01]  /*9e10*/  IADD3 R5, R17, 0xd4, RZ ;  /* 0x000000d411057810 */ /* 0x000fe20007ffe0ff */
[----:B------:R-:W-:Y:S01]  /*9e20*/  IMAD.HI.U32 R0, R7, R180, RZ ;  /* 0x000000b407007227 */ /* 0x000fe200078e00ff */
[----:B------:R-:W-:-:S02]  /*9e30*/  ISETP.GT.U32.AND P6, PT, R8, R179, PT ;  /* 0x000000b30800720c */ /* 0x000fc40003fc4070 */
[----:B------:R-:W-:Y:S01]  /*9e40*/  IADD3 R2, R17, 0xd3, RZ ;  /* 0x000000d311027810 */ /* 0x000fe20007ffe0ff */
[----:B------:R-:W-:Y:S01]  /*9e50*/  @!P5 IMAD.IADD R177, R177, 0x1, -R8 ;  /* 0x00000001b1b1d824 */ /* 0x000fe200078e0a08 */
[----:B------:R-:W-:Y:S01]  /*9e60*/  IABS R182, R5 ;  /* 0x0000000500b67213 */ /* 0x000fe20000000000 */
[----:B------:R-:W-:Y:S01]  /*9e70*/  IMAD.MOV R3, RZ, RZ, -R0 ;  /* 0x000000ffff037224 */ /* 0x000fe200078e0a00 */
[----:B------:R-:W-:Y:S01]  /*9e80*/  IABS R181, R2 ;  /* 0x0000000200b57213 */ /* 0x000fe20000000000 */
[----:B------:R-:W-:Y:S01]  /*9e90*/  @!P3 IMAD.IADD R178, R178, 0x1, -R8 ;  /* 0x00000001b2b2b824 */ /* 0x000fe200078e0a08 */
[C---:B------:R-:W-:Y:S01]  /*9ea0*/  ISETP.GT.U32.AND P5, PT, R8.reuse, R177, PT ;  /* 0x000000b10800720c */ /* 0x040fe20003fa4070 */
[C---:B------:R-:W-:Y:S02]  /*9eb0*/  IMAD R180, R8.reuse, R3, R180 ;  /* 0x0000000308b47224 */ /* 0x040fe400078e02b4 */
[----:B------:R-:W-:Y:S01]  /*9ec0*/  IMAD.HI.U32 R0, R7, R181, RZ ;  /* 0x000000b507007227 */ /* 0x000fe200078e00ff */
[----:B------:R-:W-:-:S03]  /*9ed0*/  ISETP.GT.U32.AND P3, PT, R8, R178, PT ;  /* 0x000000b20800720c */ /* 0x000fc60003f64070 */
[----:B------:R-:W-:Y:S02]  /*9ee0*/  @!P6 IMAD.IADD R179, R179, 0x1, -R8 ;  /* 0x00000001b3b3e824 */ /* 0x000fe400078e0a08 */
[----:B------:R-:W-:Y:S02]  /*9ef0*/  IMAD.MOV R0, RZ, RZ, -R0 ;  /* 0x000000ffff007224 */ /* 0x000fe400078e0a00 */
[----:B------:R-:W-:Y:S01]  /*9f00*/  @!P4 IMAD.MOV R176, RZ, RZ, -R176 ;  /* 0x000000ffffb0c224 */ /* 0x000fe200078e0ab0 */
[C---:B------:R-:W-:Y:S01]  /*9f10*/  ISETP.GT.U32.AND P6, PT, R8.reuse, R179, PT ;  /* 0x000000b30800720c */ /* 0x040fe20003fc4070 */
[----:B------:R-:W-:Y:S01]  /*9f20*/  IMAD R181, R8, R0, R181 ;  /* 0x0000000008b57224 */ /* 0x000fe200078e02b5 */
[----:B------:R-:W-:Y:S02]  /*9f30*/  @!P5 IADD3 R177, R177, -R8, RZ ;  /* 0x80000008b1b1d210 */ /* 0x000fe40007ffe0ff */
[----:B------:R-:W-:Y:S01]  /*9f40*/  ISETP.GE.AND P5, PT, R2, RZ, PT ;  /* 0x000000ff0200720c */ /* 0x000fe20003fa6270 */
[----:B------:R-:W-:Y:S01]  /*9f50*/  @!P3 IMAD.IADD R178, R178, 0x1, -R8 ;  /* 0x00000001b2b2b824 */ /* 0x000fe200078e0a08 */
[----:B------:R-:W-:Y:S01]  /*9f60*/  ISETP.GT.U32.AND P3, PT, R8, R180, PT ;  /* 0x000000b40800720c */ /* 0x000fe20003f64070 */
[----:B------:R-:W-:Y:S01]  /*9f70*/  IMAD.HI.U32 R2, R7, R182, RZ ;  /* 0x000000b607027227 */ /* 0x000fe200078e00ff */
[----:B------:R-:W-:-:S02]  /*9f80*/  ISETP.GE.AND P4, PT, R4, RZ, PT ;  /* 0x000000ff0400720c */ /* 0x000fc40003f86270 */
[----:B------:R-:W-:Y:S01]  /*9f90*/  IADD3 R0, R17, 0xd5, RZ ;  /* 0x000000d511007810 */ /* 0x000fe20007ffe0ff */
[----:B------:R-:W-:Y:S01]  /*9fa0*/  IMAD.MOV R3, RZ, RZ, -R2 ;  /* 0x000000ffff037224 */ /* 0x000fe200078e0a02 */
[----:B------:R-:W-:Y:S01]  /*9fb0*/  @!P2 IADD3 R178, -R178, RZ, RZ ;  /* 0x000000ffb2b2a210 */ /* 0x000fe20007ffe1ff */
[----:B------:R-:W-:Y:S01]  /*9fc0*/  @!P6 IMAD.IADD R179, R179, 0x1, -R8 ;  /* 0x00000001b3b3e824 */ /* 0x000fe200078e0a08 */
[C---:B------:R-:W-:Y:S01]  /*9fd0*/  ISETP.GT.U32.AND P2, PT, R8.reuse, R181, PT ;  /* 0x000000b50800720c */ /* 0x040fe20003f44070 */
[----:B------:R-:W-:Y:S01]  /*9fe0*/  IMAD R182, R8, R3, R182 ;  /* 0x0000000308b67224 */ /* 0x000fe200078e02b6 */
[----:B------:R-:W-:Y:S01]  /*9ff0*/  IABS R183, R0 ;  /* 0x0000000000b77213 */ /* 0x000fe20000000000 */
[----:B------:R-:W-:Y:S01]  /*a000*/  @!P0 IMAD.MOV R179, RZ, RZ, -R179 ;  /* 0x000000ffffb38224 */ /* 0x000fe200078e0ab3 */
[----:B------:R-:W-:Y:S01]  /*a010*/  IADD3 R4, R17, 0xd8, RZ ;  /* 0x000000d811047810 */ /* 0x000fe20007ffe0ff */
[----:B------:R-:W-:Y:S01]  /*a020*/  @!P3 IMAD.IADD R180, R180, 0x1, -R8 ;  /* 0x00000001b4b4b824 */ /* 0x000fe200078e0a08 */
[----:B------:R-:W-:Y:S01]  /*a030*/  ISETP.GT.U32.AND P0, PT, R8, R182, PT ;  /* 0x000000b60800720c */ /* 0x000fe20003f04070 */
[----:B------:R-:W-:Y:S01]  /*a040*/  IMAD.HI.U32 R2, R7, R184, RZ ;  /* 0x000000b807027227 */ /* 0x000fe200078e00ff */
[----:B------:R-:W-:-:S02]  /*a050*/  ISETP.GE.AND P6, PT, R0, RZ, PT ;  /* 0x000000ff0000720c */ /* 0x000fc40003fc6270 */
[----:B------:R-:W-:Y:S01]  /*a060*/  ISETP.GT.U32.AND P3, PT, R8, R180, PT ;  /* 0x000000b40800720c */ /* 0x000fe20003f64070 */
[----:B------:R-:W-:Y:S01]  /*a070*/  @!P1 IMAD.MOV R177, RZ, RZ, -R177 ;  /* 0x000000ffffb19224 */ /* 0x000fe200078e0ab1 */
[----:B------:R-:W-:Y:S01]  /*a080*/  ISETP.GE.AND P1, PT, R5, RZ, PT ;  /* 0x000000ff0500720c */ /* 0x000fe20003f26270 */
[----:B------:R-:W-:Y:S01]  /*a090*/  IMAD.HI.U32 R0, R7, R183, RZ ;  /* 0x000000b707007227 */ /* 0x000fe200078e00ff */
[----:B------:R-:W-:Y:S02]  /*a0a0*/  IADD3 R5, -R2, RZ, RZ ;  /* 0x000000ff02057210 */ /* 0x000fe40007ffe1ff */
[----:B------:R-:W-:Y:S01]  /*a0b0*/  IABS R186, R4 ;  /* 0x0000000400ba7213 */ /* 0x000fe20000000000 */
[----:B------:R-:W-:Y:S02]  /*a0c0*/  IMAD.MOV R3, RZ, RZ, -R0 ;  /* 0x000000ffff037224 */ /* 0x000fe400078e0a00 */
[----:B------:R-:W-:Y:S02]  /*a0d0*/  @!P0 IMAD.IADD R182, R182, 0x1, -R8 ;  /* 0x00000001b6b68824 */ /* 0x000fe400078e0a08 */
[----:B------:R-:W-:Y:S01]  /*a0e0*/  IMAD R184, R8, R5, R184 ;  /* 0x0000000508b87224 */ /* 0x000fe200078e02b8 */
[----:B------:R-:W-:Y:S01]  /*a0f0*/  IADD3 R5, R17, 0xd9, RZ ;  /* 0x000000d911057810 */ /* 0x000fe20007ffe0ff */
[----:B------:R-:W-:Y:S01]  /*a100*/  @!P3 IMAD.IADD R180, R180, 0x1, -R8 ;  /* 0x00000001b4b4b824 */ /* 0x000fe200078e0a08 */
[----:B------:R-:W-:Y:S01]  /*a110*/  ISETP.GT.U32.AND P0, PT, R8, R182, PT ;  /* 0x000000b60800720c */ /* 0x000fe20003f04070 */
[----:B------:R-:W-:Y:S01]  /*a120*/  IMAD.HI.U32 R2, R7, R186, RZ ;  /* 0x000000ba07027227 */ /* 0x000fe200078e00ff */
[----:B------:R-:W-:-:S02]  /*a130*/  ISETP.GE.AND P3, PT, R187, RZ, PT ;  /* 0x000000ffbb00720c */ /* 0x000fc40003f66270 */
[----:B------:R-:W-:Y:S01]  /*a140*/  @!P4 IADD3 R180, -R180, RZ, RZ ;  /* 0x000000ffb4b4c210 */ /* 0x000fe20007ffe1ff */
[----:B------:R-:W-:Y:S01]  /*a150*/  @!P2 IMAD.IADD R181, R181, 0x1, -R8 ;  /* 0x00000001b5b5a824 */ /* 0x000fe200078e0a08 */
[C---:B------:R-:W-:Y:S01]  /*a160*/  ISETP.GT.U32.AND P4, PT, R8.reuse, R184, PT ;  /* 0x000000b80800720c */ /* 0x040fe20003f84070 */
[C---:B------:R-:W-:Y:S01]  /*a170*/  IMAD R183, R8.reuse, R3, R183 ;  /* 0x0000000308b77224 */ /* 0x040fe200078e02b7 */
[----:B------:R-:W-:Y:S01]  /*a180*/  IABS R187, R5 ;  /* 0x0000000500bb7213 */ /* 0x000fe20000000000 */
[----:B------:R-:W-:Y:S01]  /*a190*/  IMAD.MOV R3, RZ, RZ, -R2 ;  /* 0x000000ffff037224 */ /* 0x000fe200078e0a02 */
[----:B------:R-:W-:Y:S01]  /*a1a0*/  ISETP.GT.U32.AND P2, PT, R8, R181, PT ;  /* 0x000000b50800720c */ /* 0x000fe20003f44070 */
[----:B------:R-:W-:-:S04]  /*a1b0*/  IMAD.HI.U32 R0, R7, R185, RZ ;  /* 0x000000b907007227 */ /* 0x000fc800078e00ff */
[----:B------:R-:W-:Y:S01]  /*a1c0*/  IMAD R186, R8, R3, R186 ;  /* 0x0000000308ba7224 */ /* 0x000fe200078e02ba */
[----:B------:R-:W-:Y:S01]  /*a1d0*/  IADD3 R3, R17, 0xda, RZ ;  /* 0x000000da11037810 */ /* 0x000fe20007ffe0ff */
[--C-:B------:R-:W-:Y:S02]  /*a1e0*/  @!P0 IMAD.IADD R182, R182, 0x1, -R8.reuse ;  /* 0x00000001b6b68824 */ /* 0x100fe400078e0a08 */
[----:B------:R-:W-:Y:S02]  /*a1f0*/  @!P4 IMAD.IADD R184, R184, 0x1, -R8 ;  /* 0x00000001b8b8c824 */ /* 0x000fe400078e0a08 */
[----:B------:R-:W-:Y:S01]  /*a200*/  @!P1 IMAD.MOV R182, RZ, RZ, -R182 ;  /* 0x000000ffffb69224 */ /* 0x000fe200078e0ab6 */
[C---:B------:R-:W-:Y:S01]  /*a210*/  ISETP.GT.U32.AND P1, PT, R8.reuse, R186, PT ;  /* 0x000000ba0800720c */ /* 0x040fe20003f24070 */
[----:B------:R-:W-:Y:S01]  /*a220*/  IMAD.MOV R0, RZ, RZ, -R0 ;  /* 0x000000ffff007224 */ /* 0x000fe200078e0a00 */
[C---:B------:R-:W-:Y:S01]  /*a230*/  ISETP.GT.U32.AND P4, PT, R8.reuse, R184, PT ;  /* 0x000000b80800720c */ /* 0x040fe20003f84070 */
[----:B------:R-:W-:Y:S01]  /*a240*/  @!P2 IMAD.IADD R181, R181, 0x1, -R8 ;  /* 0x00000001b5b5a824 */ /* 0x000fe200078e0a08 */
[C---:B------:R-:W-:Y:S01]  /*a250*/  ISETP.GT.U32.AND P2, PT, R8.reuse, R183, PT ;  /* 0x000000b70800720c */ /* 0x040fe20003f44070 */
[----:B------:R-:W-:-:S02]  /*a260*/  IMAD R185, R8, R0, R185 ;  /* 0x0000000008b97224 */ /* 0x000fc400078e02b9 */
[----:B------:R-:W-:-:S03]  /*a270*/  IMAD.HI.U32 R0, R7, R187, RZ ;  /* 0x000000bb07007227 */ /* 0x000fc600078e00ff */
[----:B------:R-:W-:Y:S01]  /*a280*/  ISETP.GT.U32.AND P0, PT, R8, R185, PT ;  /* 0x000000b90800720c */ /* 0x000fe20003f04070 */
[----:B------:R-:W-:Y:S01]  /*a290*/  @!P5 IMAD.MOV R181, RZ, RZ, -R181 ;  /* 0x000000ffffb5d224 */ /* 0x000fe200078e0ab5 */
[----:B------:R-:W-:Y:S01]  /*a2a0*/  ISETP.GE.AND P5, PT, R188, RZ, PT ;  /* 0x000000ffbc00720c */ /* 0x000fe20003fa6270 */
[--C-:B------:R-:W-:Y:S01]  /*a2b0*/  @!P1 IMAD.IADD R186, R186, 0x1, -R8.reuse ;  /* 0x00000001baba9824 */ /* 0x100fe200078e0a08 */
[----:B------:R-:W-:Y:S01]  /*a2c0*/  IADD3 R0, -R0, RZ, RZ ;  /* 0x000000ff00007210 */ /* 0x000fe20007ffe1ff */
[--C-:B------:R-:W-:Y:S01]  /*a2d0*/  @!P4 IMAD.IADD R184, R184, 0x1, -R8.reuse ;  /* 0x00000001b8b8c824 */ /* 0x100fe200078e0a08 */
[----:B------:R-:W-:Y:S01]  /*a2e0*/  IABS R188, R3 ;  /* 0x0000000300bc7213 */ /* 0x000fe20000000000 */
[----:B------:R-:W-:Y:S01]  /*a2f0*/  @!P2 IMAD.IADD R183, R183, 0x1, -R8 ;  /* 0x00000001b7b7a824 */ /* 0x000fe200078e0a08 */
[C---:B------:R-:W-:Y:S01]  /*a300*/  ISETP.GT.U32.AND P1, PT, R8.reuse, R186, PT ;  /* 0x000000ba0800720c */ /* 0x040fe20003f24070 */
[----:B------:R-:W-:Y:S01]  /*a310*/  IMAD R187, R8, R0, R187 ;  /* 0x0000000008bb7224 */ /* 0x000fe200078e02bb */
[----:B------:R-:W-:Y:S01]  /*a320*/  @!P3 IADD3 R184, -R184, RZ, RZ ;  /* 0x000000ffb8b8b210 */ /* 0x000fe20007ffe1ff */
[----:B------:R-:W-:Y:S01]  /*a330*/  IMAD.HI.U32 R0, R7, R188, RZ ;  /* 0x000000bc07007227 */ /* 0x000fe200078e00ff */
[----:B------:R-:W-:-:S02]  /*a340*/  ISETP.GE.AND P3, PT, R3, RZ, PT ;  /* 0x000000ff0300720c */ /* 0x000fc40003f66270 */
[C---:B------:R-:W-:Y:S01]  /*a350*/  ISETP.GT.U32.AND P2, PT, R8.reuse, R183, PT ;  /* 0x000000b70800720c */ /* 0x040fe20003f44070 */
[----:B------:R-:W-:Y:S01]  /*a360*/  IMAD.MOV R3, RZ, RZ, -R0 ;  /* 0x000000ffff037224 */ /* 0x000fe200078e0a00 */
[C---:B------:R-:W-:Y:S01]  /*a370*/  ISETP.GT.U32.AND P4, PT, R8.reuse, R187, PT ;  /* 0x000000bb0800720c */ /* 0x040fe20003f84070 */
[----:B------:R-:W-:Y:S01]  /*a380*/  @!P0 IMAD.IADD R185, R185, 0x1, -R8 ;  /* 0x00000001b9b98824 */ /* 0x000fe200078e0a08 */
[----:B------:R-:W-:Y:S01]  /*a390*/  IADD3 R0, R17, 0xdc, RZ ;  /* 0x000000dc11007810 */ /* 0x000fe20007ffe0ff */
[----:B------:R-:W-:Y:S02]  /*a3a0*/  IMAD R188, R8, R3, R188 ;  /* 0x0000000308bc7224 */ /* 0x000fe400078e02bc */
[----:B------:R-:W-:Y:S01]  /*a3b0*/  @!P1 IMAD.IADD R186, R186, 0x1, -R8 ;  /* 0x00000001baba9824 */ /* 0x000fe200078e0a08 */
[C---:B------:R-:W-:Y:S01]  /*a3c0*/  ISETP.GT.U32.AND P0, PT, R8.reuse, R185, PT ;  /* 0x000000b90800720c */ /* 0x040fe20003f04070 */
[----:B------:R-:W-:Y:S01]  /*a3d0*/  IMAD.HI.U32 R2, R7, R189, RZ ;  /* 0x000000bd07027227 */ /* 0x000fe200078e00ff */
[----:B------:R-:W-:-:S03]  /*a3e0*/  ISETP.GT.U32.AND P1, PT, R8, R188, PT ;  /* 0x000000bc0800720c */ /* 0x000fc60003f24070 */
[----:B------:R-:W-:Y:S01]  /*a3f0*/  @!P2 IMAD.IADD R183, R183, 0x1, -R8 ;  /* 0x00000001b7b7a824 */ /* 0x000fe200078e0a08 */
[----:B------:R-:W-:Y:S01]  /*a400*/  ISETP.GE.AND P2, PT, R4, RZ, PT ;  /* 0x000000ff0400720c */ /* 0x000fe20003f46270 */
[----:B------:R-:W-:Y:S01]  /*a410*/  IMAD.MOV R2, RZ, RZ, -R2 ;  /* 0x000000ffff027224 */ /* 0x000fe200078e0a02 */
[----:B------:R-:W-:Y:S01]  /*a420*/  IADD3 R4, R17, 0xde, RZ ;  /* 0x000000de11047810 */ /* 0x000fe20007ffe0ff */
[--C-:B------:R-:W-:Y:S02]  /*a430*/  @!P4 IMAD.IADD R187, R187, 0x1, -R8.reuse ;  /* 0x00000001bbbbc824 */ /* 0x100fe400078e0a08 */
[----:B------:R-:W-:Y:S01]  /*a440*/  IMAD R189, R8, R2, R189 ;  /* 0x0000000208bd7224 */ /* 0x000fe200078e02bd */
[----:B------:R-:W-:Y:S01]  /*a450*/  IADD3 R2, R17, 0xdd, RZ ;  /* 0x000000dd11027810 */ /* 0x000fe20007ffe0ff */
[--C-:B------:R-:W-:Y:S01]  /*a460*/  @!P0 IMAD.IADD R185, R185, 0x1, -R8.reuse ;  /* 0x00000001b9b98824 */ /* 0x100fe200078e0a08 */
[----:B------:R-:W-:Y:S01]  /*a470*/  ISETP.GE.AND P0, PT, R190, RZ, PT ;  /* 0x000000ffbe00720c */ /* 0x000fe20003f06270 */
[----:B------:R-:W-:Y:S01]  /*a480*/  @!P1 IMAD.IADD R188, R188, 0x1, -R8 ;  /* 0x00000001bcbc9824 */ /* 0x000fe200078e0a08 */
[----:B------:R-:W-:Y:S01]  /*a490*/  IABS R190, R0 ;  /* 0x0000000000be7213 */ /* 0x000fe20000000000 */
[----:B------:R-:W-:Y:S01]  /*a4a0*/  @!P6 IMAD.MOV R183, RZ, RZ, -R183 ;  /* 0x000000ffffb7e224 */ /* 0x000fe200078e0ab7 */
[----:B------:R-:W-:Y:S01]  /*a4b0*/  @!P5 IADD3 R185, -R185, RZ, RZ ;  /* 0x000000ffb9b9d210 */ /* 0x000fe20007ffe1ff */
[----:B------:R-:W-:Y:S01]  /*a4c0*/  @!P2 IMAD.MOV R186, RZ, RZ, -R186 ;  /* 0x000000ffffbaa224 */ /* 0x000fe200078e0aba */
[----:B------:R-:W-:Y:S01]  /*a4d0*/  ISETP.GE.AND P5, PT, R0, RZ, PT ;  /* 0x000000ff0000720c */ /* 0x000fe20003fa6270 */
[----:B------:R-:W-:Y:S01]  /*a4e0*/  IMAD.HI.U32 R0, R7, R190, RZ ;  /* 0x000000be07007227 */ /* 0x000fe200078e00ff */
[----:B------:R-:W-:-:S02]  /*a4f0*/  ISETP.GT.U32.AND P1, PT, R8, R188, PT ;  /* 0x000000bc0800720c */ /* 0x000fc40003f24070 */
[C---:B------:R-:W-:Y:S01]  /*a500*/  ISETP.GT.U32.AND P4, PT, R8.reuse, R187, PT ;  /* 0x000000bb0800720c */ /* 0x040fe20003f84070 */
[----:B------:R-:W-:Y:S01]  /*a510*/  IMAD.MOV R3, RZ, RZ, -R0 ;  /* 0x000000ffff037224 */ /* 0x000fe200078e0a00 */
[----:B------:R-:W-:Y:S02]  /*a520*/  IABS R191, R2 ;  /* 0x0000000200bf7213 */ /* 0x000fe40000000000 */
[----:B------:R-:W-:Y:S01]  /*a530*/  ISETP.GE.AND P6, PT, R5, RZ, PT ;  /* 0x000000ff0500720c */ /* 0x000fe20003fc6270 */
[----:B------:R-:W-:Y:S01]  /*a540*/  IMAD R190, R8, R3, R190 ;  /* 0x0000000308be7224 */ /* 0x000fe200078e02be */
[----:B------:R-:W-:Y:S01]  /*a550*/  ISETP.GE.AND P2, PT, R2, RZ, PT ;  /* 0x000000ff0200720c */ /* 0x000fe20003f46270 */
[----:B------:R-:W-:Y:S01]  /*a560*/  IMAD.HI.U32 R2, R7, R191, RZ ;  /* 0x000000bf07027227 */ /* 0x000fe200078e00ff */
[----:B------:R-:W-:Y:S02]  /*a570*/  IABS R192, R4 ;  /* 0x0000000400c07213 */ /* 0x000fe40000000000 */
[----:B------:R-:W-:Y:S01]  /*a580*/  IADD3 R5, R17, 0xdf, RZ ;  /* 0x000000df11057810 */ /* 0x000fe20007ffe0ff */
[----:B------:R-:W-:-:S02]  /*a590*/  IMAD.MOV R2, RZ, RZ, -R2 ;  /* 0x000000ffff027224 */ /* 0x000fc400078e0a02 */
[--C-:B------:R-:W-:Y:S01]  /*a5a0*/  @!P1 IMAD.IADD R188, R188, 0x1, -R8.reuse ;  /* 0x00000001bcbc9824 */ /* 0x100fe200078e0a08 */
[C---:B------:R-:W-:Y:S01]  /*a5b0*/  ISETP.GT.U32.AND P1, PT, R8.reuse, R190, PT ;  /* 0x000000be0800720c */ /* 0x040fe20003f24070 */
[----:B------:R-:W-:Y:S01]  /*a5c0*/  @!P4 IMAD.IADD R187, R187, 0x1, -R8 ;  /* 0x00000001bbbbc824 */ /* 0x000fe200078e0a08 */
[----:B------:R-:W-:Y:S01]  /*a5d0*/  IABS R193, R5 ;  /* 0x0000000500c17213 */ /* 0x000fe20000000000 */
[C---:B------:R-:W-:Y:S01]  /*a5e0*/  IMAD R191, R8.reuse, R2, R191 ;  /* 0x0000000208bf7224 */ /* 0x040fe200078e02bf */
[C---:B------:R-:W-:Y:S01]  /*a5f0*/  ISETP.GT.U32.AND P4, PT, R8.reuse, R189, PT ;  /* 0x000000bd0800720c */ /* 0x040fe20003f84070 */
[----:B------:R-:W-:Y:S02]  /*a600*/  @!P6 IMAD.MOV R187, RZ, RZ, -R187 ;  /* 0x000000ffffbbe224 */ /* 0x000fe400078e0abb */
[----:B------:R-:W-:Y:S01]  /*a610*/  IMAD.HI.U32 R0, R7, R192, RZ ;  /* 0x000000c007007227 */ /* 0x000fe200078e00ff */
[----:B------:R-:W-:-:S03]  /*a620*/  ISETP.GT.U32.AND P6, PT, R8, R191, PT ;  /* 0x000000bf0800720c */ /* 0x000fc60003fc4070 */
[----:B------:R-:W-:Y:S02]  /*a630*/  IMAD.MOV R3, RZ, RZ, -R0 ;  /* 0x000000ffff037224 */ /* 0x000fe400078e0a00 */
[----:B------:R-:W-:Y:S02]  /*a640*/  @!P1 IMAD.IADD R190, R190, 0x1, -R8 ;  /* 0x00000001bebe9824 */ /* 0x000fe400078e0a08 */
[----:B------:R-:W-:Y:S02]  /*a650*/  IMAD.HI.U32 R2, R7, R193, RZ ;  /* 0x000000c107027227 */ /* 0x000fe400078e00ff */
[----:B------:R-:W-:Y:S02]  /*a660*/  @!P4 IADD3 R189, R189, -R8, RZ ;  /* 0x80000008bdbdc210 */ /* 0x000fe40007ffe0ff */
[C---:B------:R-:W-:Y:S01]  /*a670*/  ISETP.GT.U32.AND P1, PT, R8.reuse, R190, PT ;  /* 0x000000be0800720c */ /* 0x040fe20003f24070 */
[C---:B------:R-:W-:Y:S01]  /*a680*/  IMAD R192, R8.reuse, R3, R192 ;  /* 0x0000000308c07224 */ /* 0x040fe200078e02c0 */
[----:B------:R-:W-:Y:S01]  /*a690*/  ISETP.GT.U32.AND P4, PT, R8, R189, PT ;  /* 0x000000bd0800720c */ /* 0x000fe20003f84070 */
[----:B------:R-:W-:-:S02]  /*a6a0*/  @!P6 IMAD.IADD R191, R191, 0x1, -R8 ;  /* 0x00000001bfbfe824 */ /* 0x000fc400078e0a08 */
[----:B------:R-:W-:Y:S02]  /*a6b0*/  IMAD.MOV R2, RZ, RZ, -R2 ;  /* 0x000000ffff027224 */ /* 0x000fe400078e0a02 */
[----:B------:R-:W-:Y:S01]  /*a6c0*/  IMAD.HI.U32 R0, R7, R194, RZ ;  /* 0x000000c207007227 */ /* 0x000fe200078e00ff */
[----:B------:R-:W-:-:S03]  /*a6d0*/  ISETP.GT.U32.AND P6, PT, R8, R191, PT ;  /* 0x000000bf0800720c */ /* 0x000fc60003fc4070 */
[----:B------:R-:W-:Y:S02]  /*a6e0*/  IMAD R193, R8, R2, R193 ;  /* 0x0000000208c17224 */ /* 0x000fe400078e02c1 */
[----:B------:R-:W-:Y:S01]  /*a6f0*/  @!P1 IMAD.IADD R190, R190, 0x1, -R8 ;  /* 0x00000001bebe9824 */ /* 0x000fe200078e0a08 */
[C---:B------:R-:W-:Y:S01]  /*a700*/  ISETP.GT.U32.AND P1, PT, R8.reuse, R192, PT ;  /* 0x000000c00800720c */ /* 0x040fe20003f24070 */
[----:B------:R-:W-:Y:S01]  /*a710*/  IMAD.MOV R3, RZ, RZ, -R0 ;  /* 0x000000ffff037224 */ /* 0x000fe200078e0a00 */
[----:B------:R-:W-:Y:S01]  /*a720*/  @!P4 IADD3 R189, R189, -R8, RZ ;  /* 0x80000008bdbdc210 */ /* 0x000fe20007ffe0ff */
[----:B------:R-:W-:Y:S01]  /*a730*/  IMAD.HI.U32 R0, R7, R195, RZ ;  /* 0x000000c307007227 */ /* 0x000fe200078e00ff */
[----:B------:R-:W-:Y:S02]  /*a740*/  ISETP.GE.AND P4, PT, R5, RZ, PT ;  /* 0x000000ff0500720c */ /* 0x000fe40003f86270 */
[----:B------:R-:W-:Y:S01]  /*a750*/  IADD3 R5, R17, 0xe3, RZ ;  /* 0x000000e311057810 */ /* 0x000fe20007ffe0ff */
[----:B------:R-:W-:Y:S01]  /*a760*/  @!P6 IMAD.IADD R191, R191, 0x1, -R8 ;  /* 0x00000001bfbfe824 */ /* 0x000fe200078e0a08 */
[C---:B------:R-:W-:Y:S01]  /*a770*/  ISETP.GT.U32.AND P6, PT, R8.reuse, R193, PT ;  /* 0x000000c10800720c */ /* 0x040fe20003fc4070 */
[----:B------:R-:W-:Y:S01]  /*a780*/  IMAD R194, R8, R3, R194 ;  /* 0x0000000308c27224 */ /* 0x000fe200078e02c2 */
[----:B------:R-:W-:Y:S01]  /*a790*/  IADD3 R202, -R0, RZ, RZ ;  /* 0x000000ff00ca7210 */ /* 0x000fe20007ffe1ff */
[----:B------:R-:W-:Y:S01]  /*a7a0*/  @!P3 IMAD.MOV R188, RZ, RZ, -R188 ;  /* 0x000000ffffbcb224 */ /* 0x000fe200078e0abc */
[----:B------:R-:W-:Y:S01]  /*a7b0*/  ISETP.GE.AND P3, PT, R4, RZ, PT ;  /* 0x000000ff0400720c */ /* 0x000fe20003f66270 */
[----:B------:R-:W-:Y:S01]  /*a7c0*/  @!P1 IMAD.IADD R192, R192, 0x1, -R8 ;  /* 0x00000001c0c09824 */ /* 0x000fe200078e0a08 */
[C---:B------:R-:W-:Y:S01]  /*a7d0*/  ISETP.GT.U32.AND P1, PT, R8.reuse, R194, PT ;  /* 0x000000c20800720c */ /* 0x040fe20003f24070 */
[----:B------:R-:W-:Y:S01]  /*a7e0*/  IMAD R195, R8, R202, R195 ;  /* 0x000000ca08c37224 */ /* 0x000fe200078e02c3 */
[----:B------:R-:W-:Y:S01]  /*a7f0*/  IADD3 R4, R17, 0xe4, RZ ;  /* 0x000000e411047810 */ /* 0x000fe20007ffe0ff */
[----:B------:R-:W-:Y:S01]  /*a800*/  IMAD.HI.U32 R2, R7, R196, RZ ;  /* 0x000000c407027227 */ /* 0x000fe200078e00ff */
[----:B------:R-:W-:-:S02]  /*a810*/  IABS R197, R5 ;  /* 0x0000000500c57213 */ /* 0x000fc40000000000 */
[----:B------:R-:W-:Y:S01]  /*a820*/  IABS R198, R4 ;  /* 0x0000000400c67213 */ /* 0x000fe20000000000 */
[----:B------:R-:W-:Y:S01]  /*a830*/  @!P6 IMAD.IADD R193, R193, 0x1, -R8 ;  /* 0x00000001c1c1e824 */ /* 0x000fe200078e0a08 */
[----:B------:R-:W-:Y:S01]  /*a840*/  ISETP.GT.U32.AND P6, PT, R8, R195, PT ;  /* 0x000000c30800720c */ /* 0x000fe20003fc4070 */
[----:B------:R-:W-:Y:S01]  /*a850*/  IMAD.MOV R203, RZ, RZ, -R2 ;  /* 0x000000ffffcb7224 */ /* 0x000fe200078e0a02 */
[----:B------:R-:W-:Y:S01]  /*a860*/  IADD3 R202, R17, 0xe6, RZ ;  /* 0x000000e611ca7810 */ /* 0x000fe20007ffe0ff */
[----:B------:R-:W-:Y:S02]  /*a870*/  @!P5 IMAD.MOV R190, RZ, RZ, -R190 ;  /* 0x000000ffffbed224 */ /* 0x000fe400078e0abe */
[----:B------:R-:W-:Y:S01]  /*a880*/  @!P1 IADD3 R194, R194, -R8, RZ ;  /* 0x80000008c2c29210 */ /* 0x000fe20007ffe0ff */
[C---:B------:R-:W-:Y:S01]  /*a890*/  IMAD R196, R8.reuse, R203, R196 ;  /* 0x000000cb08c47224 */ /* 0x040fe200078e02c4 */
[C---:B------:R-:W-:Y:S01]  /*a8a0*/  ISETP.GT.U32.AND P1, PT, R8.reuse, R193, PT ;  /* 0x000000c10800720c */ /* 0x040fe20003f24070 */
[----:B------:R-:W-:Y:S01]  /*a8b0*/  IMAD.HI.U32 R0, R7, R198, RZ ;  /* 0x000000c607007227 */ /* 0x000fe200078e00ff */
[----:B------:R-:W-:-:S02]  /*a8c0*/  ISETP.GT.U32.AND P5, PT, R8, R194, PT ;  /* 0x000000c20800720c */ /* 0x000fc40003fa4070 */
[----:B------:R-:W-:Y:S01]  /*a8d0*/  IABS R204, R202 ;  /* 0x000000ca00cc7213 */ /* 0x000fe20000000000 */
[----:B------:R-:W-:Y:S01]  /*a8e0*/  @!P0 IMAD.MOV R189, RZ, RZ, -R189 ;  /* 0x000000ffffbd8224 */ /* 0x000fe200078e0abd */
[C---:B------:R-:W-:Y:S01]  /*a8f0*/  ISETP.GT.U32.AND P0, PT, R8.reuse, R192, PT ;  /* 0x000000c00800720c */ /* 0x040fe20003f04070 */
[----:B------:R-:W-:Y:S01]  /*a900*/  @!P2 IMAD.MOV R191, RZ, RZ, -R191 ;  /* 0x000000ffffbfa224 */ /* 0x000fe200078e0abf */
[C---:B------:R-:W-:Y:S01]  /*a910*/  ISETP.GT.U32.AND P2, PT, R8.reuse, R196, PT ;  /* 0x000000c40800720c */ /* 0x040fe20003f44070 */
[----:B------:R-:W-:Y:S02]  /*a920*/  @!P6 IMAD.IADD R195, R195, 0x1, -R8 ;  /* 0x00000001c3c3e824 */ /* 0x000fe400078e0a08 */
[----:B------:R-:W-:Y:S02]  /*a930*/  IMAD.HI.U32 R3, R7, R197, RZ ;  /* 0x000000c507037227 */ /* 0x000fe400078e00ff */
[----:B------:R-:W-:Y:S02]  /*a940*/  @!P1 IADD3 R193, R193, -R8, RZ ;  /* 0x80000008c1c19210 */ /* 0x000fe40007ffe0ff */
[----:B------:R-:W-:Y:S01]  /*a950*/  IMAD.MOV R203, RZ, RZ, -R0 ;  /* 0x000000ffffcb7224 */ /* 0x000fe200078e0a00 */
[C---:B------:R-:W-:Y:S01]  /*a960*/  ISETP.GT.U32.AND P6, PT, R8.reuse, R195, PT ;  /* 0x000000c30800720c */ /* 0x040fe20003fc4070 */
[----:B------:R-:W-:Y:S01]  /*a970*/  IMAD.MOV R3, RZ, RZ, -R3 ;  /* 0x000000ffff037224 */ /* 0x000fe200078e0a03 */
[----:B------:R-:W-:Y:S01]  /*a980*/  ISETP.GE.AND P1, PT, R201, RZ, PT ;  /* 0x000000ffc900720c */ /* 0x000fe20003f26270 */
[----:B------:R-:W-:-:S02]  /*a990*/  IMAD R198, R8, R203, R198 ;  /* 0x000000cb08c67224 */ /* 0x000fc400078e02c6 */
[----:B------:R-:W-:Y:S01]  /*a9a0*/  IMAD R197, R8, R3, R197 ;  /* 0x0000000308c57224 */ /* 0x000fe200078e02c5 */
[----:B------:R-:W-:Y:S01]  /*a9b0*/  IADD3 R3, R17, 0xe5, RZ ;  /* 0x000000e511037810 */ /* 0x000fe20007ffe0ff */
[--C-:B------:R-:W-:Y:S01]  /*a9c0*/  @!P5 IMAD.IADD R194, R194, 0x1, -R8.reuse ;  /* 0x00000001c2c2d824 */ /* 0x100fe200078e0a08 */
[----:B------:R-:W-:Y:S01]  /*a9d0*/  ISETP.GT.U32.AND P5, PT, R8, R198, PT ;  /* 0x000000c60800720c */ /* 0x000fe20003fa4070 */
[--C-:B------:R-:W-:Y:S01]  /*a9e0*/  @!P0 IMAD.IADD R192, R192, 0x1, -R8.reuse ;  /* 0x00000001c0c08824 */ /* 0x100fe200078e0a08 */
[----:B------:R-:W-:Y:S01]  /*a9f0*/  IABS R203, R3 ;  /* 0x0000000300cb7213 */ /* 0x000fe20000000000 */
[----:B------:R-:W-:Y:S01]  /*aa00*/  @!P2 IMAD.IADD R196, R196, 0x1, -R8 ;  /* 0x00000001c4c4a824 */ /* 0x000fe200078e0a08 */
[----:B------:R-:W-:Y:S01]  /*aa10*/  ISETP.GE.AND P2, PT, R200, RZ, PT ;  /* 0x000000ffc800720c */ /* 0x000fe20003f46270 */
[----:B------:R-:W-:Y:S01]  /*aa20*/  @!P3 IMAD.MOV R192, RZ, RZ, -R192 ;  /* 0x000000ffffc0b224 */ /* 0x000fe200078e0ac0 */
[C---:B------:R-:W-:Y:S01]  /*aa30*/  ISETP.GT.U32.AND P0, PT, R8.reuse, R197, PT ;  /* 0x000000c50800720c */ /* 0x040fe20003f04070 */
[----:B------:R-:W-:Y:S01]  /*aa40*/  @!P6 IMAD.IADD R195, R195, 0x1, -R8 ;  /* 0x00000001c3c3e824 */ /* 0x000fe200078e0a08 */
[----:B------:R-:W-:Y:S01]  /*aa50*/  ISETP.GT.U32.AND P3, PT, R8, R196, PT ;  /* 0x000000c40800720c */ /* 0x000fe20003f64070 */
[----:B------:R-:W-:Y:S01]  /*aa60*/  IMAD.HI.U32 R0, R7, R203, RZ ;  /* 0x000000cb07007227 */ /* 0x000fe200078e00ff */
[----:B------:R-:W-:-:S03]  /*aa70*/  ISETP.GE.AND P6, PT, R199, RZ, PT ;  /* 0x000000ffc700720c */ /* 0x000fc60003fc6270 */
[----:B------:R-:W-:-:S04]  /*aa80*/  IMAD.HI.U32 R2, R7, R204, RZ ;  /* 0x000000cc07027227 */ /* 0x000fc800078e00ff */
[----:B------:R-:W-:Y:S02]  /*aa90*/  IMAD.MOV R0, RZ, RZ, -R0 ;  /* 0x000000ffff007224 */ /* 0x000fe400078e0a00 */
[----:B------:R-:W-:Y:S01]  /*aaa0*/  IMAD.MOV R201, RZ, RZ, -R2 ;  /* 0x000000ffffc97224 */ /* 0x000fe200078e0a02 */
[----:B------:R-:W-:Y:S01]  /*aab0*/  IADD3 R2, R17, 0xe7, RZ ;  /* 0x000000e711027810 */ /* 0x000fe20007ffe0ff */
[----:B------:R-:W-:Y:S01]  /*aac0*/  @!P5 IMAD.IADD R198, R198, 0x1, -R8 ;  /* 0x00000001c6c6d824 */ /* 0x000fe200078e0a08 */
[----:B------:R-:W-:Y:S01]  /*aad0*/  @!P3 IADD3 R196, R196, -R8, RZ ;  /* 0x80000008c4c4b210 */ /* 0x000fe20007ffe0ff */
[C---:B------:R-:W-:Y:S01]  /*aae0*/  IMAD R199, R8.reuse, R0, R203 ;  /* 0x0000000008c77224 */ /* 0x040fe200078e02cb */
[----:B------:R-:W-:Y:S01]  /*aaf0*/  IABS R209, R2 ;  /* 0x0000000200d17213 */ /* 0x000fe20000000000 */
[C---:B------:R-:W-:Y:S01]  /*ab00*/  IMAD R200, R8.reuse, R201, R204 ;  /* 0x000000c908c87224 */ /* 0x040fe200078e02cc */
[----:B------:R-:W-:Y:S01]  /*ab10*/  @!P0 IADD3 R197, R197, -R8, RZ ;  /* 0x80000008c5c58210 */ /* 0x000fe20007ffe0ff */
[----:B------:R-:W-:Y:S01]  /*ab20*/  @!P4 IMAD.MOV R193, RZ, RZ, -R193 ;  /* 0x000000ffffc1c224 */ /* 0x000fe200078e0ac1 */
[C---:B------:R-:W-:Y:S01]  /*ab30*/  ISETP.GT.U32.AND P4, PT, R8.reuse, R198, PT ;  /* 0x000000c60800720c */ /* 0x040fe20003f84070 */
[----:B------:R-:W-:Y:S01]  /*ab40*/  @!P1 IMAD.MOV R194, RZ, RZ, -R194 ;  /* 0x000000ffffc29224 */ /* 0x000fe200078e0ac2 */
[C---:B------:R-:W-:Y:S01]  /*ab50*/  ISETP.GT.U32.AND P1, PT, R8.reuse, R199, PT ;  /* 0x000000c70800720c */ /* 0x040fe20003f24070 */
[----:B------:R-:W-:Y:S01]  /*ab60*/  @!P6 IMAD.MOV R195, RZ, RZ, -R195 ;  /* 0x000000ffffc3e224 */ /* 0x000fe200078e0ac3 */
[----:B------:R-:W-:Y:S01]  /*ab70*/  ISETP.GT.U32.AND P3, PT, R8, R200, PT ;  /* 0x000000c80800720c */ /* 0x000fe20003f64070 */
[----:B------:R-:W-:Y:S01]  /*ab80*/  IMAD.HI.U32 R0, R7, R209, RZ ;  /* 0x000000d107007227 */ /* 0x000fe200078e00ff */
[----:B------:R-:W-:-:S02]  /*ab90*/  ISETP.GE.AND P6, PT, R4, RZ, PT ;  /* 0x000000ff0400720c */ /* 0x000fc40003fc6270 */
[----:B------:R-:W-:Y:S01]  /*aba0*/  ISETP.GE.AND P0, PT, R5, RZ, PT ;  /* 0x000000ff0500720c */ /* 0x000fe20003f06270 */
[----:B------:R-:W-:Y:S01]  /*abb0*/  IMAD.MOV R0, RZ, RZ, -R0 ;  /* 0x000000ffff007224 */ /* 0x000fe200078e0a00 */
[----:B------:R-:W-:Y:S02]  /*abc0*/  IADD3 R5, R17, 0xe8, RZ ;  /* 0x000000e811057810 */ /* 0x000fe40007ffe0ff */
[----:B------:R-:W-:Y:S01]  /*abd0*/  @!P2 IADD3 R196, -R196, RZ, RZ ;  /* 0x000000ffc4c4a210 */ /* 0x000fe20007ffe1ff */
[--C-:B------:R-:W-:Y:S01]  /*abe0*/  @!P4 IMAD.IADD R198, R198, 0x1, -R8.reuse ;  /* 0x00000001c6c6c824 */ /* 0x100fe200078e0a08 */
[----:B------:R-:W-:Y:S01]  /*abf0*/  IABS R207, R5 ;  /* 0x0000000500cf7213 */ /* 0x000fe20000000000 */
[C---:B------:R-:W-:Y:S01]  /*ac00*/  IMAD R209, R8.reuse, R0, R209 ;  /* 0x0000000008d17224 */ /* 0x040fe200078e02d1 */
[----:B------:R-:W-:Y:S01]  /*ac10*/  ISETP.GT.U32.AND P5, PT, R8, R197, PT ;  /* 0x000000c50800720c */ /* 0x000fe20003fa4070 */
[--C-:B------:R-:W-:Y:S01]  /*ac20*/  @!P1 IMAD.IADD R199, R199, 0x1, -R8.reuse ;  /* 0x00000001c7c79824 */ /* 0x100fe200078e0a08 */
[----:B------:R-:W-:Y:S01]  /*ac30*/  ISETP.GE.AND P1, PT, R2, RZ, PT ;  /* 0x000000ff0200720c */ /* 0x000fe20003f26270 */
[----:B------:R-:W-:Y:S01]  /*ac40*/  @!P3 IMAD.IADD R200, R200, 0x1, -R8 ;  /* 0x00000001c8c8b824 */ /* 0x000fe200078e0a08 */
[----:B------:R-:W-:Y:S01]  /*ac50*/  IADD3 R0, R17, 0xe9, RZ ;  /* 0x000000e911007810 */ /* 0x000fe20007ffe0ff */
[----:B------:R-:W-:Y:S01]  /*ac60*/  @!P6 IMAD.MOV R198, RZ, RZ, -R198 ;  /* 0x000000ffffc6e224 */ /* 0x000fe200078e0ac6 */
[C---:B------:R-:W-:Y:S01]  /*ac70*/  ISETP.GT.U32.AND P6, PT, R8.reuse, R209, PT ;  /* 0x000000d10800720c */ /* 0x040fe20003fc4070 */
[----:B------:R-:W-:Y:S01]  /*ac80*/  IMAD.HI.U32 R2, R7, R207, RZ ;  /* 0x000000cf07027227 */ /* 0x000fe200078e00ff */
[----:B------:R-:W-:-:S02]  /*ac90*/  ISETP.GT.U32.AND P2, PT, R8, R199, PT ;  /* 0x000000c70800720c */ /* 0x000fc40003f44070 */
[C---:B------:R-:W-:Y:S01]  /*aca0*/  ISETP.GT.U32.AND P3, PT, R8.reuse, R200, PT ;  /* 0x000000c80800720c */ /* 0x040fe20003f64070 */
[----:B------:R-:W-:Y:S01]  /*acb0*/  IMAD.MOV R2, RZ, RZ, -R2 ;  /* 0x000000ffff027224 */ /* 0x000fe200078e0a02 */
[----:B------:R-:W-:Y:S01]  /*acc0*/  IABS R205, R0 ;  /* 0x0000000000cd7213 */ /* 0x000fe20000000000 */
[--C-:B------:R-:W-:Y:S01]  /*acd0*/  @!P5 IMAD.IADD R197, R197, 0x1, -R8.reuse ;  /* 0x00000001c5c5d824 */ /* 0x100fe200078e0a08 */
[----:B------:R-:W-:Y:S01]  /*ace0*/  ISETP.GE.AND P5, PT, R3, RZ, PT ;  /* 0x000000ff0300720c */ /* 0x000fe20003fa6270 */
[----:B------:R-:W-:Y:S01]  /*acf0*/  IMAD R207, R8, R2, R207 ;  /* 0x0000000208cf7224 */ /* 0x000fe200078e02cf */
[C---:B------:R-:W-:Y:S01]  /*ad00*/  IADD3 R4, R17.reuse, 0xeb, RZ ;  /* 0x000000eb11047810 */ /* 0x040fe20007ffe0ff */
[----:B------:R-:W-:Y:S01]  /*ad10*/  @!P0 IMAD.MOV R197, RZ, RZ, -R197 ;  /* 0x000000ffffc58224 */ /* 0x000fe200078e0ac5 */
[----:B------:R-:W-:Y:S02]  /*ad20*/  IADD3 R2, R17, 0xea, RZ ;  /* 0x000000ea11027810 */ /* 0x000fe40007ffe0ff */
[----:B------:R-:W-:Y:S01]  /*ad30*/  @!P6 IADD3 R209, R209, -R8, RZ ;  /* 0x80000008d1d1e210 */ /* 0x000fe20007ffe0ff */
[--C-:B------:R-:W-:Y:S01]  /*ad40*/  @!P2 IMAD.IADD R199, R199, 0x1, -R8.reuse ;  /* 0x00000001c7c7a824 */ /* 0x100fe200078e0a08 */
[----:B------:R-:W-:Y:S01]  /*ad50*/  ISETP.GE.AND P2, PT, R0, RZ, PT ;  /* 0x000000ff0000720c */ /* 0x000fe20003f46270 */
[----:B------:R-:W-:Y:S01]  /*ad60*/  @!P3 IMAD.IADD R200, R200, 0x1, -R8 ;  /* 0x00000001c8c8b824 */ /* 0x000fe200078e0a08 */
[C---:B------:R-:W-:Y:S01]  /*ad70*/  ISETP.GT.U32.AND P3, PT, R8.reuse, R207, PT ;  /* 0x000000cf0800720c */ /* 0x040fe20003f64070 */
[----:B------:R-:W-:Y:S01]  /*ad80*/  IMAD.HI.U32 R0, R7, R205, RZ ;  /* 0x000000cd07007227 */ /* 0x000fe200078e00ff */
[----:B------:R-:W-:-:S02]  /*ad90*/  ISETP.GT.U32.AND P6, PT, R8, R209, PT ;  /* 0x000000d10800720c */ /* 0x000fc40003fc4070 */
[----:B------:R-:W-:Y:S01]  /*ada0*/  IABS R203, R4 ;  /* 0x0000000400cb7213 */ /* 0x000fe20000000000 */
[----:B------:R-:W-:Y:S01]  /*adb0*/  IMAD.MOV R0, RZ, RZ, -R0 ;  /* 0x000000ffff007224 */ /* 0x000fe200078e0a00 */
[----:B------:R-:W-:Y:S01]  /*adc0*/  IABS R201, R2 ;  /* 0x0000000200c97213 */ /* 0x000fe20000000000 */
[----:B------:R-:W-:Y:S01]  /*add0*/  @!P5 IMAD.MOV R199, RZ, RZ, -R199 ;  /* 0x000000ffffc7d224 */ /* 0x000fe200078e0ac7 */
[----:B------:R-:W-:Y:S01]  /*ade0*/  ISETP.GE.AND P5, PT, R2, RZ, PT ;  /* 0x000000ff0200720c */ /* 0x000fe20003fa6270 */
[----:B------:R-:W-:Y:S01]  /*adf0*/  IMAD R205, R8, R0, R205 ;  /* 0x0000000008cd7224 */ /* 0x000fe200078e02cd */
[----:B------:R-:W-:Y:S01]  /*ae00*/  ISETP.GE.AND P4, PT, R202, RZ, PT ;  /* 0x000000ffca00720c */ /* 0x000fe20003f86270 */
[----:B------:R-:W-:Y:S01]  /*ae10*/  IMAD.HI.U32 R3, R7, R203, RZ ;  /* 0x000000cb07037227 */ /* 0x000fe200078e00ff */
[----:B------:R-:W-:Y:S02]  /*ae20*/  IADD3 R202, R17, 0xec, RZ ;  /* 0x000000ec11ca7810 */ /* 0x000fe40007ffe0ff */
[----:B------:R-:W-:Y:S01]  /*ae30*/  ISETP.GE.AND P0, PT, R5, RZ, PT ;  /* 0x000000ff0500720c */ /* 0x000fe20003f06270 */
[--C-:B------:R-:W-:Y:S01]  /*ae40*/  @!P3 IMAD.IADD R207, R207, 0x1, -R8.reuse ;  /* 0x00000001cfcfb824 */ /* 0x100fe200078e0a08 */
[----:B------:R-:W-:Y:S01]  /*ae50*/  IADD3 R3, -R3, RZ, RZ ;  /* 0x000000ff03037210 */ /* 0x000fe20007ffe1ff */
[----:B------:R-:W-:Y:S01]  /*ae60*/  @!P6 IMAD.IADD R209, R209, 0x1, -R8 ;  /* 0x00000001d1d1e824 */ /* 0x000fe200078e0a08 */
[C---:B------:R-:W-:Y:S01]  /*ae70*/  ISETP.GT.U32.AND P6, PT, R8.reuse, R205, PT ;  /* 0x000000cd0800720c */ /* 0x040fe20003fc4070 */
[----:B------:R-:W-:Y:S01]  /*ae80*/  IMAD.HI.U32 R2, R7, R201, RZ ;  /* 0x000000c907027227 */ /* 0x000fe200078e00ff */
[----:B------:R-:W-:-:S02]  /*ae90*/  ISETP.GT.U32.AND P3, PT, R8, R207, PT ;  /* 0x000000cf0800720c */ /* 0x000fc40003f64070 */
[----:B------:R-:W-:Y:S01]  /*aea0*/  IABS R5, R202 ;  /* 0x000000ca00057213 */ /* 0x000fe20000000000 */
[----:B------:R-:W-:Y:S01]  /*aeb0*/  IMAD.MOV R2, RZ, RZ, -R2 ;  /* 0x000000ffff027224 */ /* 0x000fe200078e0a02 */
[C---:B------:R-:W-:Y:S01]  /*aec0*/  IADD3 R0, R17.reuse, 0xef, RZ ;  /* 0x000000ef11007810 */ /* 0x040fe20007ffe0ff */
[C---:B------:R-:W-:Y:S02]  /*aed0*/  IMAD R203, R8.reuse, R3, R203 ;  /* 0x0000000308cb7224 */ /* 0x040fe400078e02cb */
[----:B------:R-:W-:Y:S01]  /*aee0*/  IMAD.MOV.U32 R9, RZ, RZ, R209 ;  /* 0x000000ffff097224 */ /* 0x000fe200078e00d1 */
[----:B------:R-:W-:Y:S01]  /*aef0*/  IABS R3, R0 ;  /* 0x0000000000037213 */ /* 0x000fe20000000000 */
[C---:B------:R-:W-:Y:S01]  /*af00*/  IMAD R201, R8.reuse, R2, R201 ;  /* 0x0000000208c97224 */ /* 0x040fe200078e02c9 */
[----:B------:R-:W-:Y:S01]  /*af10*/  IADD3 R2, R17, 0xed, RZ ;  /* 0x000000ed11027810 */ /* 0x000fe20007ffe0ff */
[--C-:B------:R-:W-:Y:S02]  /*af20*/  @!P6 IMAD.IADD R205, R205, 0x1, -R8.reuse ;  /* 0x00000001cdcde824 */ /* 0x100fe400078e0a08 */
[----:B------:R-:W-:Y:S01]  /*af30*/  @!P1 IMAD.MOV R9, RZ, RZ, -R9 ;  /* 0x000000ffff099224 */ /* 0x000fe200078e0a09 */
[C---:B------:R-:W-:Y:S01]  /*af40*/  ISETP.GT.U32.AND P1, PT, R8.reuse, R203, PT ;  /* 0x000000cb0800720c */ /* 0x040fe20003f24070 */
[----:B------:R-:W-:Y:S01]  /*af50*/  @!P3 IMAD.IADD R207, R207, 0x1, -R8 ;  /* 0x00000001cfcfb824 */ /* 0x000fe200078e0a08 */
[C---:B------:R-:W-:Y:S01]  /*af60*/  ISETP.GT.U32.AND P3, PT, R8.reuse, R201, PT ;  /* 0x000000c90800720c */ /* 0x040fe20003f64070 */
[----:B------:R-:W-:Y:S01]  /*af70*/  IMAD.HI.U32 R204, R7, R5, RZ ;  /* 0x0000000507cc7227 */ /* 0x000fe200078e00ff */
[----:B------:R-:W-:Y:S01]  /*af80*/  ISETP.GT.U32.AND P6, PT, R8, R205, PT ;  /* 0x000000cd0800720c */ /* 0x000fe20003fc4070 */
[----:B------:R1:W-:Y:S01]  /*af90*/  STL [R1+0x2c8], R9 ;  /* 0x0002c80901007387 */ /* 0x0003e20000100800 */
[----:B------:R-:W-:Y:S01]  /*afa0*/  IABS R208, R2 ;  /* 0x0000000200d07213 */ /* 0x000fe20000000000 */
[----:B------:R-:W-:-:S02]  /*afb0*/  IMAD.MOV R204, RZ, RZ, -R204 ;  /* 0x000000ffffcc7224 */ /* 0x000fc400078e0acc */
[----:B------:R-:W-:Y:S01]  /*afc0*/  @!P4 IMAD.MOV R200, RZ, RZ, -R200 ;  /* 0x000000ffffc8c224 */ /* 0x000fe200078e0ac8 */
[----:B------:R-:W-:Y:S01]  /*afd0*/  ISETP.GE.AND P4, PT, R4, RZ, PT ;  /* 0x000000ff0400720c */ /* 0x000fe20003f86270 */
[C---:B------:R-:W-:Y:S01]  /*afe0*/  IMAD R5, R8.reuse, R204, R5 ;  /* 0x000000cc08057224 */ /* 0x040fe200078e0205 */
[----:B------:R-:W-:Y:S01]  /*aff0*/  IADD3 R4, R17, 0xee, RZ ;  /* 0x000000ee11047810 */ /* 0x000fe20007ffe0ff */
[--C-:B------:R-:W-:Y:S02]  /*b000*/  @!P1 IMAD.IADD R203, R203, 0x1, -R8.reuse ;  /* 0x00000001cbcb9824 */ /* 0x100fe400078e0a08 */
[----:B-1----:R-:W-:Y:S01]  /*b010*/  IMAD.MOV.U32 R9, RZ, RZ, R207 ;  /* 0x000000ffff097224 */ /* 0x002fe200078e00cf */
[----:B------:R-:W-:Y:S01]  /*b020*/  @!P3 IADD3 R201, R201, -R8, RZ ;  /* 0x80000008c9c9b210 */ /* 0x000fe20007ffe0ff */
[----:B------:R-:W-:Y:S01]  /*b030*/  @!P6 IMAD.IADD R205, R205, 0x1, -R8 ;  /* 0x00000001cdcde824 */ /* 0x000fe200078e0a08 */
[----:B------:R-:W-:Y:S01]  /*b040*/  ISETP.GT.U32.AND P6, PT, R8, R5, PT ;  /* 0x000000050800720c */ /* 0x000fe20003fc4070 */
[----:B------:R-:W-:Y:S01]  /*b050*/  IMAD.HI.U32 R209, R7, R208, RZ ;  /* 0x000000d007d17227 */ /* 0x000fe200078e00ff */
[----:B------:R-:W-:-:S02]  /*b060*/  IABS R206, R4 ;  /* 0x0000000400ce7213 */ /* 0x000fc40000000000 */
[C---:B------:R-:W-:Y:S01]  /*b070*/  ISETP.GT.U32.AND P1, PT, R8.reuse, R203, PT ;  /* 0x000000cb0800720c */ /* 0x040fe20003f24070 */
[----:B------:R-:W-:Y:S01]  /*b080*/  @!P0 IMAD.MOV R9, RZ, RZ, -R9 ;  /* 0x000000ffff098224 */ /* 0x000fe200078e0a09 */
[----:B------:R-:W-:Y:S01]  /*b090*/  ISETP.GT.U32.AND P3, PT, R8, R201, PT ;  /* 0x000000c90800720c */ /* 0x000fe20003f64070 */
[----:B------:R-:W-:Y:S01]  /*b0a0*/  IMAD.HI.U32 R207, R7, R206, RZ ;  /* 0x000000ce07cf7227 */ /* 0x000fe200078e00ff */
[----:B------:R-:W-:Y:S02]  /*b0b0*/  IADD3 R209, -R209, RZ, RZ ;  /* 0x000000ffd1d17210 */ /* 0x000fe40007ffe1ff */
[----:B------:R1:W-:Y:S01]  /*b0c0*/  STL [R1+0x2e4], R9 ;  /* 0x0002e40901007387 */ /* 0x0003e20000100800 */
[----:B------:R-:W-:Y:S01]  /*b0d0*/  ISETP.GE.AND P0, PT, R202, RZ, PT ;  /* 0x000000ffca00720c */ /* 0x000fe20003f06270 */
[----:B------:R-:W-:Y:S02]  /*b0e0*/  IMAD.MOV R207, RZ, RZ, -R207 ;  /* 0x000000ffffcf7224 */ /* 0x000fe400078e0acf */
[----:B------:R-:W-:-:S02]  /*b0f0*/  IMAD R208, R8, R209, R208 ;  /* 0x000000d108d07224 */ /* 0x000fc400078e02d0 */
[----:B------:R-:W-:-:S04]  /*b100*/  IMAD.HI.U32 R202, R7, R3, RZ ;  /* 0x0000000307ca7227 */ /* 0x000fc800078e00ff */
[----:B-1----:R-:W-:Y:S02]  /*b110*/  IMAD.MOV.U32 R9, RZ, RZ, R205 ;  /* 0x000000ffff097224 */ /* 0x002fe400078e00cd */
[----:B------:R-:W-:Y:S02]  /*b120*/  @!P6 IMAD.IADD R5, R5, 0x1, -R8 ;  /* 0x000000010505e824 */ /* 0x000fe400078e0a08 */
[C---:B------:R-:W-:Y:S01]  /*b130*/  IMAD R206, R8.reuse, R207, R206 ;  /* 0x000000cf08ce7224 */ /* 0x040fe200078e02ce */
[----:B------:R-:W-:Y:S01]  /*b140*/  @!P2 IADD3 R9, -R9, RZ, RZ ;  /* 0x000000ff0909a210 */ /* 0x000fe20007ffe1ff */
[----:B------:R-:W-:Y:S01]  /*b150*/  @!P1 IMAD.IADD R203, R203, 0x1, -R8 ;  /* 0x00000001cbcb9824 */ /* 0x000fe200078e0a08 */
[C---:B------:R-:W-:Y:S01]  /*b160*/  ISETP.GT.U32.AND P2, PT, R8.reuse, R208, PT ;  /* 0x000000d00800720c */ /* 0x040fe20003f44070 */
[----:B------:R-:W-:Y:S01]  /*b170*/  IMAD.MOV R202, RZ, RZ, -R202 ;  /* 0x000000ffffca7224 */ /* 0x000fe200078e0aca */
[----:B------:R-:W-:Y:S01]  /*b180*/  ISETP.GT.U32.AND P6, PT, R8, R5, PT ;  /* 0x000000050800720c */ /* 0x000fe20003fc4070 */
[----:B------:R-:W-:Y:S01]  /*b190*/  @!P3 IMAD.IADD R201, R201, 0x1, -R8 ;  /* 0x00000001c9c9b824 */ /* 0x000fe200078e0a08 */
[----:B------:R-:W-:Y:S01]  /*b1a0*/  ISETP.GE.AND P3, PT, R2, RZ, PT ;  /* 0x000000ff0200720c */ /* 0x000fe20003f66270 */
[----:B------:R1:W-:Y:S01]  /*b1b0*/  STL [R1+0x30c], R9 ;  /* 0x00030c0901007387 */ /* 0x0003e20000100800 */
[----:B------:R-:W-:Y:S01]  /*b1c0*/  IADD3 R2, R17, 0xf0, RZ ;  /* 0x000000f011027810 */ /* 0x000fe20007ffe0ff */
[C---:B------:R-:W-:Y:S01]  /*b1d0*/  IMAD R3, R8.reuse, R202, R3 ;  /* 0x000000ca08037224 */ /* 0x040fe200078e0203 */
[----:B------:R-:W-:Y:S01]  /*b1e0*/  ISETP.GT.U32.AND P1, PT, R8, R206, PT ;  /* 0x000000ce0800720c */ /* 0x000fe20003f24070 */
[----:B------:R-:W-:Y:S01]  /*b1f0*/  IMAD.MOV.U32 R10, RZ, RZ, R201 ;  /* 0x000000ffff0a7224 */ /* 0x000fe200078e00c9 */
[----:B------:R-:W-:-:S03]  /*b200*/  IABS R202, R2 ;  /* 0x0000000200ca7213 */ /* 0x000fc60000000000 */
[----:B------:R-:W-:Y:S01]  /*b210*/  @!P2 IMAD.IADD R208, R208, 0x1, -R8 ;  /* 0x00000001d0d0a824 */ /* 0x000fe200078e0a08 */
[----:B------:R-:W-:Y:S01]  /*b220*/  ISETP.GE.AND P2, PT, R2, RZ, PT ;  /* 0x000000ff0200720c */ /* 0x000fe20003f46270 */
[----:B-1----:R-:W-:Y:S01]  /*b230*/  IMAD.MOV.U32 R9, RZ, RZ, R203 ;  /* 0x000000ffff097224 */ /* 0x002fe200078e00cb */
[C---:B------:R-:W-:Y:S01]  /*b240*/  IADD3 R203, R17.reuse, 0xf1, RZ ;  /* 0x000000f111cb7810 */ /* 0x040fe20007ffe0ff */
[----:B------:R-:W-:Y:S01]  /*b250*/  IMAD.MOV.U32 R201, RZ, RZ, R202 ;  /* 0x000000ffffc97224 */ /* 0x000fe200078e00ca */
[----:B------:R-:W-:Y:S01]  /*b260*/  IADD3 R2, R17, 0xf2, RZ ;  /* 0x000000f211027810 */ /* 0x000fe20007ffe0ff */
[----:B------:R-:W-:Y:S01]  /*b270*/  @!P5 IMAD.MOV R10, RZ, RZ, -R10 ;  /* 0x000000ffff0ad224 */ /* 0x000fe200078e0a0a */
[----:B------:R-:W-:Y:S01]  /*b280*/  @!P4 IADD3 R9, -R9, RZ, RZ ;  /* 0x000000ff0909c210 */ /* 0x000fe20007ffe1ff */
[--C-:B------:R-:W-:Y:S01]  /*b290*/  @!P6 IMAD.IADD R5, R5, 0x1, -R8.reuse ;  /* 0x000000010505e824 */ /* 0x100fe200078e0a08 */
[----:B------:R-:W-:Y:S01]  /*b2a0*/  ISETP.GT.U32.AND P4, PT, R8, R3, PT ;  /* 0x000000030800720c */ /* 0x000fe20003f84070 */
[----:B------:R-:W-:Y:S01]  /*b2b0*/  @!P1 IMAD.IADD R206, R206, 0x1, -R8 ;  /* 0x00000001cece9824 */ /* 0x000fe200078e0a08 */
[----:B------:R-:W-:Y:S01]  /*b2c0*/  ISETP.GE.AND P5, PT, R4, RZ, PT ;  /* 0x000000ff0400720c */ /* 0x000fe20003fa6270 */
[----:B------:R-:W-:Y:S01]  /*b2d0*/  IMAD.HI.U32 R4, R7, R201, RZ ;  /* 0x000000c907047227 */ /* 0x000fe200078e00ff */
[----:B------:R-:W-:Y:S01]  /*b2e0*/  IABS R202, R203 ;  /* 0x000000cb00ca7213 */ /* 0x000fe20000000000 */
[----:B------:R-:W-:Y:S01]  /*b2f0*/  STL [R1+0x328], R10 ;  /* 0x0003280a01007387 */ /* 0x000fe20000100800 */
[----:B------:R-:W-:-:S02]  /*b300*/  ISETP.GT.U32.AND P1, PT, R8, R208, PT ;  /* 0x000000d00800720c */ /* 0x000fc40003f24070 */
[----:B------:R-:W-:Y:S01]  /*b310*/  ISETP.GE.AND P6, PT, R0, RZ, PT ;  /* 0x000000ff0000720c */ /* 0x000fe20003fc6270 */
[----:B------:R1:W-:Y:S01]  /*b320*/  STL [R1+0x33c], R9 ;  /* 0x00033c0901007387 */ /* 0x0003e20000100800 */
[----:B------:R-:W-:Y:S01]  /*b330*/  IMAD.MOV R0, RZ, RZ, -R4 ;  /* 0x000000ffff007224 */ /* 0x000fe200078e0a04 */
[----:B------:R-:W-:Y:S01]  /*b340*/  IABS R205, R2 ;  /* 0x0000000200cd7213 */ /* 0x000fe20000000000 */
[----:B------:R-:W-:Y:S02]  /*b350*/  IMAD.MOV.U32 R4, RZ, RZ, R202 ;  /* 0x000000ffff047224 */ /* 0x000fe400078e00ca */
[----:B------:R-:W-:Y:S01]  /*b360*/  @!P4 IMAD.IADD R3, R3, 0x1, -R8 ;  /* 0x000000010303c824 */ /* 0x000fe200078e0a08 */
[----:B------:R-:W-:Y:S01]  /*b370*/  ISETP.GT.U32.AND P4, PT, R8, R206, PT ;  /* 0x000000ce0800720c */ /* 0x000fe20003f84070 */
[----:B------:R-:W-:Y:S01]  /*b380*/  IMAD.HI.U32 R202, R7, R4, RZ ;  /* 0x0000000407ca7227 */ /* 0x000fe200078e00ff */
[----:B-1----:R-:W-:-:S03]  /*b390*/  MOV R9, R5 ;  /* 0x0000000500097202 */ /* 0x002fc60000000f00 */
[C---:B------:R-:W-:Y:S01]  /*b3a0*/  IMAD R201, R8.reuse, R0, R201 ;  /* 0x0000000008c97224 */ /* 0x040fe200078e02c9 */
[C---:B------:R-:W-:Y:S01]  /*b3b0*/  IADD3 R0, R17.reuse, 0xf3, RZ ;  /* 0x000000f311007810 */ /* 0x040fe20007ffe0ff */
[----:B------:R-:W-:Y:S01]  /*b3c0*/  IMAD.MOV R202, RZ, RZ, -R202 ;  /* 0x000000ffffca7224 */ /* 0x000fe200078e0aca */
[----:B------:R-:W-:Y:S01]  /*b3d0*/  IADD3 R5, R17, 0xf4, RZ ;  /* 0x000000f411057810 */ /* 0x000fe20007ffe0ff */
[----:B------:R-:W-:Y:S01]  /*b3e0*/  @!P0 IMAD.MOV R9, RZ, RZ, -R9 ;  /* 0x000000ffff098224 */ /* 0x000fe200078e0a09 */
[----:B------:R-:W-:Y:S01]  /*b3f0*/  ISETP.GT.U32.AND P0, PT, R8, R3, PT ;  /* 0x000000030800720c */ /* 0x000fe20003f04070 */
[----:B------:R-:W-:Y:S01]  /*b400*/  @!P1 IMAD.IADD R208, R208, 0x1, -R8 ;  /* 0x00000001d0d09824 */ /* 0x000fe200078e0a08 */
[C---:B------:R-:W-:Y:S01]  /*b410*/  ISETP.GT.U32.AND P1, PT, R8.reuse, R201, PT ;  /* 0x000000c90800720c */ /* 0x040fe20003f24070 */
[----:B------:R-:W-:Y:S01]  /*b420*/  IMAD R4, R8, R202, R4 ;  /* 0x000000ca08047224 */ /* 0x000fe200078e0204 */
[----:B------:R1:W-:Y:S01]  /*b430*/  STL [R1+0x340], R9 ;  /* 0x0003400901007387 */ /* 0x0003e20000100800 */
[----:B------:R-:W-:Y:S01]  /*b440*/  IABS R202, R0 ;  /* 0x0000000000ca7213 */ /* 0x000fe20000000000 */
[----:B------:R-:W-:Y:S01]  /*b450*/  @!P4 IMAD.IADD R206, R206, 0x1, -R8 ;  /* 0x00000001cecec824 */ /* 0x000fe200078e0a08 */
[----:B------:R-:W-:Y:S01]  /*b460*/  IABS R204, R5 ;  /* 0x0000000500cc7213 */ /* 0x000fe20000000000 */
[----:B------:R-:W-:Y:S01]  /*b470*/  IMAD.HI.U32 R207, R7, R205, RZ ;  /* 0x000000cd07cf7227 */ /* 0x000fe200078e00ff */
[----:B------:R-:W-:-:S03]  /*b480*/  ISETP.GT.U32.AND P4, PT, R8, R4, PT ;  /* 0x000000040800720c */ /* 0x000fc60003f84070 */
[----:B------:R-:W-:Y:S01]  /*b490*/  IMAD.MOV R207, RZ, RZ, -R207 ;  /* 0x000000ffffcf7224 */ /* 0x000fe200078e0acf */
[----:B------:R-:W-:Y:S01]  /*b4a0*/  @!P0 IADD3 R3, R3, -R8, RZ ;  /* 0x8000000803038210 */ /* 0x000fe20007ffe0ff */
[----:B-1----:R-:W-:Y:S01]  /*b4b0*/  IMAD.MOV.U32 R9, RZ, RZ, R208 ;  /* 0x000000ffff097224 */ /* 0x002fe200078e00d0 */
[----:B------:R-:W-:Y:S01]  /*b4c0*/  ISETP.GE.AND P0, PT, R203, RZ, PT ;  /* 0x000000ffcb00720c */ /* 0x000fe20003f06270 */
[----:B------:R-:W-:-:S03]  /*b4d0*/  IMAD.HI.U32 R203, R7, R202, RZ ;  /* 0x000000ca07cb7227 */ /* 0x000fc600078e00ff */
[----:B------:R-:W-:Y:S01]  /*b4e0*/  @!P3 IADD3 R9, -R9, RZ, RZ ;  /* 0x000000ff0909b210 */ /* 0x000fe20007ffe1ff */
[----:B------:R-:W-:Y:S01]  /*b4f0*/  @!P1 IMAD.IADD R201, R201, 0x1, -R8 ;  /* 0x00000001c9c99824 */ /* 0x000fe200078e0a08 */
[----:B------:R-:W-:Y:S01]  /*b500*/  ISETP.GE.AND P1, PT, R2, RZ, PT ;  /* 0x000000ff0200720c */ /* 0x000fe20003f26270 */
[----:B------:R-:W-:Y:S02]  /*b510*/  IMAD.MOV R203, RZ, RZ, -R203 ;  /* 0x000000ffffcb7224 */ /* 0x000fe400078e0acb */
[----:B------:R1:W-:Y:S01]  /*b520*/  STL [R1+0x32c], R9 ;  /* 0x00032c0901007387 */ /* 0x0003e20000100800 */
[C---:B------:R-:W-:Y:S01]  /*b530*/  IMAD R205, R8.reuse, R207, R205 ;  /* 0x000000cf08cd7224 */ /* 0x040fe200078e02cd */
[C---:B------:R-:W-:Y:S01]  /*b540*/  ISETP.GT.U32.AND P3, PT, R8.reuse, R201, PT ;  /* 0x000000c90800720c */ /* 0x040fe20003f64070 */
[----:B------:R-:W-:Y:S01]  /*b550*/  IMAD R202, R8, R203, R202 ;  /* 0x000000cb08ca7224 */ /* 0x000fe200078e02ca */
[----:B------:R-:W-:Y:S01]  /*b560*/  IADD3 R207, R17, 0xf5, RZ ;  /* 0x000000f511cf7810 */ /* 0x000fe20007ffe0ff */
[----:B------:R-:W-:-:S02]  /*b570*/  @!P4 IMAD.IADD R4, R4, 0x1, -R8 ;  /* 0x000000010404c824 */ /* 0x000fc400078e0a08 */
[----:B------:R-:W-:Y:S01]  /*b580*/  @!P6 IMAD.MOV R3, RZ, RZ, -R3 ;  /* 0x000000ffff03e224 */ /* 0x000fe200078e0a03 */
[C---:B------:R-:W-:Y:S01]  /*b590*/  ISETP.GT.U32.AND P6, PT, R8.reuse, R202, PT ;  /* 0x000000ca0800720c */ /* 0x040fe20003fc4070 */
[----:B------:R-:W-:Y:S01]  /*b5a0*/  IMAD.HI.U32 R2, R7, R204, RZ ;  /* 0x000000cc07027227 */ /* 0x000fe200078e00ff */
[----:B------:R-:W-:-:S03]  /*b5b0*/  ISETP.GT.U32.AND P4, PT, R8, R4, PT ;  /* 0x000000040800720c */ /* 0x000fc60003f84070 */
[----:B-1----:R-:W-:Y:S01]  /*b5c0*/  IMAD.MOV.U32 R9, RZ, RZ, R206 ;  /* 0x000000ffff097224 */ /* 0x002fe200078e00ce */
[----:B------:R-:W-:Y:S01]  /*b5d0*/  IADD3 R206, R17, 0xf8, RZ ;  /* 0x000000f811ce7810 */ /* 0x000fe20007ffe0ff */
[----:B------:R-:W-:Y:S02]  /*b5e0*/  IMAD.MOV R2, RZ, RZ, -R2 ;  /* 0x000000ffff027224 */ /* 0x000fe400078e0a02 */
[----:B------:R-:W-:Y:S01]  /*b5f0*/  @!P5 IMAD.MOV R9, RZ, RZ, -R9 ;  /* 0x000000ffff09d224 */ /* 0x000fe200078e0a09 */
[----:B------:R-:W-:Y:S01]  /*b600*/  ISETP.GT.U32.AND P5, PT, R8, R205, PT ;  /* 0x000000cd0800720c */ /* 0x000fe20003fa4070 */
[----:B------:R-:W-:Y:S01]  /*b610*/  @!P3 IMAD.IADD R201, R201, 0x1, -R8 ;  /* 0x00000001c9c9b824 */ /* 0x000fe200078e0a08 */
[----:B------:R-:W-:Y:S01]  /*b620*/  ISETP.GE.AND P3, PT, R0, RZ, PT ;  /* 0x000000ff0000720c */ /* 0x000fe20003f66270 */
[----:B------:R-:W-:Y:S01]  /*b630*/  IMAD R204, R8, R2, R204 ;  /* 0x0000000208cc7224 */ /* 0x000fe200078e02cc */
[----:B------:R1:W-:Y:S01]  /*b640*/  STL [R1+0x330], R9 ;  /* 0x0003300901007387 */ /* 0x0003e20000100800 */
[----:B------:R-:W-:Y:S01]  /*b650*/  IADD3 R0, R17, 0xf6, RZ ;  /* 0x000000f611007810 */ /* 0x000fe20007ffe0ff */
[----:B------:R-:W-:Y:S01]  /*b660*/  @!P6 IMAD.IADD R202, R202, 0x1, -R8 ;  /* 0x00000001cacae824 */ /* 0x000fe200078e0a08 */
[----:B------:R-:W-:Y:S01]  /*b670*/  @!P4 IADD3 R4, R4, -R8, RZ ;  /* 0x800000080404c210 */ /* 0x000fe20007ffe0ff */
[----:B------:R2:W-:Y:S01]  /*b680*/  STL [R1+0x338], R3 ;  /* 0x0003380301007387 */ /* 0x0005e20000100800 */
[----:B------:R-:W-:-:S02]  /*b690*/  IABS R2, R0 ;  /* 0x0000000000027213 */ /* 0x000fc40000000000 */
[C---:B------:R-:W-:Y:S01]  /*b6a0*/  ISETP.GT.U32.AND P4, PT, R8.reuse, R204, PT ;  /* 0x000000cc0800720c */ /* 0x040fe20003f84070 */
[----:B------:R-:W-:Y:S02]  /*b6b0*/  @!P0 IMAD.MOV R4, RZ, RZ, -R4 ;  /* 0x000000ffff048224 */ /* 0x000fe400078e0a04 */
[----:B------:R-:W-:Y:S01]  /*b6c0*/  @!P5 IMAD.IADD R205, R205, 0x1, -R8 ;  /* 0x00000001cdcdd824 */ /* 0x000fe200078e0a08 */
[----:B------:R-:W-:Y:S01]  /*b6d0*/  ISETP.GE.AND P5, PT, R5, RZ, PT ;  /* 0x000000ff0500720c */ /* 0x000fe20003fa6270 */
[----:B-1----:R-:W-:Y:S01]  /*b6e0*/  IMAD.MOV.U32 R9, RZ, RZ, R201 ;  /* 0x000000ffff097224 */ /* 0x002fe200078e00c9 */
[----:B------:R-:W-:Y:S01]  /*b6f0*/  IADD3 R5, R17, 0xf7, RZ ;  /* 0x000000f711057810 */ /* 0x000fe20007ffe0ff */
[----:B------:R-:W-:Y:S01]  /*b700*/  IMAD.HI.U32 R201, R7, R2, RZ ;  /* 0x0000000207c97227 */ /* 0x000fe200078e00ff */
[----:B--2---:R-:W-:Y:S02]  /*b710*/  IABS R3, R207 ;  /* 0x000000cf00037213 */ /* 0x004fe40000000000 */
[C---:B------:R-:W-:Y:S01]  /*b720*/  ISETP.GT.U32.AND P6, PT, R8.reuse, R205, PT ;  /* 0x000000cd0800720c */ /* 0x040fe20003fc4070 */
[----:B------:R-:W-:Y:S01]  /*b730*/  IMAD.MOV R201, RZ, RZ, -R201 ;  /* 0x000000ffffc97224 */ /* 0x000fe200078e0ac9 */
[----:B------:R-:W-:Y:S01]  /*b740*/  @!P2 IADD3 R9, -R9, RZ, RZ ;  /* 0x000000ff0909a210 */ /* 0x000fe20007ffe1ff */
[----:B------:R-:W-:Y:S01]  /*b750*/  IMAD.HI.U32 R203, R7, R3, RZ ;  /* 0x0000000307cb7227 */ /* 0x000fe200078e00ff */
[----:B------:R-:W-:-:S02]  /*b760*/  ISETP.GT.U32.AND P2, PT, R8, R202, PT ;  /* 0x000000ca0800720c */ /* 0x000fc40003f44070 */
[----:B------:R-:W-:Y:S01]  /*b770*/  IABS R209, R5 ;  /* 0x0000000500d17213 */ /* 0x000fe20000000000 */
[----:B------:R-:W-:Y:S01]  /*b780*/  IMAD.MOV R203, RZ, RZ, -R203 ;  /* 0x000000ffffcb7224 */ /* 0x000fe200078e0acb */
[----:B------:R1:W-:Y:S01]  /*b790*/  STL [R1+0x334], R9 ;  /* 0x0003340901007387 */ /* 0x0003e20000100800 */
[C---:B------:R-:W-:Y:S01]  /*b7a0*/  IMAD R2, R8.reuse, R201, R2 ;  /* 0x000000c908027224 */ /* 0x040fe200078e0202 */
[----:B------:R-:W-:Y:S01]  /*b7b0*/  IADD3 R201, R17, 0xf9, RZ ;  /* 0x000000f911c97810 */ /* 0x000fe20007ffe0ff */
[----:B------:R-:W-:Y:S01]  /*b7c0*/  IMAD R3, R8, R203, R3 ;  /* 0x000000cb08037224 */ /* 0x000fe200078e0203 */
[----:B------:R-:W-:Y:S01]  /*b7d0*/  IABS R203, R206 ;  /* 0x000000ce00cb7213 */ /* 0x000fe20000000000 */
[--C-:B------:R-:W-:Y:S01]  /*b7e0*/  @!P6 IMAD.IADD R205, R205, 0x1, -R8.reuse ;  /* 0x00000001cdcde824 */ /* 0x100fe200078e0a08 */
[----:B------:R2:W-:Y:S01]  /*b7f0*/  STL [R1+0x324], R4 ;  /* 0x0003240401007387 */ /* 0x0005e20000100800 */
[--C-:B------:R-:W-:Y:S01]  /*b800*/  @!P4 IMAD.IADD R204, R204, 0x1, -R8.reuse ;  /* 0x00000001ccccc824 */ /* 0x100fe200078e0a08 */
[----:B------:R-:W-:Y:S01]  /*b810*/  ISETP.GT.U32.AND P6, PT, R8, R3, PT ;  /* 0x000000030800720c */ /* 0x000fe20003fc4070 */
[----:B------:R-:W-:Y:S01]  /*b820*/  @!P2 IMAD.IADD R202, R202, 0x1, -R8 ;  /* 0x00000001cacaa824 */ /* 0x000fe200078e0a08 */
[C---:B------:R-:W-:Y:S01]  /*b830*/  ISETP.GT.U32.AND P2, PT, R8.reuse, R2, PT ;  /* 0x000000020800720c */ /* 0x040fe20003f44070 */
[----:B------:R-:W-:Y:S01]  /*b840*/  IMAD.HI.U32 R210, R7, R209, RZ ;  /* 0x000000d107d27227 */ /* 0x000fe200078e00ff */
[----:B------:R-:W-:-:S03]  /*b850*/  ISETP.GT.U32.AND P4, PT, R8, R204, PT ;  /* 0x000000cc0800720c */ /* 0x000fc60003f84070 */
[----:B------:R-:W-:Y:S02]  /*b860*/  IMAD.MOV R210, RZ, RZ, -R210 ;  /* 0x000000ffffd27224 */ /* 0x000fe400078e0ad2 */
[----:B------:R-:W-:Y:S02]  /*b870*/  IMAD.MOV.U32 R10, RZ, RZ, R205 ;  /* 0x000000ffff0a7224 */ /* 0x000fe400078e00cd */
[----:B------:R-:W-:Y:S02]  /*b880*/  IMAD.HI.U32 R208, R7, R203, RZ ;  /* 0x000000cb07d07227 */ /* 0x000fe400078e00ff */
[----:B------:R-:W-:Y:S02]  /*b890*/  @!P6 IADD3 R3, R3, -R8, RZ ;  /* 0x800000080303e210 */ /* 0x000fe40007ffe0ff */
[----:B------:R-:W-:Y:S01]  /*b8a0*/  ISETP.GE.AND P6, PT, R0, RZ, PT ;  /* 0x000000ff0000720c */ /* 0x000fe20003fc6270 */
[----:B------:R-:W-:Y:S01]  /*b8b0*/  IMAD R0, R8, R210, R209 ;  /* 0x000000d208007224 */ /* 0x000fe200078e02d1 */
[----:B------:R-:W-:Y:S01]  /*b8c0*/  IADD3 R210, R17, 0x104, RZ ;  /* 0x0000010411d27810 */ /* 0x000fe20007ffe0ff */
[--C-:B------:R-:W-:Y:S01]  /*b8d0*/  @!P2 IMAD.IADD R2, R2, 0x1, -R8.reuse ;  /* 0x000000010202a824 */ /* 0x100fe200078e0a08 */
[----:B------:R-:W-:Y:S01]  /*b8e0*/  ISETP.GT.U32.AND P2, PT, R8, R3, PT ;  /* 0x000000030800720c */ /* 0x000fe20003f44070 */
[----:B------:R-:W-:Y:S01]  /*b8f0*/  @!P4 IMAD.IADD R204, R204, 0x1, -R8 ;  /* 0x00000001ccccc824 */ /* 0x000fe200078e0a08 */
[----:B------:R-:W-:Y:S01]  /*b900*/  ISETP.GE.AND P4, PT, R207, RZ, PT ;  /* 0x000000ffcf00720c */ /* 0x000fe20003f86270 */
[----:B------:R-:W-:Y:S01]  /*b910*/  @!P1 IMAD.MOV R10, RZ, RZ, -R10 ;  /* 0x000000ffff0a9224 */ /* 0x000fe200078e0a0a */
[C---:B------:R-:W-:Y:S01]  /*b920*/  ISETP.GT.U32.AND P1, PT, R8.reuse, R0, PT ;  /* 0x000000000800720c */ /* 0x040fe20003f24070 */
[----:B-1----:R-:W-:Y:S01]  /*b930*/  IMAD.MOV.U32 R9, RZ, RZ, R202 ;  /* 0x000000ffff097224 */ /* 0x002fe200078e00ca */
[C---:B------:R-:W-:Y:S01]  /*b940*/  ISETP.GT.U32.AND P0, PT, R8.reuse, R2, PT ;  /* 0x000000020800720c */ /* 0x040fe20003f04070 */
[----:B------:R-:W-:Y:S01]  /*b950*/  IMAD.MOV R208, RZ, RZ, -R208 ;  /* 0x000000ffffd07224 */ /* 0x000fe200078e0ad0 */
[----:B--2---:R-:W-:Y:S01]  /*b960*/  MOV R4, R204 ;  /* 0x000000cc00047202 */ /* 0x004fe20000000f00 */
[----:B------:R-:W-:Y:S01]  /*b970*/  @!P3 IMAD.MOV R9, RZ, RZ, -R9 ;  /* 0x000000ffff09b224 */ /* 0x000fe200078e0a09 */
[----:B------:R-:W-:Y:S01]  /*b980*/  IABS R207, R201 ;  /* 0x000000c900cf7213 */ /* 0x000fe20000000000 */
[----:B------:R-:W-:Y:S01]  /*b990*/  STL [R1+0x320], R10 ;  /* 0x0003200a01007387 */ /* 0x000fe20000100800 */
[----:B------:R-:W-:Y:S01]  /*b9a0*/  IMAD R203, R8, R208, R203 ;  /* 0x000000d008cb7224 */ /* 0x000fe200078e02cb */
[----:B------:R-:W-:Y:S01]  /*b9b0*/  ISETP.GE.AND P3, PT, R5, RZ, PT ;  /* 0x000000ff0500720c */ /* 0x000fe20003f66270 */
[----:B------:R-:W-:Y:S01]  /*b9c0*/  @!P5 IMAD.MOV R4, RZ, RZ, -R4 ;  /* 0x000000ffff04d224 */ /* 0x000fe200078e0a04 */
[----:B------:R1:W-:Y:S01]  /*b9d0*/  STL [R1+0x31c], R9 ;  /* 0x00031c0901007387 */ /* 0x0003e20000100800 */
[----:B------:R-:W-:Y:S01]  /*b9e0*/  IADD3 R5, R17, 0xfa, RZ ;  /* 0x000000fa11057810 */ /* 0x000fe20007ffe0ff */
[--C-:B------:R-:W-:Y:S01]  /*b9f0*/  @!P1 IMAD.IADD R0, R0, 0x1, -R8.reuse ;  /* 0x0000000100009824 */ /* 0x100fe200078e0a08 */
[----:B------:R-:W-:Y:S01]  /*ba00*/  ISETP.GE.AND P5, PT, R206, RZ, PT ;  /* 0x000000ffce00720c */ /* 0x000fe20003fa6270 */
[----:B------:R2:W-:Y:S01]  /*ba10*/  STL [R1+0x318], R4 ;  /* 0x0003180401007387 */ /* 0x0005e20000100800 */
[----:B------:R-:W-:Y:S01]  /*ba20*/  @!P0 IADD3 R2, R2, -R8, RZ ;  /* 0x8000000802028210 */ /* 0x000fe20007ffe0ff */
[----:B------:R-:W-:Y:S01]  /*ba30*/  @!P2 IMAD.IADD R3, R3, 0x1, -R8 ;  /* 0x000000010303a824 */ /* 0x000fe200078e0a08 */
[----:B------:R-:W-:-:S02]  /*ba40*/  ISETP.GT.U32.AND P0, PT, R8, R203, PT ;  /* 0x000000cb0800720c */ /* 0x000fc40003f04070 */
[----:B------:R-:W-:Y:S01]  /*ba50*/  ISETP.GE.AND P2, PT, R201, RZ, PT ;  /* 0x000000ffc900720c */ /* 0x000fe20003f46270 */
[----:B-1----:R-:W-:Y:S01]  /*ba60*/  IMAD.MOV.U32 R9, RZ, RZ, R2 ;  /* 0x000000ffff097224 */ /* 0x002fe200078e0002 */
[----:B------:R-:W-:Y:S01]  /*ba70*/  IABS R201, R5 ;  /* 0x0000000500c97213 */ /* 0x000fe20000000000 */
[----:B------:R-:W-:Y:S01]  /*ba80*/  IMAD.MOV.U32 R10, RZ, RZ, R3 ;  /* 0x000000ffff0a7224 */ /* 0x000fe200078e0003 */
[C---:B------:R-:W-:Y:S01]  /*ba90*/  ISETP.GT.U32.AND P1, PT, R8.reuse, R0, PT ;  /* 0x000000000800720c */ /* 0x040fe20003f24070 */
[----:B--2---:R-:W-:Y:S01]  /*baa0*/  IMAD.HI.U32 R4, R7, R207, RZ ;  /* 0x000000cf07047227 */ /* 0x004fe200078e00ff */
[----:B------:R-:W-:Y:S02]  /*bab0*/  @!P6 IADD3 R9, -R9, RZ, RZ ;  /* 0x000000ff0909e210 */ /* 0x000fe40007ffe1ff */
[C---:B------:R-:W-:Y:S01]  /*bac0*/  IADD3 R2, R17.reuse, 0xfc, RZ ;  /* 0x000000fc11027810 */ /* 0x040fe20007ffe0ff */
[----:B------:R-:W-:Y:S01]  /*bad0*/  IMAD.MOV R4, RZ, RZ, -R4 ;  /* 0x000000ffff047224 */ /* 0x000fe200078e0a04 */
[----:B------:R-:W-:Y:S01]  /*bae0*/  IADD3 R206, R17, 0x105, RZ ;  /* 0x0000010511ce7810 */ /* 0x000fe20007ffe0ff */
[----:B------:R-:W-:Y:S01]  /*baf0*/  IMAD.MOV.U32 R3, RZ, RZ, R201 ;  /* 0x000000ffff037224 */ /* 0x000fe200078e00c9 */
[----:B------:R-:W-:Y:S01]  /*bb00*/  IABS R204, R2 ;  /* 0x0000000200cc7213 */ /* 0x000fe20000000000 */
[----:B------:R-:W-:-:S02]  /*bb10*/  IMAD R4, R8, R4, R207 ;  /* 0x0000000408047224 */ /* 0x000fc400078e02cf */
[----:B------:R-:W-:-:S03]  /*bb20*/  IMAD.HI.U32 R202, R7, R3, RZ ;  /* 0x0000000307ca7227 */ /* 0x000fc600078e00ff */
[----:B------:R-:W-:Y:S01]  /*bb30*/  ISETP.GT.U32.AND P6, PT, R8, R4, PT ;  /* 0x000000040800720c */ /* 0x000fe20003fc4070 */
[----:B------:R-:W-:Y:S01]  /*bb40*/  @!P4 IMAD.MOV R10, RZ, RZ, -R10 ;  /* 0x000000ffff0ac224 */ /* 0x000fe200078e0a0a */
[----:B------:R-:W-:Y:S01]  /*bb50*/  ISETP.GE.AND P4, PT, R5, RZ, PT ;  /* 0x000000ff0500720c */ /* 0x000fe20003f86270 */
[----:B------:R-:W-:Y:S01]  /*bb60*/  @!P0 IMAD.IADD R203, R203, 0x1, -R8 ;  /* 0x00000001cbcb8824 */ /* 0x000fe200078e0a08 */
[----:B------:R-:W-:Y:S01]  /*bb70*/  IADD3 R5, R17, 0xfb, RZ ;  /* 0x000000fb11057810 */ /* 0x000fe20007ffe0ff */
[----:B------:R-:W-:Y:S01]  /*bb80*/  IMAD.MOV R202, RZ, RZ, -R202 ;  /* 0x000000ffffca7224 */ /* 0x000fe200078e0aca */
[----:B------:R-:W-:Y:S01]  /*bb90*/  STL [R1+0x2f4], R10 ;  /* 0x0002f40a01007387 */ /* 0x000fe20000100800 */
[----:B------:R-:W-:Y:S01]  /*bba0*/  @!P1 IMAD.IADD R0, R0, 0x1, -R8 ;  /* 0x0000000100009824 */ /* 0x000fe200078e0a08 */
[----:B------:R-:W-:Y:S02]  /*bbb0*/  IABS R201, R5 ;  /* 0x0000000500c97213 */ /* 0x000fe40000000000 */
[----:B------:R1:W-:Y:S01]  /*bbc0*/  STL [R1+0x2f8], R9 ;  /* 0x0002f80901007387 */ /* 0x0003e20000100800 */
[----:B------:R-:W-:-:S02]  /*bbd0*/  ISETP.GT.U32.AND P0, PT, R8, R203, PT ;  /* 0x000000cb0800720c */ /* 0x000fc40003f04070 */
[----:B------:R-:W-:Y:S01]  /*bbe0*/  ISETP.GE.AND P1, PT, R5, RZ, PT ;  /* 0x000000ff0500720c */ /* 0x000fe20003f26270 */
[----:B------:R-:W-:Y:S01]  /*bbf0*/  IMAD R5, R8, R202, R3 ;  /* 0x000000ca08057224 */ /* 0x000fe200078e0203 */
[----:B------:R-:W-:Y:S01]  /*bc00*/  IADD3 R3, R17, 0xfd, RZ ;  /* 0x000000fd11037810 */ /* 0x000fe20007ffe0ff */
[----:B------:R-:W-:Y:S02]  /*bc10*/  @!P6 IMAD.IADD R4, R4, 0x1, -R8 ;  /* 0x000000010404e824 */ /* 0x000fe400078e0a08 */
[----:B------:R-:W-:-:S03]  /*bc20*/  IMAD.HI.U32 R202, R7, R201, RZ ;  /* 0x000000c907ca7227 */ /* 0x000fc600078e00ff */
[----:B------:R-:W-:Y:S01]  /*bc30*/  ISETP.GT.U32.AND P6, PT, R8, R4, PT ;  /* 0x000000040800720c */ /* 0x000fe20003fc4070 */
[----:B-1----:R-:W-:Y:S01]  /*bc40*/  IMAD.MOV.U32 R9, RZ, RZ, R0 ;  /* 0x000000ffff097224 */ /* 0x002fe200078e0000 */
[----:B------:R-:W-:Y:S01]  /*bc50*/  MOV R0, R204 ;  /* 0x000000cc00007202 */ /* 0x000fe20000000f00 */
[----:B------:R-:W-:Y:S01]  /*bc60*/  @!P0 IMAD.IADD R203, R203, 0x1, -R8 ;  /* 0x00000001cbcb8824 */ /* 0x000fe200078e0a08 */
[----:B------:R-:W-:Y:S01]  /*bc70*/  ISETP.GE.AND P0, PT, R2, RZ, PT ;  /* 0x000000ff0200720c */ /* 0x000fe20003f06270 */
[----:B------:R-:W-:Y:S01]  /*bc80*/  @!P3 IMAD.MOV R9, RZ, RZ, -R9 ;  /* 0x000000ffff09b224 */ /* 0x000fe200078e0a09 */
[C---:B------:R-:W-:Y:S01]  /*bc90*/  ISETP.GT.U32.AND P3, PT, R8.reuse, R5, PT ;  /* 0x000000050800720c */ /* 0x040fe20003f64070 */
[----:B------:R-:W-:Y:S01]  /*bca0*/  IMAD.MOV R202, RZ, RZ, -R202 ;  /* 0x000000ffffca7224 */ /* 0x000fe200078e0aca */
[----:B------:R-:W-:Y:S01]  /*bcb0*/  IABS R2, R3 ;  /* 0x0000000300027213 */ /* 0x000fe20000000000 */
[----:B------:R-:W-:Y:S01]  /*bcc0*/  IMAD.HI.U32 R204, R7, R0, RZ ;  /* 0x0000000007cc7227 */ /* 0x000fe200078e00ff */
[----:B------:R1:W-:Y:S03]  /*bcd0*/  STL [R1+0x2fc], R9 ;  /* 0x0002fc0901007387 */ /* 0x0003e60000100800 */
[----:B------:R-:W-:Y:S01]  /*bce0*/  IMAD R201, R8, R202, R201 ;  /* 0x000000ca08c97224 */ /* 0x000fe200078e02c9 */
[----:B------:R-:W-:Y:S01]  /*bcf0*/  IADD3 R202, R17, 0xfe, RZ ;  /* 0x000000fe11ca7810 */ /* 0x000fe20007ffe0ff */
[----:B------:R-:W-:Y:S01]  /*bd00*/  @!P6 IMAD.IADD R4, R4, 0x1, -R8 ;  /* 0x000000010404e824 */ /* 0x000fe200078e0a08 */
[----:B------:R-:W-:Y:S01]  /*bd10*/  ISETP.GE.AND P6, PT, R3, RZ, PT ;  /* 0x000000ff0300720c */ /* 0x000fe20003fc6270 */
[----:B------:R-:W-:Y:S01]  /*bd20*/  IMAD.MOV R204, RZ, RZ, -R204 ;  /* 0x000000ffffcc7224 */ /* 0x000fe200078e0acc */
[----:B------:R-:W-:Y:S01]  /*bd30*/  IABS R213, R202 ;  /* 0x000000ca00d57213 */ /* 0x000fe20000000000 */
[----:B------:R-:W-:Y:S01]  /*bd40*/  @!P3 IMAD.IADD R5, R5, 0x1, -R8 ;  /* 0x000000010505b824 */ /* 0x000fe200078e0a08 */
[----:B------:R-:W-:Y:S01]  /*bd50*/  IADD3 R3, R17, 0xff, RZ ;  /* 0x000000ff11037810 */ /* 0x000fe20007ffe0ff */
[----:B-1----:R-:W-:-:S02]  /*bd60*/  IMAD.MOV.U32 R9, RZ, RZ, R203 ;  /* 0x000000ffff097224 */ /* 0x002fc400078e00cb */
[----:B------:R-:W-:Y:S01]  /*bd70*/  IMAD.HI.U32 R203, R7, R2, RZ ;  /* 0x0000000207cb7227 */ /* 0x000fe200078e00ff */
[C---:B------:R-:W-:Y:S02]  /*bd80*/  ISETP.GT.U32.AND P3, PT, R8.reuse, R5, PT ;  /* 0x000000050800720c */ /* 0x040fe40003f64070 */
[----:B------:R-:W-:Y:S01]  /*bd90*/  @!P5 IADD3 R9, -R9, RZ, RZ ;  /* 0x000000ff0909d210 */ /* 0x000fe20007ffe1ff */
[C---:B------:R-:W-:Y:S01]  /*bda0*/  IMAD R0, R8.reuse, R204, R0 ;  /* 0x000000cc08007224 */ /* 0x040fe200078e0200 */
[----:B------:R-:W-:Y:S02]  /*bdb0*/  ISETP.GT.U32.AND P5, PT, R8, R201, PT ;  /* 0x000000c90800720c */ /* 0x000fe40003fa4070 */
[----:B------:R-:W-:Y:S01]  /*bdc0*/  IABS R212, R3 ;  /* 0x0000000300d47213 */ /* 0x000fe20000000000 */
[----:B------:R1:W-:Y:S01]  /*bdd0*/  STL [R1+0x300], R9 ;  /* 0x0003000901007387 */ /* 0x0003e20000100800 */
[----:B------:R-:W-:-:S05]  /*bde0*/  IADD3 R204, R17, 0x101, RZ ;  /* 0x0000010111cc7810 */ /* 0x000fca0007ffe0ff */
[----:B------:R-:W-:Y:S02]  /*bdf0*/  @!P3 IMAD.IADD R5, R5, 0x1, -R8 ;  /* 0x000000010505b824 */ /* 0x000fe400078e0a08 */
[----:B-1----:R-:W-:Y:S02]  /*be00*/  IMAD.MOV.U32 R9, RZ, RZ, R4 ;  /* 0x000000ffff097224 */ /* 0x002fe400078e0004 */
[----:B------:R-:W-:Y:S01]  /*be10*/  @!P5 IADD3 R201, R201, -R8, RZ ;  /* 0x80000008c9c9d210 */ /* 0x000fe20007ffe0ff */
[----:B------:R-:W-:Y:S02]  /*be20*/  IMAD.MOV R4, RZ, RZ, -R203 ;  /* 0x000000ffff047224 */ /* 0x000fe400078e0acb */
[----:B------:R-:W-:Y:S01]  /*be30*/  @!P2 IMAD.MOV R9, RZ, RZ, -R9 ;  /* 0x000000ffff09a224 */ /* 0x000fe200078e0a09 */
[C---:B------:R-:W-:Y:S01]  /*be40*/  ISETP.GT.U32.AND P2, PT, R8.reuse, R0, PT ;  /* 0x000000000800720c */ /* 0x040fe20003f44070 */
[C---:B------:R-:W-:Y:S01]  /*be50*/  IMAD R2, R8.reuse, R4, R2 ;  /* 0x0000000408027224 */ /* 0x040fe200078e0202 */
[----:B------:R-:W-:Y:S01]  /*be60*/  ISETP.GT.U32.AND P5, PT, R8, R201, PT ;  /* 0x000000c90800720c */ /* 0x000fe20003fa4070 */
[----:B------:R-:W-:Y:S01]  /*be70*/  IMAD.HI.U32 R203, R7, R213, RZ ;  /* 0x000000d507cb7227 */ /* 0x000fe200078e00ff */
[----:B------:R1:W-:Y:S01]  /*be80*/  STL [R1+0x308], R9 ;  /* 0x0003080901007387 */ /* 0x0003e20000100800 */
[----:B------:R-:W-:-:S02]  /*be90*/  IADD3 R4, R17, 0x100, RZ ;  /* 0x0000010011047810 */ /* 0x000fc40007ffe0ff */
[----:B------:R-:W-:Y:S01]  /*bea0*/  ISETP.GT.U32.AND P3, PT, R8, R2, PT ;  /* 0x000000020800720c */ /* 0x000fe20003f64070 */
[----:B------:R-:W-:Y:S01]  /*beb0*/  IMAD.MOV R203, RZ, RZ, -R203 ;  /* 0x000000ffffcb7224 */ /* 0x000fe200078e0acb */
[----:B------:R-:W-:-:S03]  /*bec0*/  IABS R207, R4 ;  /* 0x0000000400cf7213 */ /* 0x000fc60000000000 */
[----:B------:R-:W-:Y:S02]  /*bed0*/  IMAD R213, R8, R203, R213 ;  /* 0x000000cb08d57224 */ /* 0x000fe400078e02d5 */
[----:B-1----:R-:W-:Y:S02]  /*bee0*/  IMAD.MOV.U32 R9, RZ, RZ, R5 ;  /* 0x000000ffff097224 */ /* 0x002fe400078e0005 */
[--C-:B------:R-:W-:Y:S02]  /*bef0*/  @!P2 IMAD.IADD R0, R0, 0x1, -R8.reuse ;  /* 0x000000010000a824 */ /* 0x100fe400078e0a08 */
[--C-:B------:R-:W-:Y:S01]  /*bf00*/  @!P5 IMAD.IADD R201, R201, 0x1, -R8.reuse ;  /* 0x00000001c9c9d824 */ /* 0x100fe200078e0a08 */
[----:B------:R-:W-:Y:S01]  /*bf10*/  @!P4 IADD3 R9, -R9, RZ, RZ ;  /* 0x000000ff0909c210 */ /* 0x000fe20007ffe1ff */
[----:B------:R-:W-:Y:S01]  /*bf20*/  @!P3 IMAD.IADD R2, R2, 0x1, -R8 ;  /* 0x000000010202b824 */ /* 0x000fe200078e0a08 */
[C---:B------:R-:W-:Y:S01]  /*bf30*/  ISETP.GT.U32.AND P2, PT, R8.reuse, R0, PT ;  /* 0x000000000800720c */ /* 0x040fe20003f44070 */
[----:B------:R-:W-:Y:S01]  /*bf40*/  IMAD.HI.U32 R5, R7, R212, RZ ;  /* 0x000000d407057227 */ /* 0x000fe200078e00ff */
[C---:B------:R-:W-:Y:S01]  /*bf50*/  ISETP.GT.U32.AND P4, PT, R8.reuse, R213, PT ;  /* 0x000000d50800720c */ /* 0x040fe20003f84070 */
[----:B------:R1:W-:Y:S01]  /*bf60*/  STL [R1+0x304], R9 ;  /* 0x0003040901007387 */ /* 0x0003e20000100800 */
[----:B------:R-:W-:Y:S01]  /*bf70*/  ISETP.GT.U32.AND P3, PT, R8, R2, PT ;  /* 0x000000020800720c */ /* 0x000fe20003f64070 */
[----:B------:R-:W-:Y:S01]  /*bf80*/  IMAD.MOV R5, RZ, RZ, -R5 ;  /* 0x000000ffff057224 */ /* 0x000fe200078e0a05 */
[----:B------:R-:W-:-:S02]  /*bf90*/  ISETP.GE.AND P5, PT, R202, RZ, PT ;  /* 0x000000ffca00720c */ /* 0x000fc40003fa6270 */
[----:B------:R-:W-:Y:S01]  /*bfa0*/  IABS R202, R211 ;  /* 0x000000d300ca7213 */ /* 0x000fe20000000000 */
[----:B------:R-:W-:Y:S01]  /*bfb0*/  IMAD R212, R8, R5, R212 ;  /* 0x0000000508d47224 */ /* 0x000fe200078e02d4 */
[----:B------:R-:W-:Y:S01]  /*bfc0*/  IADD3 R5, R17, 0x106, RZ ;  /* 0x0000010611057810 */ /* 0x000fe20007ffe0ff */
[----:B-1----:R-:W-:Y:S02]  /*bfd0*/  IMAD.MOV.U32 R9, RZ, RZ, R201 ;  /* 0x000000ffff097224 */ /* 0x002fe400078e00c9 */
[----:B------:R-:W-:Y:S01]  /*bfe0*/  @!P2 IADD3 R0, R0, -R8, RZ ;  /* 0x800000080000a210 */ /* 0x000fe20007ffe0ff */
[----:B------:R-:W-:Y:S01]  /*bff0*/  IMAD.HI.U32 R201, R7, R207, RZ ;  /* 0x000000cf07c97227 */ /* 0x000fe200078e00ff */
[----:B------:R-:W-:Y:S02]  /*c000*/  ISETP.GE.AND P2, PT, R4, RZ, PT ;  /* 0x000000ff0400720c */ /* 0x000fe40003f46270 */
[----:B------:R-:W-:Y:S01]  /*c010*/  IABS R4, R206 ;  /* 0x000000ce00047213 */ /* 0x000fe20000000000 */
[----:B------:R-:W-:Y:S01]  /*c020*/  IMAD.MOV R201, RZ, RZ, -R201 ;  /* 0x000000ffffc97224 */ /* 0x000fe200078e0ac9 */
[----:B------:R-:W-:Y:S01]  /*c030*/  IABS R214, R5 ;  /* 0x0000000500d67213 */ /* 0x000fe20000000000 */
[--C-:B------:R-:W-:Y:S01]  /*c040*/  @!P3 IMAD.IADD R2, R2, 0x1, -R8.reuse ;  /* 0x000000010202b824 */ /* 0x100fe200078e0a08 */
[C---:B------:R-:W-:Y:S01]  /*c050*/  ISETP.GT.U32.AND P3, PT, R8.reuse, R212, PT ;  /* 0x000000d40800720c */ /* 0x040fe20003f64070 */
[----:B------:R-:W-:Y:S01]  /*c060*/  IMAD R207, R8, R201, R207 ;  /* 0x000000c908cf7224 */ /* 0x000fe200078e02cf */
[----:B------:R-:W-:Y:S01]  /*c070*/  IABS R201, R17 ;  /* 0x0000001100c97213 */ /* 0x000fe20000000000 */
[----:B------:R-:W-:Y:S01]  /*c080*/  @!P1 IMAD.MOV R9, RZ, RZ, -R9 ;  /* 0x000000ffff099224 */ /* 0x000fe200078e0a09 */
[----:B------:R-:W-:Y:S01]  /*c090*/  ISETP.GE.AND P1, PT, R3, RZ, PT ;  /* 0x000000ff0300720c */ /* 0x000fe20003f26270 */
[----:B------:R-:W-:-:S02]  /*c0a0*/  @!P4 IMAD.IADD R213, R213, 0x1, -R8 ;  /* 0x00000001d5d5c824 */ /* 0x000fc400078e0a08 */
[----:B------:R-:W-:Y:S01]  /*c0b0*/  @!P6 IMAD.MOV R2, RZ, RZ, -R2 ;  /* 0x000000ffff02e224 */ /* 0x000fe200078e0a02 */
[C---:B------:R-:W-:Y:S01]  /*c0c0*/  ISETP.GT.U32.AND P6, PT, R8.reuse, R207, PT ;  /* 0x000000cf0800720c */ /* 0x040fe20003fc4070 */
[----:B------:R1:W-:Y:S01]  /*c0d0*/  STL [R1+0x568], R9 ;  /* 0x0005680901007387 */ /* 0x0003e20000100800 */
[----:B------:R-:W-:Y:S01]  /*c0e0*/  ISETP.GT.U32.AND P4, PT, R8, R213, PT ;  /* 0x000000d50800720c */ /* 0x000fe20003f84070 */
[----:B------:R-:W-:-:S04]  /*c0f0*/  IMAD.HI.U32 R209, R7, R201, RZ ;  /* 0x000000c907d17227 */ /* 0x000fc800078e00ff */
[----:B------:R-:W-:Y:S02]  /*c100*/  @!P3 IMAD.IADD R212, R212, 0x1, -R8 ;  /* 0x00000001d4d4b824 */ /* 0x000fe400078e0a08 */
[----:B------:R-:W-:Y:S02]  /*c110*/  IMAD.MOV R209, RZ, RZ, -R209 ;  /* 0x000000ffffd17224 */ /* 0x000fe400078e0ad1 */
[----:B-1----:R-:W-:Y:S01]  /*c120*/  IMAD.MOV.U32 R9, RZ, RZ, R0 ;  /* 0x000000ffff097224 */ /* 0x002fe200078e0000 */
[----:B------:R-:W-:Y:S01]  /*c130*/  IADD3 R0, R17, 0x102, RZ ;  /* 0x0000010211007810 */ /* 0x000fe20007ffe0ff */
[----:B------:R-:W-:Y:S01]  /*c140*/  @!P6 IMAD.IADD R207, R207, 0x1, -R8 ;  /* 0x00000001cfcfe824 */ /* 0x000fe200078e0a08 */
[----:B------:R-:W-:Y:S01]  /*c150*/  ISETP.GT.U32.AND P3, PT, R8, R212, PT ;  /* 0x000000d40800720c */ /* 0x000fe20003f64070 */
[----:B------:R-:W-:Y:S01]  /*c160*/  @!P0 IMAD.MOV R9, RZ, RZ, -R9 ;  /* 0x000000ffff098224 */ /* 0x000fe200078e0a09 */
[----:B------:R-:W-:Y:S01]  /*c170*/  ISETP.GE.AND P0, PT, R204, RZ, PT ;  /* 0x000000ffcc00720c */ /* 0x000fe20003f06270 */
[----:B------:R-:W-:Y:S01]  /*c180*/  IMAD R201, R8, R209, R201 ;  /* 0x000000d108c97224 */ /* 0x000fe200078e02c9 */
[----:B------:R-:W-:Y:S01]  /*c190*/  IABS R204, R204 ;  /* 0x000000cc00cc7213 */ /* 0x000fe20000000000 */
[----:B------:R-:W-:Y:S01]  /*c1a0*/  IMAD.HI.U32 R205, R7, R4, RZ ;  /* 0x0000000407cd7227 */ /* 0x000fe200078e00ff */
[----:B------:R-:W-:Y:S01]  /*c1b0*/  IABS R203, R0 ;  /* 0x0000000000cb7213 */ /* 0x000fe20000000000 */
[----:B------:R-:W-:Y:S01]  /*c1c0*/  STL [R1+0x56c], R9 ;  /* 0x00056c0901007387 */ /* 0x000fe20000100800 */
[----:B------:R-:W-:Y:S01]  /*c1d0*/  @!P4 IADD3 R213, R213, -R8, RZ ;  /* 0x80000008d5d5c210 */ /* 0x000fe20007ffe0ff */
[C---:B------:R-:W-:Y:S01]  /*c1e0*/  IMAD.HI.U32 R3, R7.reuse, R204, RZ ;  /* 0x000000cc07037227 */ /* 0x040fe200078e00ff */
[----:B------:R-:W-:Y:S01]  /*c1f0*/  ISETP.GE.AND P4, PT, R0, RZ, PT ;  /* 0x000000ff0000720c */ /* 0x000fe20003f86270 */
[----:B------:R1:W-:Y:S01]  /*c200*/  STL [R1+0x570], R2 ;  /* 0x0005700201007387 */ /* 0x0003e20000100800 */
[----:B------:R-:W-:Y:S01]  /*c210*/  ISETP.GT.U32.AND P6, PT, R8, R207, PT ;  /* 0x000000cf0800720c */ /* 0x000fe20003fc4070 */
[----:B------:R-:W-:Y:S01]  /*c220*/  IMAD.HI.U32 R0, R7, R203, RZ ;  /* 0x000000cb07007227 */ /* 0x000fe200078e00ff */
[----:B------:R-:W-:-:S03]  /*c230*/  @!P3 IADD3 R212, R212, -R8, RZ ;  /* 0x80000008d4d4b210 */ /* 0x000fc60007ffe0ff */
[----:B------:R-:W-:Y:S02]  /*c240*/  IMAD.MOV R3, RZ, RZ, -R3 ;  /* 0x000000ffff037224 */ /* 0x000fe400078e0a03 */
[----:B------:R-:W-:Y:S02]  /*c250*/  IMAD.MOV R0, RZ, RZ, -R0 ;  /* 0x000000ffff007224 */ /* 0x000fe400078e0a00 */
[C---:B------:R-:W-:Y:S01]  /*c260*/  IMAD R204, R8.reuse, R3, R204 ;  /* 0x0000000308cc7224 */ /* 0x040fe200078e02cc */
[----:B-1----:R-:W-:Y:S01]  /*c270*/  IABS R2, R210 ;  /* 0x000000d200027213 */ /* 0x002fe20000000000 */
[C---:B------:R-:W-:Y:S02]  /*c280*/  IMAD R203, R8.reuse, R0, R203 ;  /* 0x0000000008cb7224 */ /* 0x040fe400078e02cb */
[----:B------:R-:W-:Y:S01]  /*c290*/  IMAD.HI.U32 R3, R7, R202, RZ ;  /* 0x000000ca07037227 */ /* 0x000fe200078e00ff */
[----:B------:R-:W-:-:S03]  /*c2a0*/  ISETP.GT.U32.AND P3, PT, R8, R204, PT ;  /* 0x000000cc0800720c */ /* 0x000fc60003f64070 */
[----:B------:R-:W-:Y:S01]  /*c2b0*/  @!P6 IMAD.IADD R207, R207, 0x1, -R8 ;  /* 0x00000001cfcfe824 */ /* 0x000fe200078e0a08 */
[----:B------:R-:W-:Y:S01]  /*c2c0*/  ISETP.GT.U32.AND P6, PT, R8, R203, PT ;  /* 0x000000cb0800720c */ /* 0x000fe20003fc4070 */
[----:B------:R-:W-:Y:S02]  /*c2d0*/  IMAD.MOV R3, RZ, RZ, -R3 ;  /* 0x000000ffff037224 */ /* 0x000fe400078e0a03 */
[----:B------:R-:W-:-:S04]  /*c2e0*/  IMAD.HI.U32 R0, R7, R2, RZ ;  /* 0x0000000207007227 */ /* 0x000fc800078e00ff */
[----:B------:R-:W-:Y:S01]  /*c2f0*/  IMAD R202, R8, R3, R202 ;  /* 0x0000000308ca7224 */ /* 0x000fe200078e02ca */
[----:B------:R-:W-:Y:S01]  /*c300*/  IADD3 R3, R17, 0x107, RZ ;  /* 0x0000010711037810 */ /* 0x000fe20007ffe0ff */
[----:B------:R-:W-:Y:S02]  /*c310*/  IMAD.MOV R0, RZ, RZ, -R0 ;  /* 0x000000ffff007224 */ /* 0x000fe400078e0a00 */
[----:B------:R-:W-:Y:S01]  /*c320*/  @!P3 IMAD.IADD R204, R204, 0x1, -R8 ;  /* 0x00000001ccccb824 */ /* 0x000fe200078e0a08 */
[C---:B------:R-:W-:Y:S01]  /*c330*/  ISETP.GT.U32.AND P3, PT, R8.reuse, R202, PT ;  /* 0x000000ca0800720c */ /* 0x040fe20003f64070 */
[C---:B------:R-:W-:Y:S01]  /*c340*/  IMAD R2, R8.reuse, R0, R2 ;  /* 0x0000000008027224 */ /* 0x040fe200078e0202 */
[----:B------:R-:W-:Y:S01]  /*c350*/  @!P6 IADD3 R203, R203, -R8, RZ ;  /* 0x80000008cbcbe210 */ /* 0x000fe20007ffe0ff */
[----:B------:R-:W-:Y:S01]  /*c360*/  IMAD.MOV.U32 R10, RZ, RZ, R213 ;  /* 0x000000ffff0a7224 */ /* 0x000fe200078e00d5 */
[----:B------:R-:W-:Y:S01]  /*c370*/  IADD3 R0, R17, 0x1ff, RZ ;  /* 0x000001ff11007810 */ /* 0x000fe20007ffe0ff */
[----:B------:R-:W-:Y:S01]  /*c380*/  IMAD.MOV.U32 R9, RZ, RZ, R212 ;  /* 0x000000ffff097224 */ /* 0x000fe200078e00d4 */
[----:B------:R-:W-:Y:S01]  /*c390*/  ISETP.GT.U32.AND P6, PT, R8, R2, PT ;  /* 0x000000020800720c */ /* 0x000fe20003fc4070 */
[----:B------:R-:W-:Y:S01]  /*c3a0*/  IMAD.MOV R205, RZ, RZ, -R205 ;  /* 0x000000ffffcd7224 */ /* 0x000fe200078e0acd */
[----:B------:R-:W-:Y:S01]  /*c3b0*/  IABS R208, R0 ;  /* 0x0000000000d07213 */ /* 0x000fe20000000000 */
[----:B------:R-:W-:Y:S01]  /*c3c0*/  @!P1 IMAD.MOV R9, RZ, RZ, -R9 ;  /* 0x000000ffff099224 */ /* 0x000fe200078e0a09 */
[----:B------:R-:W-:Y:S01]  /*c3d0*/  @!P5 IADD3 R10, -R10, RZ, RZ ;  /* 0x000000ff0a0ad210 */ /* 0x000fe20007ffe1ff */
[C---:B------:R-:W-:Y:S01]  /*c3e0*/  IMAD R4, R8.reuse, R205, R4 ;  /* 0x000000cd08047224 */ /* 0x040fe200078e0204 */
[----:B------:R-:W-:Y:S01]  /*c3f0*/  ISETP.GT.U32.AND P5, PT, R8, R204, PT ;  /* 0x000000cc0800720c */ /* 0x000fe20003fa4070 */
[--C-:B------:R-:W-:Y:S01]  /*c400*/  @!P3 IMAD.IADD R202, R202, 0x1, -R8.reuse ;  /* 0x00000001cacab824 */ /* 0x100fe200078e0a08 */
[C---:B------:R-:W-:Y:S01]  /*c410*/  ISETP.GT.U32.AND P3, PT, R8.reuse, R201, PT ;  /* 0x000000c90800720c */ /* 0x040fe20003f64070 */
[----:B------:R-:W-:Y:S01]  /*c420*/  IMAD.HI.U32 R209, R7, R208, RZ ;  /* 0x000000d007d17227 */ /* 0x000fe200078e00ff */
[----:B------:R-:W-:Y:S01]  /*c430*/  ISETP.GT.U32.AND P1, PT, R8, R203, PT ;  /* 0x000000cb0800720c */ /* 0x000fe20003f24070 */
[----:B------:R-:W-:Y:S01]  /*c440*/  STL [R1+0x2f0], R10 ;  /* 0x0002f00a01007387 */ /* 0x000fe20000100800 */
[----:B------:R-:W-:Y:S01]  /*c450*/  IABS R205, R3 ;  /* 0x0000000300cd7213 */ /* 0x000fe20000000000 */
[----:B------:R-:W-:Y:S01]  /*c460*/  @!P6 IMAD.IADD R2, R2, 0x1, -R8 ;  /* 0x000000010202e824 */ /* 0x000fe200078e0a08 */
[C---:B------:R-:W-:Y:S01]  /*c470*/  ISETP.GT.U32.AND P6, PT, R8.reuse, R202, PT ;  /* 0x000000ca0800720c */ /* 0x040fe20003fc4070 */
[----:B------:R-:W-:Y:S01]  /*c480*/  IMAD.MOV R209, RZ, RZ, -R209 ;  /* 0x000000ffffd17224 */ /* 0x000fe200078e0ad1 */
[----:B------:R1:W-:Y:S03]  /*c490*/  STL [R1+0x2ec], R9 ;  /* 0x0002ec0901007387 */ /* 0x0003e60000100800 */
[----:B------:R-:W-:-:S02]  /*c4a0*/  IMAD R208, R8, R209, R208 ;  /* 0x000000d108d07224 */ /* 0x000fc400078e02d0 */
[--C-:B------:R-:W-:Y:S01]  /*c4b0*/  @!P5 IMAD.IADD R204, R204, 0x1, -R8.reuse ;  /* 0x00000001ccccd824 */ /* 0x100fe200078e0a08 */
[C---:B------:R-:W-:Y:S01]  /*c4c0*/  ISETP.GT.U32.AND P5, PT, R8.reuse, R4, PT ;  /* 0x000000040800720c */ /* 0x040fe20003fa4070 */
[--C-:B------:R-:W-:Y:S01]  /*c4d0*/  @!P3 IMAD.IADD R201, R201, 0x1, -R8.reuse ;  /* 0x00000001c9c9b824 */ /* 0x100fe200078e0a08 */
[----:B------:R-:W-:Y:S01]  /*c4e0*/  @!P1 IADD3 R203, R203, -R8, RZ ;  /* 0x80000008cbcb9210 */ /* 0x000fe20007ffe0ff */
[----:B------:R-:W-:Y:S01]  /*c4f0*/  IMAD.HI.U32 R209, R7, R214, RZ ;  /* 0x000000d607d17227 */ /* 0x000fe200078e00ff */
[----:B------:R-:W-:Y:S02]  /*c500*/  ISETP.GE.AND P1, PT, R211, RZ, PT ;  /* 0x000000ffd300720c */ /* 0x000fe40003f26270 */
[----:B------:R-:W-:Y:S01]  /*c510*/  ISETP.GT.U32.AND P3, PT, R8, R2, PT ;  /* 0x000000020800720c */ /* 0x000fe20003f64070 */
[----:B-1----:R-:W-:Y:S02]  /*c520*/  IMAD.MOV.U32 R9, RZ, RZ, R207 ;  /* 0x000000ffff097224 */ /* 0x002fe400078e00cf */
[----:B------:R-:W-:Y:S01]  /*c530*/  @!P6 IMAD.IADD R202, R202, 0x1, -R8 ;  /* 0x00000001cacae824 */ /* 0x000fe200078e0a08 */
[C---:B------:R-:W-:Y:S01]  /*c540*/  ISETP.GT.U32.AND P6, PT, R8.reuse, R208, PT ;  /* 0x000000d00800720c */ /* 0x040fe20003fc4070 */
[----:B------:R-:W-:Y:S01]  /*c550*/  @!P2 IMAD.MOV R9, RZ, RZ, -R9 ;  /* 0x000000ffff09a224 */ /* 0x000fe200078e0a09 */
[----:B------:R-:W-:Y:S01]  /*c560*/  ISETP.GT.U32.AND P2, PT, R8, R201, PT ;  /* 0x000000c90800720c */ /* 0x000fe20003f44070 */
[----:B------:R-:W-:Y:S01]  /*c570*/  IMAD.MOV R209, RZ, RZ, -R209 ;  /* 0x000000ffffd17224 */ /* 0x000fe200078e0ad1 */
[----:B------:R-:W-:Y:S01]  /*c580*/  @!P5 IADD3 R4, R4, -R8, RZ ;  /* 0x800000080404d210 */ /* 0x000fe20007ffe0ff */
[----:B------:R-:W-:Y:S01]  /*c590*/  IMAD.HI.U32 R207, R7, R205, RZ ;  /* 0x000000cd07cf7227 */ /* 0x000fe200078e00ff */
[----:B------:R1:W-:Y:S01]  /*c5a0*/  STL [R1+0x2e8], R9 ;  /* 0x0002e80901007387 */ /* 0x0003e20000100800 */
[----:B------:R-:W-:-:S02]  /*c5b0*/  ISETP.GE.AND P5, PT, R17, RZ, PT ;  /* 0x000000ff1100720c */ /* 0x000fc40003fa6270 */
[----:B------:R-:W-:Y:S02]  /*c5c0*/  IMAD R214, R8, R209, R214 ;  /* 0x000000d108d67224 */ /* 0x000fe400078e02d6 */
[----:B------:R-:W-:Y:S02]  /*c5d0*/  IMAD.MOV R207, RZ, RZ, -R207 ;  /* 0x000000ffffcf7224 */ /* 0x000fe400078e0acf */
[--C-:B------:R-:W-:Y:S02]  /*c5e0*/  @!P6 IMAD.IADD R208, R208, 0x1, -R8.reuse ;  /* 0x00000001d0d0e824 */ /* 0x100fe400078e0a08 */
[----:B------:R-:W-:Y:S01]  /*c5f0*/  @!P2 IMAD.IADD R201, R201, 0x1, -R8 ;  /* 0x00000001c9c9a824 */ /* 0x000fe200078e0a08 */
[----:B------:R-:W-:Y:S01]  /*c600*/  ISETP.GE.AND P2, PT, R206, RZ, PT ;  /* 0x000000ffce00720c */ /* 0x000fe20003f46270 */
[----:B-1----:R-:W-:Y:S01]  /*c610*/  IMAD.MOV.U32 R9, RZ, RZ, R204 ;  /* 0x000000ffff097224 */ /* 0x002fe200078e00cc */
[C---:B------:R-:W-:Y:S01]  /*c620*/  ISETP.GT.U32.AND P6, PT, R8.reuse, R208, PT ;  /* 0x000000d00800720c */ /* 0x040fe20003fc4070 */
[C---:B------:R-:W-:Y:S01]  /*c630*/  IMAD R205, R8.reuse, R207, R205 ;  /* 0x000000cf08cd7224 */ /* 0x040fe200078e02cd */
[C---:B------:R-:W-:Y:S01]  /*c640*/  IADD3 R204, R17.reuse, 0x108, RZ ;  /* 0x0000010811cc7810 */ /* 0x040fe20007ffe0ff */
[----:B------:R-:W-:Y:S01]  /*c650*/  @!P0 IMAD.MOV R9, RZ, RZ, -R9 ;  /* 0x000000ffff098224 */ /* 0x000fe200078e0a09 */
[----:B------:R-:W-:Y:S01]  /*c660*/  ISETP.GT.U32.AND P0, PT, R8, R4, PT ;  /* 0x000000040800720c */ /* 0x000fe20003f04070 */
[----:B------:R-:W-:Y:S01]  /*c670*/  IMAD.MOV.U32 R13, RZ, RZ, R201 ;  /* 0x000000ffff0d7224 */ /* 0x000fe200078e00c9 */
[----:B------:R-:W-:Y:S01]  /*c680*/  IABS R206, R204 ;  /* 0x000000cc00ce7213 */ /* 0x000fe20000000000 */
[--C-:B------:R-:W-:Y:S01]  /*c690*/  @!P3 IMAD.IADD R2, R2, 0x1, -R8.reuse ;  /* 0x000000010202b824 */ /* 0x100fe200078e0a08 */
[----:B------:R1:W-:Y:S01]  /*c6a0*/  STL [R1+0x2e0], R9 ;  /* 0x0002e00901007387 */ /* 0x0003e20000100800 */
[----:B------:R-:W-:Y:S01]  /*c6b0*/  ISETP.GE.AND P3, PT, R210, RZ, PT ;  /* 0x000000ffd200720c */ /* 0x000fe20003f66270 */
[----:B------:R-:W-:Y:S01]  /*c6c0*/  @!P5 IMAD.MOV R13, RZ, RZ, -R13 ;  /* 0x000000ffff0dd224 */ /* 0x000fe200078e0a0d */
[----:B------:R-:W-:Y:S01]  /*c6d0*/  ISETP.GT.U32.AND P5, PT, R8, R205, PT ;  /* 0x000000cd0800720c */ /* 0x000fe20003fa4070 */
[----:B------:R-:W-:Y:S01]  /*c6e0*/  IMAD.MOV.U32 R10, RZ, RZ, R203 ;  /* 0x000000ffff0a7224 */ /* 0x000fe200078e00cb */
[----:B------:R-:W-:Y:S01]  /*c6f0*/  IADD3 R207, R17, 0x10a, RZ ;  /* 0x0000010a11cf7810 */ /* 0x000fe20007ffe0ff */
[----:B------:R-:W-:Y:S01]  /*c700*/  @!P6 IMAD.IADD R208, R208, 0x1, -R8 ;  /* 0x00000001d0d0e824 */ /* 0x000fe200078e0a08 */
[----:B------:R-:W-:Y:S01]  /*c710*/  ISETP.GE.AND P6, PT, R3, RZ, PT ;  /* 0x000000ff0300720c */ /* 0x000fe20003fc6270 */
[----:B------:R-:W-:Y:S01]  /*c720*/  IMAD.HI.U32 R3, R7, R206, RZ ;  /* 0x000000ce07037227 */ /* 0x000fe200078e00ff */
[----:B------:R-:W-:-:S02]  /*c730*/  @!P4 IADD3 R10, -R10, RZ, RZ ;  /* 0x000000ff0a0ac210 */ /* 0x000fc40007ffe1ff */
[----:B------:R-:W-:Y:S01]  /*c740*/  ISETP.GE.AND P4, PT, R0, RZ, PT ;  /* 0x000000ff0000720c */ /* 0x000fe20003f86270 */
[----:B-1----:R-:W-:Y:S01]  /*c750*/  IMAD.MOV.U32 R9, RZ, RZ, R202 ;  /* 0x000000ffff097224 */ /* 0x002fe200078e00ca */
[----:B------:R-:W-:Y:S01]  /*c760*/  IADD3 R202, R17, 0x109, RZ ;  /* 0x0000010911ca7810 */ /* 0x000fe20007ffe0ff */
[----:B------:R-:W-:Y:S01]  /*c770*/  @!P3 IMAD.MOV R2, RZ, RZ, -R2 ;  /* 0x000000ffff02b224 */ /* 0x000fe200078e0a02 */
[----:B------:R-:W-:Y:S01]  /*c780*/  STL [R1+0x2dc], R10 ;  /* 0x0002dc0a01007387 */ /* 0x000fe20000100800 */
[----:B------:R-:W-:Y:S01]  /*c790*/  @!P1 IMAD.MOV R9, RZ, RZ, -R9 ;  /* 0x000000ffff099224 */ /* 0x000fe200078e0a09 */
[C---:B------:R-:W-:Y:S01]  /*c7a0*/  ISETP.GT.U32.AND P1, PT, R8.reuse, R214, PT ;  /* 0x000000d60800720c */ /* 0x040fe20003f24070 */
[----:B------:R-:W-:Y:S01]  /*c7b0*/  IMAD.MOV R3, RZ, RZ, -R3 ;  /* 0x000000ffff037224 */ /* 0x000fe200078e0a03 */
[----:B------:R-:W-:Y:S01]  /*c7c0*/  IABS R209, R202 ;  /* 0x000000ca00d17213 */ /* 0x000fe20000000000 */
[----:B------:R-:W-:Y:S01]  /*c7d0*/  @!P5 IMAD.IADD R205, R205, 0x1, -R8 ;  /* 0x00000001cdcdd824 */ /* 0x000fe200078e0a08 */
[----:B------:R1:W-:Y:S01]  /*c7e0*/  STL [R1+0x2cc], R9 ;  /* 0x0002cc0901007387 */ /* 0x0003e20000100800 */
[----:B------:R-:W-:-:S02]  /*c7f0*/  IMAD R206, R8, R3, R206 ;  /* 0x0000000308ce7224 */ /* 0x000fc400078e02ce */
[----:B------:R-:W-:Y:S01]  /*c800*/  IMAD.MOV.U32 R201, RZ, RZ, R208 ;  /* 0x000000ffffc97224 */ /* 0x000fe200078e00d0 */
[----:B------:R-:W-:Y:S01]  /*c810*/  ISETP.GT.U32.AND P5, PT, R8, R205, PT ;  /* 0x000000cd0800720c */ /* 0x000fe20003fa4070 */
[----:B------:R-:W-:Y:S01]  /*c820*/  @!P0 IMAD.IADD R4, R4, 0x1, -R8 ;  /* 0x0000000104048824 */ /* 0x000fe200078e0a08 */
[----:B------:R-:W-:Y:S01]  /*c830*/  ISETP.GE.AND P0, PT, R5, RZ, PT ;  /* 0x000000ff0500720c */ /* 0x000fe20003f06270 */
[----:B------:R-:W-:Y:S01]  /*c840*/  IMAD.HI.U32 R0, R7, R209, RZ ;  /* 0x000000d107007227 */ /* 0x000fe200078e00ff */
[----:B------:R2:W-:Y:S01]  /*c850*/  STL [R1+0x2c4], R2 ;  /* 0x0002c40201007387 */ /* 0x0005e20000100800 */
[----:B------:R-:W-:Y:S02]  /*c860*/  @!P1 IADD3 R214, R214, -R8, RZ ;  /* 0x80000008d6d69210 */ /* 0x000fe40007ffe0ff */
[----:B------:R-:W-:Y:S01]  /*c870*/  @!P4 IMAD.MOV R201, RZ, RZ, -R201 ;  /* 0x000000ffffc9c224 */ /* 0x000fe200078e0ac9 */
[C---:B------:R-:W-:Y:S01]  /*c880*/  ISETP.GT.U32.AND P4, PT, R8.reuse, R206, PT ;  /* 0x000000ce0800720c */ /* 0x040fe20003f84070 */
[----:B------:R-:W-:Y:S01]  /*c890*/  IMAD.MOV R0, RZ, RZ, -R0 ;  /* 0x000000ffff007224 */ /* 0x000fe200078e0a00 */
[----:B------:R-:W-:Y:S01]  /*c8a0*/  ISETP.GT.U32.AND P3, PT, R8, R214, PT ;  /* 0x000000d60800720c */ /* 0x000fe20003f64070 */
[----:B-1----:R-:W-:Y:S01]  /*c8b0*/  IMAD.MOV.U32 R9, RZ, RZ, R4 ;  /* 0x000000ffff097224 */ /* 0x002fe200078e0004 */
[----:B------:R-:W-:Y:S01]  /*c8c0*/  ISETP.GE.AND P1, PT, R204, RZ, PT ;  /* 0x000000ffcc00720c */ /* 0x000fe20003f26270 */
[----:B------:R-:W-:Y:S01]  /*c8d0*/  IMAD R209, R8, R0, R209 ;  /* 0x0000000008d17224 */ /* 0x000fe200078e02d1 */
[----:B--2---:R-:W-:Y:S01]  /*c8e0*/  IADD3 R2, R17, 0x10b, RZ ;  /* 0x0000010b11027810 */ /* 0x004fe20007ffe0ff */
[----:B------:R-:W-:Y:S01]  /*c8f0*/  @!P5 IMAD.IADD R205, R205, 0x1, -R8 ;  /* 0x00000001cdcdd824 */ /* 0x000fe200078e0a08 */
[----:B------:R-:W-:-:S02]  /*c900*/  @!P2 IADD3 R9, -R9, RZ, RZ ;  /* 0x000000ff0909a210 */ /* 0x000fc40007ffe1ff */
[----:B------:R-:W-:Y:S02]  /*c910*/  ISETP.GT.U32.AND P5, PT, R8, R209, PT ;  /* 0x000000d10800720c */ /* 0x000fe40003fa4070 */
[----:B------:R-:W-:Y:S01]  /*c920*/  IADD3 R0, R17, 0x10c, RZ ;  /* 0x0000010c11007810 */ /* 0x000fe20007ffe0ff */
[----:B------:R1:W-:Y:S01]  /*c930*/  STL [R1+0x2c0], R9 ;  /* 0x0002c00901007387 */ /* 0x0003e20000100800 */
[----:B------:R-:W-:Y:S01]  /*c940*/  @!P4 IADD3 R206, R206, -R8, RZ ;  /* 0x80000008cecec210 */ /* 0x000fe20007ffe0ff */
[----:B------:R-:W-:Y:S01]  /*c950*/  @!P3 IMAD.IADD R214, R214, 0x1, -R8 ;  /* 0x00000001d6d6b824 */ /* 0x000fe200078e0a08 */
[----:B------:R-:W-:Y:S02]  /*c960*/  ISETP.GE.AND P3, PT, R207, RZ, PT ;  /* 0x000000ffcf00720c */ /* 0x000fe40003f66270 */
[----:B------:R-:W-:Y:S01]  /*c970*/  IABS R207, R207 ;  /* 0x000000cf00cf7213 */ /* 0x000fe20000000000 */
[----:B------:R-:W-:Y:S01]  /*c980*/  IMAD.MOV.U32 R4, RZ, RZ, R214 ;  /* 0x000000ffff047224 */ /* 0x000fe200078e00d6 */
[----:B------:R-:W-:-:S02]  /*c990*/  ISETP.GT.U32.AND P4, PT, R8, R206, PT ;  /* 0x000000ce0800720c */ /* 0x000fc40003f84070 */
[----:B------:R-:W-:Y:S01]  /*c9a0*/  IABS R5, R2 ;  /* 0x0000000200057213 */ /* 0x000fe20000000000 */
[----:B------:R-:W-:Y:S01]  /*c9b0*/  @!P0 IMAD.MOV R4, RZ, RZ, -R4 ;  /* 0x000000ffff048224 */ /* 0x000fe200078e0a04 */
[----:B------:R-:W-:Y:S01]  /*c9c0*/  IABS R203, R0 ;  /* 0x0000000000cb7213 */ /* 0x000fe20000000000 */
[----:B------:R-:W-:Y:S01]  /*c9d0*/  @!P5 IMAD.IADD R209, R209, 0x1, -R8 ;  /* 0x00000001d1d1d824 */ /* 0x000fe200078e0a08 */
[----:B------:R-:W-:Y:S01]  /*c9e0*/  ISETP.GE.AND P0, PT, R2, RZ, PT ;  /* 0x000000ff0200720c */ /* 0x000fe20003f06270 */
[----:B-1----:R-:W-:Y:S01]  /*c9f0*/  IMAD.MOV.U32 R9, RZ, RZ, R205 ;  /* 0x000000ffff097224 */ /* 0x002fe200078e00cd */
[----:B------:R1:W-:Y:S01]  /*ca00*/  STL [R1+0x2a0], R4 ;  /* 0x0002a00401007387 */ /* 0x0003e20000100800 */
[----:B------:R-:W-:Y:S01]  /*ca10*/  IMAD.HI.U32 R3, R7, R5, RZ ;  /* 0x0000000507037227 */ /* 0x000fe200078e00ff */
[----:B------:R-:W-:Y:S02]  /*ca20*/  ISETP.GT.U32.AND P5, PT, R8, R209, PT ;  /* 0x000000d10800720c */ /* 0x000fe40003fa4070 */
[----:B------:R-:W-:Y:S01]  /*ca30*/  @!P6 IADD3 R9, -R9, RZ, RZ ;  /* 0x000000ff0909e210 */ /* 0x000fe20007ffe1ff */
[----:B------:R-:W-:Y:S01]  /*ca40*/  IMAD.HI.U32 R2, R7, R203, RZ ;  /* 0x000000cb07027227 */ /* 0x000fe200078e00ff */
[----:B------:R-:W-:-:S02]  /*ca50*/  ISETP.GE.AND P6, PT, R0, RZ, PT ;  /* 0x000000ff0000720c */ /* 0x000fc40003fc6270 */
[----:B------:R-:W-:Y:S01]  /*ca60*/  IADD3 R0, R17, 0x10d, RZ ;  /* 0x0000010d11007810 */ /* 0x000fe20007ffe0ff */
[----:B------:R-:W-:Y:S01]  /*ca70*/  @!P4 IMAD.IADD R206, R206, 0x1, -R8 ;  /* 0x00000001cecec824 */ /* 0x000fe200078e0a08 */
[----:B------:R2:W-:Y:S01]  /*ca80*/  STL [R1+0x2a4], R9 ;  /* 0x0002a40901007387 */ /* 0x0005e20000100800 */
[----:B-1----:R-:W-:Y:S01]  /*ca90*/  IMAD.HI.U32 R4, R7, R207, RZ ;  /* 0x000000cf07047227 */ /* 0x002fe200078e00ff */
[----:B------:R-:W-:Y:S02]  /*caa0*/  ISETP.GE.AND P2, PT, R202, RZ, PT ;  /* 0x000000ffca00720c */ /* 0x000fe40003f46270 */
[C---:B------:R-:W-:Y:S01]  /*cab0*/  IADD3 R202, R17.reuse, 0x10f, RZ ;  /* 0x0000010f11ca7810 */ /* 0x040fe20007ffe0ff */
[----:B------:R-:W-:Y:S01]  /*cac0*/  IMAD.MOV R4, RZ, RZ, -R4 ;  /* 0x000000ffff047224 */ /* 0x000fe200078e0a04 */
[----:B------:R-:W-:Y:S01]  /*cad0*/  IADD3 R204, R17, 0x10e, RZ ;  /* 0x0000010e11cc7810 */ /* 0x000fe20007ffe0ff */
[----:B------:R-:W-:Y:S01]  /*cae0*/  IMAD.MOV R3, RZ, RZ, -R3 ;  /* 0x000000ffff037224 */ /* 0x000fe200078e0a03 */
[----:B------:R-:W-:Y:S01]  /*caf0*/  IABS R205, R202 ;  /* 0x000000ca00cd7213 */ /* 0x000fe20000000000 */
[----:B------:R-:W-:Y:S01]  /*cb00*/  IMAD R207, R8, R4, R207 ;  /* 0x0000000408cf7224 */ /* 0x000fe200078e02cf */
[----:B------:R-:W-:Y:S01]  /*cb10*/  IABS R208, R204 ;  /* 0x000000cc00d07213 */ /* 0x000fe20000000000 */
[----:B------:R-:W-:-:S02]  /*cb20*/  IMAD.MOV R2, RZ, RZ, -R2 ;  /* 0x000000ffff027224 */ /* 0x000fc400078e0a02 */
[----:B--2---:R-:W-:Y:S01]  /*cb30*/  IMAD.MOV.U32 R9, RZ, RZ, R206 ;  /* 0x000000ffff097224 */ /* 0x004fe200078e00ce */
[C---:B------:R-:W-:Y:S01]  /*cb40*/  ISETP.GT.U32.AND P4, PT, R8.reuse, R207, PT ;  /* 0x000000cf0800720c */ /* 0x040fe20003f84070 */
[C---:B------:R-:W-:Y:S01]  /*cb50*/  IMAD R5, R8.reuse, R3, R5 ;  /* 0x0000000308057224 */ /* 0x040fe200078e0205 */
[----:B------:R-:W-:Y:S01]  /*cb60*/  IABS R3, R0 ;  /* 0x0000000000037213 */ /* 0x000fe20000000000 */
[C---:B------:R-:W-:Y:S01]  /*cb70*/  IMAD R203, R8.reuse, R2, R203 ;  /* 0x0000000208cb7224 */ /* 0x040fe200078e02cb */
[----:B------:R-:W-:Y:S01]  /*cb80*/  @!P1 IADD3 R9, -R9, RZ, RZ ;  /* 0x000000ff09099210 */ /* 0x000fe20007ffe1ff */
[----:B------:R-:W-:Y:S01]  /*cb90*/  @!P5 IMAD.IADD R209, R209, 0x1, -R8 ;  /* 0x00000001d1d1d824 */ /* 0x000fe200078e0a08 */
[C---:B------:R-:W-:Y:S01]  /*cba0*/  ISETP.GT.U32.AND P5, PT, R8.reuse, R5, PT ;  /* 0x000000050800720c */ /* 0x040fe20003fa4070 */
[----:B------:R-:W-:Y:S01]  /*cbb0*/  IMAD.HI.U32 R206, R7, R3, RZ ;  /* 0x0000000307ce7227 */ /* 0x000fe200078e00ff */
[----:B------:R-:W-:Y:S01]  /*cbc0*/  ISETP.GT.U32.AND P1, PT, R8, R203, PT ;  /* 0x000000cb0800720c */ /* 0x000fe20003f24070 */
[----:B------:R1:W-:Y:S01]  /*cbd0*/  STL [R1+0x2b8], R9 ;  /* 0x0002b80901007387 */ /* 0x0003e20000100800 */
[----:B------:R-:W-:Y:S01]  /*cbe0*/  IADD3 R2, R17, 0x110, RZ ;  /* 0x0000011011027810 */ /* 0x000fe20007ffe0ff */
[----:B------:R-:W-:-:S02]  /*cbf0*/  IMAD.MOV R206, RZ, RZ, -R206 ;  /* 0x000000ffffce7224 */ /* 0x000fc400078e0ace */
[----:B------:R-:W-:Y:S01]  /*cc00*/  @!P4 IMAD.IADD R207, R207, 0x1, -R8 ;  /* 0x00000001cfcfc824 */ /* 0x000fe200078e0a08 */
[----:B------:R-:W-:-:S04]  /*cc10*/  IABS R4, R2 ;  /* 0x0000000200047213 */ /* 0x000fc80000000000 */
[----:B------:R-:W-:Y:S01]  /*cc20*/  ISETP.GT.U32.AND P4, PT, R8, R207, PT ;  /* 0x000000cf0800720c */ /* 0x000fe20003f84070 */
[----:B-1----:R-:W-:Y:S02]  /*cc30*/  IMAD.MOV.U32 R9, RZ, RZ, R209 ;  /* 0x000000ffff097224 */ /* 0x002fe400078e00d1 */
[--C-:B------:R-:W-:Y:S01]  /*cc40*/  @!P5 IMAD.IADD R5, R5, 0x1, -R8.reuse ;  /* 0x000000010505d824 */ /* 0x100fe200078e0a08 */
[----:B------:R-:W-:Y:S01]  /*cc50*/  @!P1 IADD3 R203, R203, -R8, RZ ;  /* 0x80000008cbcb9210 */ /* 0x000fe20007ffe0ff */
[----:B------:R-:W-:Y:S01]  /*cc60*/  @!P2 IMAD.MOV R9, RZ, RZ, -R9 ;  /* 0x000000ffff09a224 */ /* 0x000fe200078e0a09 */
[----:B------:R-:W-:Y:S01]  /*cc70*/  ISETP.GE.AND P2, PT, R0, RZ, PT ;  /* 0x000000ff0000720c */ /* 0x000fe20003f46270 */
[C---:B------:R-:W-:Y:S01]  /*cc80*/  IMAD R0, R8.reuse, R206, R3 ;  /* 0x000000ce08007224 */ /* 0x040fe200078e0203 */
[C---:B------:R-:W-:Y:S01]  /*cc90*/  ISETP.GT.U32.AND P1, PT, R8.reuse, R203, PT ;  /* 0x000000cb0800720c */ /* 0x040fe20003f24070 */
[----:B------:R-:W-:Y:S01]  /*cca0*/  IMAD.HI.U32 R3, R7, R205, RZ ;  /* 0x000000cd07037227 */ /* 0x000fe200078e00ff */
[C---:B------:R-:W-:Y:S01]  /*ccb0*/  ISETP.GT.U32.AND P5, PT, R8.reuse, R5, PT ;  /* 0x000000050800720c */ /* 0x040fe20003fa4070 */
[----:B------:R1:W-:Y:S02]  /*ccc0*/  STL [R1+0x2b4], R9 ;  /* 0x0002b40901007387 */ /* 0x0003e40000100800 */
[----:B------:R-:W-:Y:S01]  /*ccd0*/  @!P4 IMAD.IADD R207, R207, 0x1, -R8 ;  /* 0x00000001cfcfc824 */ /* 0x000fe200078e0a08 */
[----:B------:R-:W-:Y:S01]  /*cce0*/  ISETP.GT.U32.AND P4, PT, R8, R0, PT ;  /* 0x000000000800720c */ /* 0x000fe20003f84070 */
[----:B------:R-:W-:-:S04]  /*ccf0*/  IMAD.HI.U32 R209, R7, R208, RZ ;  /* 0x000000d007d17227 */ /* 0x000fc800078e00ff */
[----:B------:R-:W-:-:S04]  /*cd00*/  IMAD.HI.U32 R206, R7, R4, RZ ;  /* 0x0000000407ce7227 */ /* 0x000fc800078e00ff */
[----:B-1----:R-:W-:Y:S02]  /*cd10*/  IMAD.MOV.U32 R9, RZ, RZ, R207 ;  /* 0x000000ffff097224 */ /* 0x002fe400078e00cf */
[----:B------:R-:W-:Y:S02]  /*cd20*/  IMAD.MOV R3, RZ, RZ, -R3 ;  /* 0x000000ffff037224 */ /* 0x000fe400078e0a03 */
[----:B------:R-:W-:Y:S01]  /*cd30*/  @!P3 IMAD.MOV R9, RZ, RZ, -R9 ;  /* 0x000000ffff09b224 */ /* 0x000fe200078e0a09 */
[----:B------:R-:W-:Y:S01]  /*cd40*/  @!P4 IADD3 R0, R0, -R8, RZ ;  /* 0x800000080000c210 */ /* 0x000fe20007ffe0ff */
[----:B------:R-:W-:Y:S02]  /*cd50*/  IMAD.MOV R209, RZ, RZ, -R209 ;  /* 0x000000ffffd17224 */ /* 0x000fe400078e0ad1 */
[----:B------:R-:W-:Y:S01]  /*cd60*/  IMAD.MOV R206, RZ, RZ, -R206 ;  /* 0x000000ffffce7224 */ /* 0x000fe200078e0ace */
[----:B------:R1:W-:Y:S01]  /*cd70*/  STL [R1+0x2ac], R9 ;  /* 0x0002ac0901007387 */ /* 0x0003e20000100800 */
[C---:B------:R-:W-:Y:S01]  /*cd80*/  IMAD R205, R8.reuse, R3, R205 ;  /* 0x0000000308cd7224 */ /* 0x040fe200078e02cd */
[----:B------:R-:W-:Y:S01]  /*cd90*/  IADD3 R3, R17, 0x111, RZ ;  /* 0x0000011111037810 */ /* 0x000fe20007ffe0ff */
[--C-:B------:R-:W-:Y:S01]  /*cda0*/  @!P1 IMAD.IADD R203, R203, 0x1, -R8.reuse ;  /* 0x00000001cbcb9824 */ /* 0x100fe200078e0a08 */
[----:B------:R-:W-:Y:S01]  /*cdb0*/  ISETP.GT.U32.AND P4, PT, R8, R0, PT ;  /* 0x000000000800720c */ /* 0x000fe20003f84070 */
[----:B------:R-:W-:Y:S01]  /*cdc0*/  @!P5 IMAD.IADD R5, R5, 0x1, -R8 ;  /* 0x000000010505d824 */ /* 0x000fe200078e0a08 */
[----:B------:R-:W-:Y:S01]  /*cdd0*/  ISETP.GE.AND P5, PT, R204, RZ, PT ;  /* 0x000000ffcc00720c */ /* 0x000fe20003fa6270 */
[C---:B------:R-:W-:Y:S01]  /*cde0*/  IMAD R204, R8.reuse, R209, R208 ;  /* 0x000000d108cc7224 */ /* 0x040fe200078e02d0 */
[C---:B------:R-:W-:Y:S01]  /*cdf0*/  ISETP.GT.U32.AND P1, PT, R8.reuse, R205, PT ;  /* 0x000000cd0800720c */ /* 0x040fe20003f24070 */
[C---:B------:R-:W-:Y:S01]  /*ce00*/  IMAD R4, R8.reuse, R206, R4 ;  /* 0x000000ce08047224 */ /* 0x040fe200078e0204 */
[----:B------:R-:W-:Y:S01]  /*ce10*/  IABS R206, R3 ;  /* 0x0000000300ce7213 */ /* 0x000fe20000000000 */
[----:B-1----:R-:W-:Y:S01]  /*ce20*/  IMAD.MOV.U32 R9, RZ, RZ, R203 ;  /* 0x000000ffff097224 */ /* 0x002fe200078e00cb */
[----:B------:R-:W-:Y:S01]  /*ce30*/  ISETP.GT.U32.AND P3, PT, R8, R204, PT ;  /* 0x000000cc0800720c */ /* 0x000fe20003f64070 */
[----:B------:R-:W-:-:S02]  /*ce40*/  IMAD.MOV.U32 R10, RZ, RZ, R5 ;  /* 0x000000ffff0a7224 */ /* 0x000fc400078e0005 */
[----:B------:R-:W-:Y:S01]  /*ce50*/  @!P6 IMAD.MOV R9, RZ, RZ, -R9 ;  /* 0x000000ffff09e224 */ /* 0x000fe200078e0a09 */
[----:B------:R-:W-:Y:S01]  /*ce60*/  ISETP.GT.U32.AND P6, PT, R8, R4, PT ;  /* 0x000000040800720c */ /* 0x000fe20003fc4070 */
[----:B------:R-:W-:Y:S01]  /*ce70*/  IMAD.MOV.U32 R5, RZ, RZ, R206 ;  /* 0x000000ffff057224 */ /* 0x000fe200078e00ce */
[----:B------:R-:W-:Y:S01]  /*ce80*/  @!P0 IADD3 R10, -R10, RZ, RZ ;  /* 0x000000ff0a0a8210 */ /* 0x000fe20007ffe1ff */
[--C-:B------:R-:W-:Y:S01]  /*ce90*/  @!P4 IMAD.IADD R0, R0, 0x1, -R8.reuse ;  /* 0x000000010000c824 */ /* 0x100fe200078e0a08 */
[----:B------:R-:W-:Y:S01]  /*cea0*/  ISETP.GE.AND P0, PT, R202, RZ, PT ;  /* 0x000000ffca00720c */ /* 0x000fe20003f06270 */
[----:B------:R-:W-:Y:S01]  /*ceb0*/  IMAD.HI.U32 R203, R7, R5, RZ ;  /* 0x0000000507cb7227 */ /* 0x000fe200078e00ff */
[----:B------:R-:W-:Y:S01]  /*cec0*/  IADD3 R202, R17, 0x112, RZ ;  /* 0x0000011211ca7810 */ /* 0x000fe20007ffe0ff */
[----:B------:R-:W-:Y:S01]  /*ced0*/  STL [R1+0x2b0], R10 ;  /* 0x0002b00a01007387 */ /* 0x000fe20000100800 */
[----:B------:R-:W-:Y:S01]  /*cee0*/  ISETP.GE.AND P4, PT, R2, RZ, PT ;  /* 0x000000ff0200720c */ /* 0x000fe20003f86270 */
[--C-:B------:R-:W-:Y:S01]  /*cef0*/  @!P1 IMAD.IADD R205, R205, 0x1, -R8.reuse ;  /* 0x00000001cdcd9824 */ /* 0x100fe200078e0a08 */
[----:B------:R-:W-:Y:S01]  /*cf00*/  IABS R206, R202 ;  /* 0x000000ca00ce7213 */ /* 0x000fe20000000000 */
[----:B------:R-:W-:Y:S01]  /*cf10*/  IMAD.MOV R203, RZ, RZ, -R203 ;  /* 0x000000ffffcb7224 */ /* 0x000fe200078e0acb */
[----:B------:R1:W-:Y:S01]  /*cf20*/  STL [R1+0x560], R9 ;  /* 0x0005600901007387 */ /* 0x0003e20000100800 */
[--C-:B------:R-:W-:Y:S01]  /*cf30*/  @!P3 IMAD.IADD R204, R204, 0x1, -R8.reuse ;  /* 0x00000001ccccb824 */ /* 0x100fe200078e0a08 */
[----:B------:R-:W-:Y:S01]  /*cf40*/  ISETP.GE.AND P3, PT, R3, RZ, PT ;  /* 0x000000ff0300720c */ /* 0x000fe20003f66270 */
[----:B------:R-:W-:Y:S01]  /*cf50*/  @!P6 IMAD.IADD R4, R4, 0x1, -R8 ;  /* 0x000000010404e824 */ /* 0x000fe200078e0a08 */
[C---:B------:R-:W-:Y:S01]  /*cf60*/  ISETP.GT.U32.AND P6, PT, R8.reuse, R205, PT ;  /* 0x000000cd0800720c */ /* 0x040fe20003fc4070 */
[C---:B------:R-:W-:Y:S01]  /*cf70*/  IMAD R5, R8.reuse, R203, R5 ;  /* 0x000000cb08057224 */ /* 0x040fe200078e0205 */
[----:B------:R-:W-:Y:S01]  /*cf80*/  ISETP.GT.U32.AND P1, PT, R8, R204, PT ;  /* 0x000000cc0800720c */ /* 0x000fe20003f24070 */
[----:B------:R-:W-:Y:S01]  /*cf90*/  IMAD.HI.U32 R203, R7, R206, RZ ;  /* 0x000000ce07cb7227 */ /* 0x000fe200078e00ff */
[----:B------:R-:W-:-:S02]  /*cfa0*/  IADD3 R2, R17, 0x115, RZ ;  /* 0x0000011511027810 */ /* 0x000fc40007ffe0ff */
[----:B-1----:R-:W-:Y:S01]  /*cfb0*/  MOV R9, R0 ;  /* 0x0000000000097202 */ /* 0x002fe20000000f00 */
[----:B------:R-:W-:Y:S01]  /*cfc0*/  IMAD.MOV R203, RZ, RZ, -R203 ;  /* 0x000000ffffcb7224 */ /* 0x000fe200078e0acb */
[C---:B------:R-:W-:Y:S02]  /*cfd0*/  IADD3 R3, R17.reuse, 0x113, RZ ;  /* 0x0000011311037810 */ /* 0x040fe40007ffe0ff */
[----:B------:R-:W-:Y:S01]  /*cfe0*/  IABS R208, R2 ;  /* 0x0000000200d07213 */ /* 0x000fe20000000000 */
[----:B------:R-:W-:Y:S01]  /*cff0*/  @!P2 IMAD.MOV R9, RZ, RZ, -R9 ;  /* 0x000000ffff09a224 */ /* 0x000fe200078e0a09 */
[C---:B------:R-:W-:Y:S01]  /*d000*/  ISETP.GT.U32.AND P2, PT, R8.reuse, R4, PT ;  /* 0x000000040800720c */ /* 0x040fe20003f44070 */
[----:B------:R-:W-:Y:S01]  /*d010*/  IMAD R206, R8, R203, R206 ;  /* 0x000000cb08ce7224 */ /* 0x000fe200078e02ce */
[----:B------:R-:W-:Y:S01]  /*d020*/  IADD3 R0, R17, 0x114, RZ ;  /* 0x0000011411007810 */ /* 0x000fe20007ffe0ff */
[--C-:B------:R-:W-:Y:S01]  /*d030*/  @!P6 IMAD.IADD R205, R205, 0x1, -R8.reuse ;  /* 0x00000001cdcde824 */ /* 0x100fe200078e0a08 */
[----:B------:R-:W-:Y:S01]  /*d040*/  IABS R207, R3 ;  /* 0x0000000300cf7213 */ /* 0x000fe20000000000 */
[----:B------:R-:W-:Y:S01]  /*d050*/  @!P1 IMAD.IADD R204, R204, 0x1, -R8 ;  /* 0x00000001cccc9824 */ /* 0x000fe200078e0a08 */
[C---:B------:R-:W-:Y:S01]  /*d060*/  ISETP.GT.U32.AND P6, PT, R8.reuse, R206, PT ;  /* 0x000000ce0800720c */ /* 0x040fe20003fc4070 */
[----:B------:R1:W-:Y:S01]  /*d070*/  STL [R1+0x564], R9 ;  /* 0x0005640901007387 */ /* 0x0003e20000100800 */
[----:B------:R-:W-:-:S02]  /*d080*/  ISETP.GT.U32.AND P1, PT, R8, R5, PT ;  /* 0x000000050800720c */ /* 0x000fc40003f24070 */
[----:B------:R-:W-:-:S03]  /*d090*/  IABS R203, R0 ;  /* 0x0000000000cb7213 */ /* 0x000fc60000000000 */
[-C--:B------:R-:W-:Y:S02]  /*d0a0*/  @!P2 IADD3 R4, R4, -R8.reuse, RZ ;  /* 0x800000080404a210 */ /* 0x080fe40007ffe0ff */
[----:B------:R-:W-:Y:S01]  /*d0b0*/  ISETP.GE.AND P2, PT, R202, RZ, PT ;  /* 0x000000ffca00720c */ /* 0x000fe20003f46270 */
[----:B------:R-:W-:Y:S02]  /*d0c0*/  IMAD.MOV.U32 R202, RZ, RZ, R208 ;  /* 0x000000ffffca7224 */ /* 0x000fe400078e00d0 */
[----:B-1----:R-:W-:Y:S01]  /*d0d0*/  IMAD.MOV.U32 R9, RZ, RZ, R204 ;  /* 0x000000ffff097224 */ /* 0x002fe200078e00cc */
[----:B------:R-:W-:Y:S01]  /*d0e0*/  @!P6 IADD3 R206, R206, -R8, RZ ;  /* 0x80000008cecee210 */ /* 0x000fe20007ffe0ff */
[----:B------:R-:W-:-:S03]  /*d0f0*/  IMAD.HI.U32 R208, R7, R207, RZ ;  /* 0x000000cf07d07227 */ /* 0x000fc600078e00ff */
[----:B------:R-:W-:Y:S01]  /*d100*/  ISETP.GT.U32.AND P6, PT, R8, R206, PT ;  /* 0x000000ce0800720c */ /* 0x000fe20003fc4070 */
[----:B------:R-:W-:Y:S02]  /*d110*/  @!P5 IMAD.MOV R9, RZ, RZ, -R9 ;  /* 0x000000ffff09d224 */ /* 0x000fe400078e0a09 */
[----:B------:R-:W-:-:S03]  /*d120*/  IMAD.HI.U32 R209, R7, R203, RZ ;  /* 0x000000cb07d17227 */ /* 0x000fc600078e00ff */
[----:B------:R1:W-:Y:S01]  /*d130*/  STL [R1+0x55c], R9 ;  /* 0x00055c0901007387 */ /* 0x0003e20000100800 */
[----:B------:R-:W-:Y:S02]  /*d140*/  IMAD.MOV R208, RZ, RZ, -R208 ;  /* 0x000000ffffd07224 */ /* 0x000fe400078e0ad0 */
[----:B------:R-:W-:Y:S01]  /*d150*/  @!P1 IMAD.IADD R5, R5, 0x1, -R8 ;  /* 0x0000000105059824 */ /* 0x000fe200078e0a08 */
[----:B------:R-:W-:Y:S01]  /*d160*/  ISETP.GE.AND P1, PT, R3, RZ, PT ;  /* 0x000000ff0300720c */ /* 0x000fe20003f26270 */
[----:B------:R-:W-:-:S03]  /*d170*/  IMAD.HI.U32 R3, R7, R202, RZ ;  /* 0x000000ca07037227 */ /* 0x000fc600078e00ff */
[C---:B------:R-:W-:Y:S01]  /*d180*/  ISETP.GT.U32.AND P5, PT, R8.reuse, R5, PT ;  /* 0x000000050800720c */ /* 0x040fe20003fa4070 */
[----:B------:R-:W-:Y:S02]  /*d190*/  IMAD.MOV R204, RZ, RZ, -R209 ;  /* 0x000000ffffcc7224 */ /* 0x000fe400078e0ad1 */
[C---:B------:R-:W-:Y:S01]  /*d1a0*/  IMAD R207, R8.reuse, R208, R207 ;  /* 0x000000d008cf7224 */ /* 0x040fe200078e02cf */
[C---:B------:R-:W-:Y:S01]  /*d1b0*/  IADD3 R208, R17.reuse, 0x116, RZ ;  /* 0x0000011611d07810 */ /* 0x040fe20007ffe0ff */
[----:B-1----:R-:W-:Y:S01]  /*d1c0*/  IMAD.MOV.U32 R9, RZ, RZ, R205 ;  /* 0x000000ffff097224 */ /* 0x002fe200078e00cd */
[----:B------:R-:W-:Y:S01]  /*d1d0*/  IADD3 R205, R17, 0x11a, RZ ;  /* 0x0000011a11cd7810 */ /* 0x000fe20007ffe0ff */
[----:B------:R-:W-:Y:S02]  /*d1e0*/  IMAD.MOV R3, RZ, RZ, -R3 ;  /* 0x000000ffff037224 */ /* 0x000fe400078e0a03 */
[C---:B------:R-:W-:Y:S02]  /*d1f0*/  IMAD R203, R8.reuse, R204, R203 ;  /* 0x000000cc08cb7224 */ /* 0x040fe400078e02cb */
[----:B------:R-:W-:Y:S01]  /*d200*/  @!P0 IMAD.MOV R9, RZ, RZ, -R9 ;  /* 0x000000ffff098224 */ /* 0x000fe200078e0a09 */
[C---:B------:R-:W-:Y:S01]  /*d210*/  ISETP.GT.U32.AND P0, PT, R8.reuse, R207, PT ;  /* 0x000000cf0800720c */ /* 0x040fe20003f04070 */
[C---:B------:R-:W-:Y:S01]  /*d220*/  IMAD R202, R8.reuse, R3, R202 ;  /* 0x0000000308ca7224 */ /* 0x040fe200078e02ca */
[----:B------:R-:W-:Y:S01]  /*d230*/  @!P5 IADD3 R5, R5, -R8, RZ ;  /* 0x800000080505d210 */ /* 0x000fe20007ffe0ff */
[----:B------:R-:W-:Y:S01]  /*d240*/  @!P4 IMAD.MOV R4, RZ, RZ, -R4 ;  /* 0x000000ffff04c224 */ /* 0x000fe200078e0a04 */
[----:B------:R-:W-:Y:S01]  /*d250*/  ISETP.GT.U32.AND P4, PT, R8, R203, PT ;  /* 0x000000cb0800720c */ /* 0x000fe20003f84070 */
[----:B------:R-:W-:Y:S01]  /*d260*/  @!P6 IMAD.IADD R206, R206, 0x1, -R8 ;  /* 0x00000001cecee824 */ /* 0x000fe200078e0a08 */
[----:B------:R-:W-:Y:S01]  /*d270*/  ISETP.GT.U32.AND P6, PT, R8, R202, PT ;  /* 0x000000ca0800720c */ /* 0x000fe20003fc4070 */
[----:B------:R1:W-:Y:S01]  /*d280*/  STL [R1+0x550], R9 ;  /* 0x0005500901007387 */ /* 0x0003e20000100800 */
[----:B------:R-:W-:Y:S01]  /*d290*/  ISETP.GE.AND P5, PT, R0, RZ, PT ;  /* 0x000000ff0000720c */ /* 0x000fe20003fa6270 */
[----:B------:R-:W-:Y:S01]  /*d2a0*/  IMAD.MOV.U32 R10, RZ, RZ, R206 ;  /* 0x000000ffff0a7224 */ /* 0x000fe200078e00ce */
[----:B------:R-:W-:Y:S01]  /*d2b0*/  IABS R3, R208 ;  /* 0x000000d000037213 */ /* 0x000fe20000000000 */
[----:B------:R2:W-:Y:S01]  /*d2c0*/  STL [R1+0x554], R4 ;  /* 0x0005540401007387 */ /* 0x0005e20000100800 */
[----:B------:R-:W-:Y:S01]  /*d2d0*/  IADD3 R0, R17, 0x117, RZ ;  /* 0x0000011711007810 */ /* 0x000fe20007ffe0ff */
[----:B------:R-:W-:Y:S01]  /*d2e0*/  @!P0 IMAD.IADD R207, R207, 0x1, -R8 ;  /* 0x00000001cfcf8824 */ /* 0x000fe200078e0a08 */
[----:B------:R-:W-:Y:S01]  /*d2f0*/  ISETP.GE.AND P0, PT, R2, RZ, PT ;  /* 0x000000ff0200720c */ /* 0x000fe20003f06270 */
[----:B------:R-:W-:Y:S01]  /*d300*/  IMAD.HI.U32 R204, R7, R3, RZ ;  /* 0x0000000307cc7227 */ /* 0x000fe200078e00ff */
[----:B------:R-:W-:-:S02]  /*d310*/  IADD3 R2, R17, 0x118, RZ ;  /* 0x0000011811027810 */ /* 0x000fc40007ffe0ff */
[----:B------:R-:W-:Y:S01]  /*d320*/  @!P2 IADD3 R10, -R10, RZ, RZ ;  /* 0x000000ff0a0aa210 */ /* 0x000fe20007ffe1ff */
[----:B------:R-:W-:Y:S01]  /*d330*/  @!P4 IMAD.IADD R203, R203, 0x1, -R8 ;  /* 0x00000001cbcbc824 */ /* 0x000fe200078e0a08 */
[----:B------:R-:W-:Y:S01]  /*d340*/  ISETP.GT.U32.AND P4, PT, R8, R207, PT ;  /* 0x000000cf0800720c */ /* 0x000fe20003f84070 */
[----:B-1----:R-:W-:Y:S01]  /*d350*/  IMAD.MOV.U32 R9, RZ, RZ, R5 ;  /* 0x000000ffff097224 */ /* 0x002fe200078e0005 */
[----:B--2---:R-:W-:Y:S01]  /*d360*/  IABS R4, R0 ;  /* 0x0000000000047213 */ /* 0x004fe20000000000 */
[----:B------:R-:W-:Y:S01]  /*d370*/  IMAD.MOV R204, RZ, RZ, -R204 ;  /* 0x000000ffffcc7224 */ /* 0x000fe200078e0acc */
[----:B------:R-:W-:Y:S01]  /*d380*/  @!P6 IADD3 R202, R202, -R8, RZ ;  /* 0x80000008cacae210 */ /* 0x000fe20007ffe0ff */
[----:B------:R-:W-:Y:S01]  /*d390*/  @!P3 IMAD.MOV R9, RZ, RZ, -R9 ;  /* 0x000000ffff09b224 */ /* 0x000fe200078e0a09 */
[----:B------:R-:W-:Y:S01]  /*d3a0*/  ISETP.GT.U32.AND P6, PT, R8, R203, PT ;  /* 0x000000cb0800720c */ /* 0x000fe20003fc4070 */
[----:B------:R-:W-:Y:S01]  /*d3b0*/  IMAD.HI.U32 R5, R7, R4, RZ ;  /* 0x0000000407057227 */ /* 0x000fe200078e00ff */
[----:B------:R-:W-:-:S02]  /*d3c0*/  IABS R210, R2 ;  /* 0x0000000200d27213 */ /* 0x000fc40000000000 */
[C---:B------:R-:W-:Y:S01]  /*d3d0*/  ISETP.GT.U32.AND P3, PT, R8.reuse, R202, PT ;  /* 0x000000ca0800720c */ /* 0x040fe20003f64070 */
[C---:B------:R-:W-:Y:S01]  /*d3e0*/  IMAD R3, R8.reuse, R204, R3 ;  /* 0x000000cc08037224 */ /* 0x040fe200078e0203 */
[----:B------:R-:W-:Y:S01]  /*d3f0*/  IADD3 R204, R17, 0x119, RZ ;  /* 0x0000011911cc7810 */ /* 0x000fe20007ffe0ff */
[----:B------:R-:W-:Y:S01]  /*d400*/  IMAD.MOV R5, RZ, RZ, -R5 ;  /* 0x000000ffff057224 */ /* 0x000fe200078e0a05 */
[----:B------:R1:W-:Y:S01]  /*d410*/  STL [R1+0x558], R9 ;  /* 0x0005580901007387 */ /* 0x0003e20000100800 */
[----:B------:R-:W-:Y:S01]  /*d420*/  @!P4 IMAD.IADD R207, R207, 0x1, -R8 ;  /* 0x00000001cfcfc824 */ /* 0x000fe200078e0a08 */
[C---:B------:R-:W-:Y:S01]  /*d430*/  ISETP.GT.U32.AND P4, PT, R8.reuse, R3, PT ;  /* 0x000000030800720c */ /* 0x040fe20003f84070 */
[C---:B------:R-:W-:Y:S01]  /*d440*/  IMAD R4, R8.reuse, R5, R4 ;  /* 0x0000000508047224 */ /* 0x040fe200078e0204 */
[----:B------:R-:W-:Y:S01]  /*d450*/  IABS R5, R204 ;  /* 0x000000cc00057213 */ /* 0x000fe20000000000 */
[----:B------:R-:W-:Y:S01]  /*d460*/  @!P6 IMAD.IADD R203, R203, 0x1, -R8 ;  /* 0x00000001cbcbe824 */ /* 0x000fe200078e0a08 */
[----:B------:R2:W-:Y:S01]  /*d470*/  STL [R1+0x54c], R10 ;  /* 0x00054c0a01007387 */ /* 0x0005e20000100800 */
[----:B------:R-:W-:Y:S01]  /*d480*/  IMAD.HI.U32 R211, R7, R210, RZ ;  /* 0x000000d207d37227 */ /* 0x000fe200078e00ff */
[----:B------:R-:W-:-:S03]  /*d490*/  ISETP.GT.U32.AND P6, PT, R8, R4, PT ;  /* 0x000000040800720c */ /* 0x000fc60003fc4070 */
[----:B------:R-:W-:Y:S01]  /*d4a0*/  IMAD.HI.U32 R209, R7, R5, RZ ;  /* 0x0000000507d17227 */ /* 0x000fe200078e00ff */
[----:B------:R-:W-:-:S03]  /*d4b0*/  IADD3 R211, -R211, RZ, RZ ;  /* 0x000000ffd3d37210 */ /* 0x000fc60007ffe1ff */
[----:B------:R-:W-:Y:S01]  /*d4c0*/  @!P4 IMAD.IADD R3, R3, 0x1, -R8 ;  /* 0x000000010303c824 */ /* 0x000fe200078e0a08 */
[----:B------:R-:W-:Y:S01]  /*d4d0*/  ISETP.GE.AND P4, PT, R0, RZ, PT ;  /* 0x000000ff0000720c */ /* 0x000fe20003f86270 */
[----:B------:R-:W-:Y:S02]  /*d4e0*/  IMAD R0, R8, R211, R210 ;  /* 0x000000d308007224 */ /* 0x000fe400078e02d2 */
[----:B------:R-:W-:Y:S02]  /*d4f0*/  IMAD.MOV R209, RZ, RZ, -R209 ;  /* 0x000000ffffd17224 */ /* 0x000fe400078e0ad1 */
[----:B------:R-:W-:Y:S01]  /*d500*/  @!P6 IMAD.IADD R4, R4, 0x1, -R8 ;  /* 0x000000010404e824 */ /* 0x000fe200078e0a08 */
[C---:B------:R-:W-:Y:S01]  /*d510*/  ISETP.GT.U32.AND P6, PT, R8.reuse, R3, PT ;  /* 0x000000030800720c */ /* 0x040fe20003fc4070 */
[----:B-1----:R-:W-:Y:S01]  /*d520*/  IMAD.MOV.U32 R9, RZ, RZ, R207 ;  /* 0x000000ffff097224 */ /* 0x002fe200078e00cf */
[C---:B------:R-:W-:Y:S01]  /*d530*/  ISETP.GT.U32.AND P2, PT, R8.reuse, R0, PT ;  /* 0x000000000800720c */ /* 0x040fe20003f44070 */
[----:B------:R-:W-:-:S02]  /*d540*/  IMAD R5, R8, R209, R5 ;  /* 0x000000d108057224 */ /* 0x000fc400078e0205 */
[----:B------:R-:W-:Y:S01]  /*d550*/  @!P1 IMAD.MOV R9, RZ, RZ, -R9 ;  /* 0x000000ffff099224 */ /* 0x000fe200078e0a09 */
[----:B------:R-:W-:Y:S01]  /*d560*/  ISETP.GT.U32.AND P1, PT, R8, R4, PT ;  /* 0x000000040800720c */ /* 0x000fe20003f24070 */
[--C-:B------:R-:W-:Y:S01]  /*d570*/  @!P3 IMAD.IADD R202, R202, 0x1, -R8.reuse ;  /* 0x00000001cacab824 */ /* 0x100fe200078e0a08 */
[----:B------:R-:W-:Y:S01]  /*d580*/  ISETP.GE.AND P3, PT, R208, RZ, PT ;  /* 0x000000ffd000720c */ /* 0x000fe20003f66270 */
[----:B--2---:R-:W-:Y:S01]  /*d590*/  IMAD.MOV.U32 R10, RZ, RZ, R203 ;  /* 0x000000ffff0a7224 */ /* 0x004fe200078e00cb */
[----:B------:R-:W-:Y:S01]  /*d5a0*/  IABS R208, R205 ;  /* 0x000000cd00d07213 */ /* 0x000fe20000000000 */
[----:B------:R1:W-:Y:S01]  /*d5b0*/  STL [R1+0x548], R9 ;  /* 0x0005480901007387 */ /* 0x0003e20000100800 */
[----:B------:R-:W-:Y:S01]  /*d5c0*/  IADD3 R203, R17, 0x11c, RZ ;  /* 0x0000011c11cb7810 */ /* 0x000fe20007ffe0ff */
[----:B------:R-:W-:Y:S01]  /*d5d0*/  @!P6 IMAD.IADD R3, R3, 0x1, -R8 ;  /* 0x000000010303e824 */ /* 0x000fe200078e0a08 */
[----:B------:R-:W-:Y:S01]  /*d5e0*/  ISETP.GT.U32.AND P6, PT, R8, R5, PT ;  /* 0x000000050800720c */ /* 0x000fe20003fc4070 */
[----:B------:R-:W-:Y:S01]  /*d5f0*/  @!P5 IMAD.MOV R10, RZ, RZ, -R10 ;  /* 0x000000ffff0ad224 */ /* 0x000fe200078e0a0a */
[----:B------:R-:W-:Y:S01]  /*d600*/  ISETP.GE.AND P5, PT, R2, RZ, PT ;  /* 0x000000ff0200720c */ /* 0x000fe20003fa6270 */
[----:B------:R-:W-:Y:S01]  /*d610*/  IMAD.HI.U32 R2, R7, R208, RZ ;  /* 0x000000d007027227 */ /* 0x000fe200078e00ff */
[----:B------:R-:W-:-:S02]  /*d620*/  IABS R206, R203 ;  /* 0x000000cb00ce7213 */ /* 0x000fc40000000000 */
[----:B------:R-:W-:Y:S01]  /*d630*/  STL [R1+0x544], R10 ;  /* 0x0005440a01007387 */ /* 0x000fe20000100800 */
[----:B-1----:R-:W-:Y:S01]  /*d640*/  IMAD.MOV.U32 R9, RZ, RZ, R202 ;  /* 0x000000ffff097224 */ /* 0x002fe200078e00ca */
[----:B------:R-:W-:Y:S01]  /*d650*/  IADD3 R202, R17, 0x11b, RZ ;  /* 0x0000011b11ca7810 */ /* 0x000fe20007ffe0ff */
[--C-:B------:R-:W-:Y:S01]  /*d660*/  @!P2 IMAD.IADD R0, R0, 0x1, -R8.reuse ;  /* 0x000000010000a824 */ /* 0x100fe200078e0a08 */
[----:B------:R-:W-:Y:S01]  /*d670*/  IADD3 R2, -R2, RZ, RZ ;  /* 0x000000ff02027210 */ /* 0x000fe20007ffe1ff */
[----:B------:R-:W-:Y:S01]  /*d680*/  @!P0 IMAD.MOV R9, RZ, RZ, -R9 ;  /* 0x000000ffff098224 */ /* 0x000fe200078e0a09 */
[----:B------:R-:W-:Y:S01]  /*d690*/  IABS R210, R202 ;  /* 0x000000ca00d27213 */ /* 0x000fe20000000000 */
[--C-:B------:R-:W-:Y:S01]  /*d6a0*/  @!P6 IMAD.IADD R5, R5, 0x1, -R8.reuse ;  /* 0x000000010505e824 */ /* 0x100fe200078e0a08 */
[----:B------:R-:W-:Y:S01]  /*d6b0*/  ISETP.GT.U32.AND P6, PT, R8, R0, PT ;  /* 0x000000000800720c */ /* 0x000fe20003fc4070 */
[----:B------:R-:W-:Y:S01]  /*d6c0*/  @!P1 IMAD.IADD R4, R4, 0x1, -R8 ;  /* 0x0000000104049824 */ /* 0x000fe200078e0a08 */
[----:B------:R1:W-:Y:S01]  /*d6d0*/  STL [R1+0x540], R9 ;  /* 0x0005400901007387 */ /* 0x0003e20000100800 */
[----:B------:R-:W-:Y:S01]  /*d6e0*/  IMAD R211, R8, R2, R208 ;  /* 0x0000000208d37224 */ /* 0x000fe200078e02d0 */
[----:B------:R-:W-:Y:S01]  /*d6f0*/  ISETP.GE.AND P2, PT, R202, RZ, PT ;  /* 0x000000ffca00720c */ /* 0x000fe20003f46270 */
[----:B------:R-:W-:Y:S01]  /*d700*/  @!P4 IMAD.MOV R4, RZ, RZ, -R4 ;  /* 0x000000ffff04c224 */ /* 0x000fe200078e0a04 */
[----:B------:R-:W-:-:S02]  /*d710*/  IADD3 R202, R17, 0x11d, RZ ;  /* 0x0000011d11ca7810 */ /* 0x000fc40007ffe0ff */
[----:B------:R-:W-:Y:S02]  /*d720*/  ISETP.GT.U32.AND P4, PT, R8, R211, PT ;  /* 0x000000d30800720c */ /* 0x000fe40003f84070 */
[----:B------:R-:W-:Y:S01]  /*d730*/  IABS R209, R202 ;  /* 0x000000ca00d17213 */ /* 0x000fe20000000000 */
[----:B-1----:R-:W-:Y:S01]  /*d740*/  IMAD.MOV.U32 R9, RZ, RZ, R3 ;  /* 0x000000ffff097224 */ /* 0x002fe200078e0003 */
[----:B------:R-:W-:Y:S01]  /*d750*/  ISETP.GE.AND P0, PT, R204, RZ, PT ;  /* 0x000000ffcc00720c */ /* 0x000fe20003f06270 */
[----:B------:R-:W-:Y:S01]  /*d760*/  IMAD.HI.U32 R3, R7, R210, RZ ;  /* 0x000000d207037227 */ /* 0x000fe200078e00ff */
[----:B------:R-:W-:Y:S02]  /*d770*/  IADD3 R2, R17, 0x11e, RZ ;  /* 0x0000011e11027810 */ /* 0x000fe40007ffe0ff */
[----:B------:R-:W-:Y:S01]  /*d780*/  @!P3 IADD3 R9, -R9, RZ, RZ ;  /* 0x000000ff0909b210 */ /* 0x000fe20007ffe1ff */
[----:B------:R-:W-:Y:S01]  /*d790*/  IMAD.MOV R3, RZ, RZ, -R3 ;  /* 0x000000ffff037224 */ /* 0x000fe200078e0a03 */
[----:B------:R-:W-:Y:S01]  /*d7a0*/  ISETP.GT.U32.AND P3, PT, R8, R5, PT ;  /* 0x000000050800720c */ /* 0x000fe20003f64070 */
[----:B------:R-:W-:Y:S01]  /*d7b0*/  @!P6 IMAD.IADD R0, R0, 0x1, -R8 ;  /* 0x000000010000e824 */ /* 0x000fe200078e0a08 */
[----:B------:R-:W-:Y:S01]  /*d7c0*/  IABS R208, R2 ;  /* 0x0000000200d07213 */ /* 0x000fe20000000000 */
[----:B------:R-:W-:Y:S01]  /*d7d0*/  IMAD R210, R8, R3, R210 ;  /* 0x0000000308d27224 */ /* 0x000fe200078e02d2 */
[----:B------:R1:W-:Y:S01]  /*d7e0*/  STL [R1+0x53c], R9 ;  /* 0x00053c0901007387 */ /* 0x0003e20000100800 */
[----:B------:R-:W-:Y:S01]  /*d7f0*/  @!P4 IMAD.IADD R211, R211, 0x1, -R8 ;  /* 0x00000001d3d3c824 */ /* 0x000fe200078e0a08 */
[----:B------:R-:W-:Y:S01]  /*d800*/  ISETP.GE.AND P4, PT, R202, RZ, PT ;  /* 0x000000ffca00720c */ /* 0x000fe20003f86270 */
[----:B------:R-:W-:Y:S01]  /*d810*/  IMAD.HI.U32 R3, R7, R206, RZ ;  /* 0x000000ce07037227 */ /* 0x000fe200078e00ff */
[----:B------:R-:W-:Y:S01]  /*d820*/  ISETP.GT.U32.AND P6, PT, R8, R210, PT ;  /* 0x000000d20800720c */ /* 0x000fe20003fc4070 */
[----:B------:R2:W-:Y:S01]  /*d830*/  STL [R1+0x538], R4 ;  /* 0x0005380401007387 */ /* 0x0005e20000100800 */
[----:B------:R-:W-:-:S02]  /*d840*/  IADD3 R202, R17, 0x11f, RZ ;  /* 0x0000011f11ca7810 */ /* 0x000fc40007ffe0ff */
[----:B------:R-:W-:Y:S01]  /*d850*/  ISETP.GE.AND P1, PT, R205, RZ, PT ;  /* 0x000000ffcd00720c */ /* 0x000fe20003f26270 */
[----:B------:R-:W-:Y:S01]  /*d860*/  @!P3 IMAD.IADD R5, R5, 0x1, -R8 ;  /* 0x000000010505b824 */ /* 0x000fe200078e0a08 */
[----:B------:R-:W-:Y:S01]  /*d870*/  ISETP.GE.AND P3, PT, R203, RZ, PT ;  /* 0x000000ffcb00720c */ /* 0x000fe20003f66270 */
[----:B-1----:R-:W-:Y:S01]  /*d880*/  IMAD.MOV.U32 R9, RZ, RZ, R0 ;  /* 0x000000ffff097224 */ /* 0x002fe200078e0000 */
[----:B------:R-:W-:Y:S01]  /*d890*/  IABS R204, R202 ;  /* 0x000000ca00cc7213 */ /* 0x000fe20000000000 */
[----:B------:R-:W-:Y:S01]  /*d8a0*/  IMAD.MOV R203, RZ, RZ, -R3 ;  /* 0x000000ffffcb7224 */ /* 0x000fe200078e0a03 */
[----:B------:R-:W-:Y:S01]  /*d8b0*/  IADD3 R0, R17, 0x120, RZ ;  /* 0x0000012011007810 */ /* 0x000fe20007ffe0ff */
[----:B--2---:R-:W-:Y:S01]  /*d8c0*/  IMAD.HI.U32 R4, R7, R209, RZ ;  /* 0x000000d107047227 */ /* 0x004fe200078e00ff */
[----:B------:R-:W-:-:S03]  /*d8d0*/  IADD3 R205, R17, 0x122, RZ ;  /* 0x0000012211cd7810 */ /* 0x000fc60007ffe0ff */
[----:B------:R-:W-:Y:S01]  /*d8e0*/  @!P5 IMAD.MOV R9, RZ, RZ, -R9 ;  /* 0x000000ffff09d224 */ /* 0x000fe200078e0a09 */
[----:B------:R-:W-:Y:S01]  /*d8f0*/  IADD3 R4, -R4, RZ, RZ ;  /* 0x000000ff04047210 */ /* 0x000fe20007ffe1ff */
[----:B------:R-:W-:Y:S01]  /*d900*/  @!P6 IMAD.IADD R210, R210, 0x1, -R8 ;  /* 0x00000001d2d2e824 */ /* 0x000fe200078e0a08 */
[C---:B------:R-:W-:Y:S01]  /*d910*/  ISETP.GT.U32.AND P5, PT, R8.reuse, R211, PT ;  /* 0x000000d30800720c */ /* 0x040fe20003fa4070 */
[C---:B------:R-:W-:Y:S01]  /*d920*/  IMAD R206, R8.reuse, R203, R206 ;  /* 0x000000cb08ce7224 */ /* 0x040fe200078e02ce */
[----:B------:R-:W-:Y:S01]  /*d930*/  STL [R1+0x530], R9 ;  /* 0x0005300901007387 */ /* 0x000fe20000100800 */
[C---:B------:R-:W-:Y:S01]  /*d940*/  IMAD R209, R8.reuse, R4, R209 ;  /* 0x0000000408d17224 */ /* 0x040fe200078e02d1 */
[----:B------:R-:W-:Y:S01]  /*d950*/  MOV R4, R5 ;  /* 0x0000000500047202 */ /* 0x000fe20000000f00 */
[----:B------:R-:W-:Y:S01]  /*d960*/  IMAD.HI.U32 R3, R7, R208, RZ ;  /* 0x000000d007037227 */ /* 0x000fe200078e00ff */
[C---:B------:R-:W-:Y:S02]  /*d970*/  ISETP.GT.U32.AND P6, PT, R8.reuse, R210, PT ;  /* 0x000000d20800720c */ /* 0x040fe40003fc4070 */
[----:B------:R-:W-:Y:S01]  /*d980*/  IABS R5, R0 ;  /* 0x0000000000057213 */ /* 0x000fe20000000000 */
[----:B------:R-:W-:Y:S01]  /*d990*/  @!P0 IMAD.MOV R4, RZ, RZ, -R4 ;  /* 0x000000ffff048224 */ /* 0x000fe200078e0a04 */
[C---:B------:R-:W-:Y:S01]  /*d9a0*/  ISETP.GT.U32.AND P0, PT, R8.reuse, R206, PT ;  /* 0x000000ce0800720c */ /* 0x040fe20003f04070 */
[----:B------:R-:W-:Y:S01]  /*d9b0*/  IMAD.MOV R3, RZ, RZ, -R3 ;  /* 0x000000ffff037224 */ /* 0x000fe200078e0a03 */
[----:B------:R-:W-:Y:S01]  /*d9c0*/  IADD3 R203, R17, 0x121, RZ ;  /* 0x0000012111cb7810 */ /* 0x000fe20007ffe0ff */
[----:B------:R-:W-:Y:S01]  /*d9d0*/  @!P5 IMAD.IADD R211, R211, 0x1, -R8 ;  /* 0x00000001d3d3d824 */ /* 0x000fe200078e0a08 */
[C---:B------:R-:W-:Y:S01]  /*d9e0*/  ISETP.GT.U32.AND P5, PT, R8.reuse, R209, PT ;  /* 0x000000d10800720c */ /* 0x040fe20003fa4070 */
[----:B------:R-:W-:Y:S01]  /*d9f0*/  IMAD R208, R8, R3, R208 ;  /* 0x0000000308d07224 */ /* 0x000fe200078e02d0 */
[----:B------:R-:W-:Y:S01]  /*da00*/  IABS R3, R205 ;  /* 0x000000cd00037213 */ /* 0x000fe20000000000 */
[----:B------:R-:W-:Y:S01]  /*da10*/  IMAD.HI.U32 R207, R7, R204, RZ ;  /* 0x000000cc07cf7227 */ /* 0x000fe200078e00ff */
[----:B------:R1:W-:Y:S03]  /*da20*/  STL [R1+0x534], R4 ;  /* 0x0005340401007387 */ /* 0x0003e60000100800 */
[--C-:B------:R-:W-:Y:S01]  /*da30*/  @!P6 IMAD.IADD R210, R210, 0x1, -R8.reuse ;  /* 0x00000001d2d2e824 */ /* 0x100fe200078e0a08 */
[----:B------:R-:W-:Y:S01]  /*da40*/  ISETP.GT.U32.AND P6, PT, R8, R208, PT ;  /* 0x000000d00800720c */ /* 0x000fe20003fc4070 */
[----:B------:R-:W-:Y:S01]  /*da50*/  @!P0 IMAD.IADD R206, R206, 0x1, -R8 ;  /* 0x00000001cece8824 */ /* 0x000fe200078e0a08 */
[----:B------:R-:W-:Y:S01]  /*da60*/  ISETP.GE.AND P0, PT, R2, RZ, PT ;  /* 0x000000ff0200720c */ /* 0x000fe20003f06270 */
[----:B------:R-:W-:-:S02]  /*da70*/  IMAD.MOV R207, RZ, RZ, -R207 ;  /* 0x000000ffffcf7224 */ /* 0x000fc400078e0acf */
[----:B------:R-:W-:Y:S01]  /*da80*/  @!P5 IADD3 R209, R209, -R8, RZ ;  /* 0x80000008d1d1d210 */ /* 0x000fe20007ffe0ff */
[----:B------:R-:W-:Y:S01]  /*da90*/  IMAD.HI.U32 R2, R7, R5, RZ ;  /* 0x0000000507027227 */ /* 0x000fe200078e00ff */
[C---:B------:R-:W-:Y:S02]  /*daa0*/  ISETP.GT.U32.AND P5, PT, R8.reuse, R206, PT ;  /* 0x000000ce0800720c */ /* 0x040fe40003fa4070 */
[----:B-1----:R-:W-:Y:S01]  /*dab0*/  IABS R4, R203 ;  /* 0x000000cb00047213 */ /* 0x002fe20000000000 */
[----:B------:R-:W-:Y:S02]  /*dac0*/  IMAD.MOV.U32 R9, RZ, RZ, R210 ;  /* 0x000000ffff097224 */ /* 0x000fe400078e00d2 */
[----:B------:R-:W-:Y:S02]  /*dad0*/  IMAD R204, R8, R207, R204 ;  /* 0x000000cf08cc7224 */ /* 0x000fe400078e02cc */
[----:B------:R-:W-:Y:S01]  /*dae0*/  @!P6 IMAD.IADD R208, R208, 0x1, -R8 ;  /* 0x00000001d0d0e824 */ /* 0x000fe200078e0a08 */
[----:B------:R-:W-:Y:S01]  /*daf0*/  ISETP.GT.U32.AND P6, PT, R8, R209, PT ;  /* 0x000000d10800720c */ /* 0x000fe20003fc4070 */
[----:B------:R-:W-:Y:S01]  /*db00*/  IMAD.MOV R2, RZ, RZ, -R2 ;  /* 0x000000ffff027224 */ /* 0x000fe200078e0a02 */
[----:B------:R-:W-:Y:S01]  /*db10*/  @!P2 IADD3 R9, -R9, RZ, RZ ;  /* 0x000000ff0909a210 */ /* 0x000fe20007ffe1ff */
[----:B------:R-:W-:Y:S01]  /*db20*/  IMAD.MOV.U32 R10, RZ, RZ, R211 ;  /* 0x000000ffff0a7224 */ /* 0x000fe200078e00d3 */
[----:B------:R-:W-:Y:S01]  /*db30*/  ISETP.GE.AND P2, PT, R202, RZ, PT ;  /* 0x000000ffca00720c */ /* 0x000fe20003f46270 */
[----:B------:R-:W-:Y:S01]  /*db40*/  @!P5 IMAD.IADD R206, R206, 0x1, -R8 ;  /* 0x00000001ceced824 */ /* 0x000fe200078e0a08 */
[C---:B------:R-:W-:Y:S01]  /*db50*/  ISETP.GT.U32.AND P5, PT, R8.reuse, R204, PT ;  /* 0x000000cc0800720c */ /* 0x040fe20003fa4070 */
[----:B------:R-:W-:Y:S01]  /*db60*/  IMAD R5, R8, R2, R5 ;  /* 0x0000000208057224 */ /* 0x000fe200078e0205 */
[----:B------:R-:W-:Y:S01]  /*db70*/  IADD3 R2, R17, 0x123, RZ ;  /* 0x0000012311027810 */ /* 0x000fe20007ffe0ff */
[----:B------:R-:W-:Y:S01]  /*db80*/  IMAD.HI.U32 R202, R7, R3, RZ ;  /* 0x0000000307ca7227 */ /* 0x000fe200078e00ff */
[----:B------:R-:W-:-:S03]  /*db90*/  IADD3 R211, R17, 0x129, RZ ;  /* 0x0000012911d37810 */ /* 0x000fc60007ffe0ff */
[----:B------:R-:W-:Y:S01]  /*dba0*/  @!P1 IMAD.MOV R10, RZ, RZ, -R10 ;  /* 0x000000ffff0a9224 */ /* 0x000fe200078e0a0a */
[C---:B------:R-:W-:Y:S01]  /*dbb0*/  ISETP.GT.U32.AND P1, PT, R8.reuse, R208, PT ;  /* 0x000000d00800720c */ /* 0x040fe20003f24070 */
[----:B------:R-:W-:Y:S02]  /*dbc0*/  IMAD.MOV R202, RZ, RZ, -R202 ;  /* 0x000000ffffca7224 */ /* 0x000fe400078e0aca */
[----:B------:R-:W-:Y:S01]  /*dbd0*/  @!P6 IMAD.IADD R209, R209, 0x1, -R8 ;  /* 0x00000001d1d1e824 */ /* 0x000fe200078e0a08 */
[C---:B------:R-:W-:Y:S01]  /*dbe0*/  ISETP.GT.U32.AND P6, PT, R8.reuse, R5, PT ;  /* 0x000000050800720c */ /* 0x040fe20003fc4070 */
[----:B------:R1:W-:Y:S01]  /*dbf0*/  STL [R1+0x4f4], R10 ;  /* 0x0004f40a01007387 */ /* 0x0003e20000100800 */
[----:B------:R-:W-:Y:S01]  /*dc00*/  IMAD R3, R8, R202, R3 ;  /* 0x000000ca08037224 */ /* 0x000fe200078e0203 */
[----:B------:R-:W-:Y:S01]  /*dc10*/  @!P5 IADD3 R204, R204, -R8, RZ ;  /* 0x80000008ccccd210 */ /* 0x000fe20007ffe0ff */
[----:B------:R-:W-:Y:S01]  /*dc20*/  IMAD.HI.U32 R207, R7, R4, RZ ;  /* 0x0000000407cf7227 */ /* 0x000fe200078e00ff */
[----:B------:R2:W-:Y:S01]  /*dc30*/  STL [R1+0x504], R9 ;  /* 0x0005040901007387 */ /* 0x0005e20000100800 */
[----:B------:R-:W-:-:S02]  /*dc40*/  IADD3 R202, R17, 0x124, RZ ;  /* 0x0000012411ca7810 */ /* 0x000fc40007ffe0ff */
[----:B------:R-:W-:Y:S02]  /*dc50*/  IMAD.MOV R207, RZ, RZ, -R207 ;  /* 0x000000ffffcf7224 */ /* 0x000fe400078e0acf */
[----:B------:R-:W-:Y:S01]  /*dc60*/  @!P1 IMAD.IADD R208, R208, 0x1, -R8 ;  /* 0x00000001d0d09824 */ /* 0x000fe200078e0a08 */
[----:B------:R-:W-:Y:S01]  /*dc70*/  ISETP.GE.AND P1, PT, R0, RZ, PT ;  /* 0x000000ff0000720c */ /* 0x000fe20003f26270 */
[----:B-1----:R-:W-:Y:S01]  /*dc80*/  IMAD.MOV.U32 R10, RZ, RZ, R209 ;  /* 0x000000ffff0a7224 */ /* 0x002fe200078e00d1 */
[----:B------:R-:W-:Y:S01]  /*dc90*/  IABS R0, R2 ;  /* 0x0000000200007213 */ /* 0x000fe20000000000 */
[C---:B------:R-:W-:Y:S01]  /*dca0*/  IMAD R4, R8.reuse, R207, R4 ;  /* 0x000000cf08047224 */ /* 0x040fe200078e0204 */
[----:B------:R-:W-:Y:S01]  /*dcb0*/  IABS R207, R202 ;  /* 0x000000ca00cf7213 */ /* 0x000fe20000000000 */
[----:B--2---:R-:W-:Y:S02]  /*dcc0*/  IMAD.MOV.U32 R9, RZ, RZ, R206 ;  /* 0x000000ffff097224 */ /* 0x004fe400078e00ce */
[----:B------:R-:W-:Y:S01]  /*dcd0*/  @!P4 IMAD.MOV R10, RZ, RZ, -R10 ;  /* 0x000000ffff0ac224 */ /* 0x000fe200078e0a0a */
[C---:B------:R-:W-:Y:S01]  /*dce0*/  ISETP.GT.U32.AND P4, PT, R8.reuse, R3, PT ;  /* 0x000000030800720c */ /* 0x040fe20003f84070 */
[----:B------:R-:W-:Y:S01]  /*dcf0*/  @!P3 IMAD.MOV R9, RZ, RZ, -R9 ;  /* 0x000000ffff09b224 */ /* 0x000fe200078e0a09 */
[C---:B------:R-:W-:Y:S01]  /*dd00*/  ISETP.GT.U32.AND P3, PT, R8.reuse, R204, PT ;  /* 0x000000cc0800720c */ /* 0x040fe20003f64070 */
[----:B------:R-:W-:Y:S01]  /*dd10*/  @!P6 IMAD.IADD R5, R5, 0x1, -R8 ;  /* 0x000000010505e824 */ /* 0x000fe200078e0a08 */
[C---:B------:R-:W-:Y:S01]  /*dd20*/  ISETP.GT.U32.AND P5, PT, R8.reuse, R4, PT ;  /* 0x000000040800720c */ /* 0x040fe20003fa4070 */
[----:B------:R-:W-:Y:S01]  /*dd30*/  IMAD.HI.U32 R206, R7, R0, RZ ;  /* 0x0000000007ce7227 */ /* 0x000fe200078e00ff */
[----:B------:R1:W-:Y:S02]  /*dd40*/  STL [R1+0x52c], R9 ;  /* 0x00052c0901007387 */ /* 0x0003e40000100800 */
[----:B------:R-:W-:Y:S01]  /*dd50*/  ISETP.GT.U32.AND P6, PT, R8, R5, PT ;  /* 0x000000050800720c */ /* 0x000fe20003fc4070 */
[----:B------:R-:W-:Y:S01]  /*dd60*/  IMAD.MOV R206, RZ, RZ, -R206 ;  /* 0x000000ffffce7224 */ /* 0x000fe200078e0ace */
[----:B------:R-:W-:Y:S03]  /*dd70*/  STL [R1+0x50c], R10 ;  /* 0x00050c0a01007387 */ /* 0x000fe60000100800 */
[----:B------:R-:W-:-:S02]  /*dd80*/  @!P4 IMAD.IADD R3, R3, 0x1, -R8 ;  /* 0x000000010303c824 */ /* 0x000fc400078e0a08 */
[----:B------:R-:W-:Y:S01]  /*dd90*/  @!P3 IMAD.IADD R204, R204, 0x1, -R8 ;  /* 0x00000001ccccb824 */ /* 0x000fe200078e0a08 */
[----:B-1----:R-:W-:Y:S01]  /*dda0*/  MOV R9, R208 ;  /* 0x000000d000097202 */ /* 0x002fe20000000f00 */
[----:B------:R-:W-:Y:S01]  /*ddb0*/  IMAD R0, R8, R206, R0 ;  /* 0x000000ce08007224 */ /* 0x000fe200078e0200 */
[----:B------:R-:W-:Y:S01]  /*ddc0*/  ISETP.GE.AND P3, PT, R205, RZ, PT ;  /* 0x000000ffcd00720c */ /* 0x000fe20003f66270 */
[----:B------:R-:W-:Y:S01]  /*ddd0*/  @!P5 IMAD.IADD R4, R4, 0x1, -R8 ;  /* 0x000000010404d824 */ /* 0x000fe200078e0a08 */
[C---:B------:R-:W-:Y:S01]  /*dde0*/  ISETP.GT.U32.AND P4, PT, R8.reuse, R3, PT ;  /* 0x000000030800720c */ /* 0x040fe20003f84070 */
[----:B------:R-:W-:Y:S01]  /*ddf0*/  @!P0 IMAD.MOV R9, RZ, RZ, -R9 ;  /* 0x000000ffff098224 */ /* 0x000fe200078e0a09 */
[----:B------:R-:W-:Y:S01]  /*de00*/  ISETP.GE.AND P0, PT, R203, RZ, PT ;  /* 0x000000ffcb00720c */ /* 0x000fe20003f06270 */
[----:B------:R-:W-:Y:S01]  /*de10*/  IMAD.MOV.U32 R203, RZ, RZ, R207 ;  /* 0x000000ffffcb7224 */ /* 0x000fe200078e00cf */
[----:B------:R-:W-:Y:S02]  /*de20*/  @!P6 IADD3 R5, R5, -R8, RZ ;  /* 0x800000080505e210 */ /* 0x000fe40007ffe0ff */
[----:B------:R1:W-:Y:S01]  /*de30*/  STL [R1+0x510], R9 ;  /* 0x0005100901007387 */ /* 0x0003e20000100800 */
[----:B------:R-:W-:Y:S01]  /*de40*/  IMAD.HI.U32 R205, R7, R203, RZ ;  /* 0x000000cb07cd7227 */ /* 0x000fe200078e00ff */
[----:B------:R-:W-:-:S02]  /*de50*/  ISETP.GT.U32.AND P6, PT, R8, R0, PT ;  /* 0x000000000800720c */ /* 0x000fc40003fc4070 */
[----:B------:R-:W-:Y:S01]  /*de60*/  ISETP.GT.U32.AND P5, PT, R8, R4, PT ;  /* 0x000000040800720c */ /* 0x000fe20003fa4070 */
[----:B------:R-:W-:Y:S01]  /*de70*/  IMAD.MOV R205, RZ, RZ, -R205 ;  /* 0x000000ffffcd7224 */ /* 0x000fe200078e0acd */
[----:B------:R-:W-:Y:S01]  /*de80*/  IADD3 R207, R17, 0x125, RZ ;  /* 0x0000012511cf7810 */ /* 0x000fe20007ffe0ff */
[----:B------:R-:W-:Y:S01]  /*de90*/  @!P4 IMAD.IADD R3, R3, 0x1, -R8 ;  /* 0x000000010303c824 */ /* 0x000fe200078e0a08 */
[----:B------:R-:W-:Y:S01]  /*dea0*/  IADD3 R206, R17, 0x12a, RZ ;  /* 0x0000012a11ce7810 */ /* 0x000fe20007ffe0ff */
[----:B------:R-:W-:Y:S01]  /*deb0*/  @!P1 IMAD.MOV R5, RZ, RZ, -R5 ;  /* 0x000000ffff059224 */ /* 0x000fe200078e0a05 */
[----:B------:R-:W-:Y:S01]  /*dec0*/  ISETP.GE.AND P1, PT, R207, RZ, PT ;  /* 0x000000ffcf00720c */ /* 0x000fe20003f26270 */
[----:B-1----:R-:W-:Y:S01]  /*ded0*/  IMAD.MOV.U32 R9, RZ, RZ, R204 ;  /* 0x000000ffff097224 */ /* 0x002fe200078e00cc */
[----:B------:R-:W-:Y:S02]  /*dee0*/  IABS R207, R207 ;  /* 0x000000cf00cf7213 */ /* 0x000fe40000000000 */
[----:B------:R-:W-:Y:S01]  /*def0*/  IADD3 R204, R17, 0x126, RZ ;  /* 0x0000012611cc7810 */ /* 0x000fe20007ffe0ff */
[----:B------:R-:W-:Y:S01]  /*df00*/  @!P2 IMAD.MOV R9, RZ, RZ, -R9 ;  /* 0x000000ffff09a224 */ /* 0x000fe200078e0a09 */
[----:B------:R-:W-:Y:S01]  /*df10*/  ISETP.GE.AND P2, PT, R2, RZ, PT ;  /* 0x000000ff0200720c */ /* 0x000fe20003f46270 */
[----:B------:R-:W-:Y:S01]  /*df20*/  IMAD R2, R8, R205, R203 ;  /* 0x000000cd08027224 */ /* 0x000fe200078e02cb */
[----:B------:R-:W-:Y:S01]  /*df30*/  @!P6 IADD3 R0, R0, -R8, RZ ;  /* 0x800000080000e210 */ /* 0x000fe20007ffe0ff */
[----:B------:R-:W-:Y:S01]  /*df40*/  @!P5 IMAD.IADD R4, R4, 0x1, -R8 ;  /* 0x000000010404d824 */ /* 0x000fe200078e0a08 */
[----:B------:R-:W-:Y:S01]  /*df50*/  STL [R1+0x514], R9 ;  /* 0x0005140901007387 */ /* 0x000fe20000100800 */
[----:B------:R-:W-:-:S02]  /*df60*/  ISETP.GE.AND P5, PT, R202, RZ, PT ;  /* 0x000000ffca00720c */ /* 0x000fc40003fa6270 */
[C---:B------:R-:W-:Y:S01]  /*df70*/  ISETP.GT.U32.AND P4, PT, R8.reuse, R2, PT ;  /* 0x000000020800720c */ /* 0x040fe20003f84070 */
[----:B------:R1:W-:Y:S01]  /*df80*/  STL [R1+0x518], R5 ;  /* 0x0005180501007387 */ /* 0x0003e20000100800 */
[----:B------:R-:W-:Y:S01]  /*df90*/  ISETP.GT.U32.AND P6, PT, R8, R0, PT ;  /* 0x000000000800720c */ /* 0x000fe20003fc4070 */
[----:B------:R-:W-:Y:S01]  /*dfa0*/  @!P0 IMAD.MOV R4, RZ, RZ, -R4 ;  /* 0x000000ffff048224 */ /* 0x000fe200078e0a04 */
[C---:B------:R-:W-:Y:S02]  /*dfb0*/  IADD3 R202, R17.reuse, 0x127, RZ ;  /* 0x0000012711ca7810 */ /* 0x040fe40007ffe0ff */
[----:B------:R-:W-:Y:S02]  /*dfc0*/  ISETP.GE.AND P0, PT, R204, RZ, PT ;  /* 0x000000ffcc00720c */ /* 0x000fe40003f06270 */
[----:B------:R2:W-:Y:S01]  /*dfd0*/  STL [R1+0x524], R4 ;  /* 0x0005240401007387 */ /* 0x0005e20000100800 */
[----:B------:R-:W-:Y:S01]  /*dfe0*/  IABS R204, R204 ;  /* 0x000000cc00cc7213 */ /* 0x000fe20000000000 */
[----:B-1----:R-:W-:Y:S01]  /*dff0*/  IMAD.MOV.U32 R5, RZ, RZ, R3 ;  /* 0x000000ffff057224 */ /* 0x002fe200078e0003 */
[----:B------:R-:W-:-:S02]  /*e000*/  IADD3 R203, R17, 0x128, RZ ;  /* 0x0000012811cb7810 */ /* 0x000fc40007ffe0ff */
[----:B------:R-:W-:Y:S01]  /*e010*/  @!P4 IMAD.IADD R2, R2, 0x1, -R8 ;  /* 0x000000010202c824 */ /* 0x000fe200078e0a08 */
[----:B------:R-:W-:Y:S01]  /*e020*/  IABS R209, R206 ;  /* 0x000000ce00d17213 */ /* 0x000fe20000000000 */
[----:B------:R-:W-:Y:S01]  /*e030*/  @!P3 IMAD.MOV R5, RZ, RZ, -R5 ;  /* 0x000000ffff05b224 */ /* 0x000fe200078e0a05 */
[----:B------:R-:W-:Y:S02]  /*e040*/  ISETP.GE.AND P3, PT, R202, RZ, PT ;  /* 0x000000ffca00720c */ /* 0x000fe40003f66270 */
[----:B------:R-:W-:Y:S01]  /*e050*/  ISETP.GT.U32.AND P4, PT, R8, R2, PT ;  /* 0x000000020800720c */ /* 0x000fe20003f84070 */
[----:B--2---:R-:W-:Y:S01]  /*e060*/  IMAD.HI.U32 R4, R7, R204, RZ ;  /* 0x000000cc07047227 */ /* 0x004fe200078e00ff */
[----:B------:R1:W-:Y:S01]  /*e070*/  STL [R1+0x528], R5 ;  /* 0x0005280501007387 */ /* 0x0003e20000100800 */
[----:B------:R-:W-:Y:S02]  /*e080*/  IABS R202, R202 ;  /* 0x000000ca00ca7213 */ /* 0x000fe40000000000 */
[----:B------:R-:W-:Y:S01]  /*e090*/  @!P6 IADD3 R0, R0, -R8, RZ ;  /* 0x800000080000e210 */ /* 0x000fe20007ffe0ff */
[----:B------:R-:W-:Y:S01]  /*e0a0*/  IMAD.MOV R4, RZ, RZ, -R4 ;  /* 0x000000ffff047224 */ /* 0x000fe200078e0a04 */
[----:B------:R-:W-:Y:S01]  /*e0b0*/  ISETP.GE.AND P6, PT, R203, RZ, PT ;  /* 0x000000ffcb00720c */ /* 0x000fe20003fc6270 */
[----:B------:R-:W-:Y:S01]  /*e0c0*/  IMAD.HI.U32 R3, R7, R202, RZ ;  /* 0x000000ca07037227 */ /* 0x000fe200078e00ff */
[----:B------:R-:W-:-:S03]  /*e0d0*/  IABS R203, R203 ;  /* 0x000000cb00cb7213 */ /* 0x000fc60000000000 */
[----:B-1----:R-:W-:-:S04]  /*e0e0*/  IMAD.HI.U32 R5, R7, R207, RZ ;  /* 0x000000cf07057227 */ /* 0x002fc800078e00ff */
[----:B------:R-:W-:Y:S02]  /*e0f0*/  IMAD.MOV R5, RZ, RZ, -R5 ;  /* 0x000000ffff057224 */ /* 0x000fe400078e0a05 */
[----:B------:R-:W-:Y:S02]  /*e100*/  IMAD.MOV.U32 R9, RZ, RZ, R0 ;  /* 0x000000ffff097224 */ /* 0x000fe400078e0000 */
[----:B------:R-:W-:Y:S02]  /*e110*/  IMAD R207, R8, R5, R207 ;  /* 0x0000000508cf7224 */ /* 0x000fe400078e02cf */
[----:B------:R-:W-:Y:S01]  /*e120*/  IMAD.MOV R3, RZ, RZ, -R3 ;  /* 0x000000ffff037224 */ /* 0x000fe200078e0a03 */
[----:B------:R-:W-:Y:S01]  /*e130*/  @!P2 IADD3 R9, -R9, RZ, RZ ;  /* 0x000000ff0909a210 */ /* 0x000fe20007ffe1ff */
[----:B------:R-:W-:Y:S01]  /*e140*/  @!P4 IMAD.IADD R2, R2, 0x1, -R8 ;  /* 0x000000010202c824 */ /* 0x000fe200078e0a08 */
[C---:B------:R-:W-:Y:S01]  /*e150*/  ISETP.GT.U32.AND P2, PT, R8.reuse, R207, PT ;  /* 0x000000cf0800720c */ /* 0x040fe20003f44070 */
[----:B------:R-:W-:-:S02]  /*e160*/  IMAD R202, R8, R3, R202 ;  /* 0x0000000308ca7224 */ /* 0x000fc400078e02ca */
[----:B------:R-:W-:Y:S01]  /*e170*/  IMAD.MOV.U32 R5, RZ, RZ, R2 ;  /* 0x000000ffff057224 */ /* 0x000fe200078e0002 */
[----:B------:R-:W-:Y:S01]  /*e180*/  IABS R2, R211 ;  /* 0x000000d300027213 */ /* 0x000fe20000000000 */
[C---:B------:R-:W-:Y:S01]  /*e190*/  IMAD R204, R8.reuse, R4, R204 ;  /* 0x0000000408cc7224 */ /* 0x040fe200078e02cc */
[----:B------:R-:W-:Y:S01]  /*e1a0*/  STL [R1+0x51c], R9 ;  /* 0x00051c0901007387 */ /* 0x000fe20000100800 */
[----:B------:R-:W-:Y:S01]  /*e1b0*/  @!P5 IMAD.MOV R5, RZ, RZ, -R5 ;  /* 0x000000ffff05d224 */ /* 0x000fe200078e0a05 */
[C---:B------:R-:W-:Y:S01]  /*e1c0*/  ISETP.GT.U32.AND P5, PT, R8.reuse, R202, PT ;  /* 0x000000ca0800720c */ /* 0x040fe20003fa4070 */
[----:B------:R-:W-:Y:S01]  /*e1d0*/  IMAD.HI.U32 R0, R7, R203, RZ ;  /* 0x000000cb07007227 */ /* 0x000fe200078e00ff */
[----:B------:R-:W-:Y:S02]  /*e1e0*/  ISETP.GT.U32.AND P4, PT, R8, R204, PT ;  /* 0x000000cc0800720c */ /* 0x000fe40003f84070 */
[----:B------:R1:W-:Y:S01]  /*e1f0*/  STL [R1+0x520], R5 ;  /* 0x0005200501007387 */ /* 0x0003e20000100800 */
[----:B------:R-:W-:-:S02]  /*e200*/  @!P2 IMAD.IADD R207, R207, 0x1, -R8 ;  /* 0x00000001cfcfa824 */ /* 0x000fc400078e0a08 */
[----:B------:R-:W-:Y:S02]  /*e210*/  IMAD.MOV R0, RZ, RZ, -R0 ;  /* 0x000000ffff007224 */ /* 0x000fe400078e0a00 */
[----:B------:R-:W-:Y:S01]  /*e220*/  IMAD.HI.U32 R3, R7, R209, RZ ;  /* 0x000000d107037227 */ /* 0x000fe200078e00ff */
[----:B------:R-:W-:-:S03]  /*e230*/  ISETP.GT.U32.AND P2, PT, R8, R207, PT ;  /* 0x000000cf0800720c */ /* 0x000fc60003f44070 */
[--C-:B------:R-:W-:Y:S01]  /*e240*/  @!P5 IMAD.IADD R202, R202, 0x1, -R8.reuse ;  /* 0x00000001cacad824 */ /* 0x100fe200078e0a08 */
[----:B-1----:R-:W-:Y:S01]  /*e250*/  IADD3 R5, R17, 0x12c, RZ ;  /* 0x0000012c11057810 */ /* 0x002fe20007ffe0ff */
[----:B------:R-:W-:Y:S01]  /*e260*/  IMAD R203, R8, R0, R203 ;  /* 0x0000000008cb7224 */ /* 0x000fe200078e02cb */
[----:B------:R-:W-:Y:S01]  /*e270*/  @!P4 IADD3 R204, R204, -R8, RZ ;  /* 0x80000008ccccc210 */ /* 0x000fe20007ffe0ff */
[----:B------:R-:W-:Y:S01]  /*e280*/  IMAD.MOV R3, RZ, RZ, -R3 ;  /* 0x000000ffff037224 */ /* 0x000fe200078e0a03 */
[C---:B------:R-:W-:Y:S01]  /*e290*/  ISETP.GT.U32.AND P5, PT, R8.reuse, R202, PT ;  /* 0x000000ca0800720c */ /* 0x040fe20003fa4070 */
[----:B------:R-:W-:Y:S01]  /*e2a0*/  IMAD.HI.U32 R205, R7, R2, RZ ;  /* 0x0000000207cd7227 */ /* 0x000fe200078e00ff */
[C---:B------:R-:W-:Y:S02]  /*e2b0*/  ISETP.GT.U32.AND P4, PT, R8.reuse, R204, PT ;  /* 0x000000cc0800720c */ /* 0x040fe40003f84070 */
[----:B------:R-:W-:Y:S01]  /*e2c0*/  IADD3 R0, R17, 0x12b, RZ ;  /* 0x0000012b11007810 */ /* 0x000fe20007ffe0ff */
[----:B------:R-:W-:Y:S01]  /*e2d0*/  @!P2 IMAD.IADD R207, R207, 0x1, -R8 ;  /* 0x00000001cfcfa824 */ /* 0x000fe200078e0a08 */
[C---:B------:R-:W-:Y:S01]  /*e2e0*/  ISETP.GT.U32.AND P2, PT, R8.reuse, R203, PT ;  /* 0x000000cb0800720c */ /* 0x040fe20003f44070 */
[----:B------:R-:W-:Y:S01]  /*e2f0*/  IMAD R209, R8, R3, R209 ;  /* 0x0000000308d17224 */ /* 0x000fe200078e02d1 */
[----:B------:R-:W-:Y:S01]  /*e300*/  IADD3 R3, R17, 0x12d, RZ ;  /* 0x0000012d11037810 */ /* 0x000fe20007ffe0ff */
[----:B------:R-:W-:Y:S01]  /*e310*/  IMAD.MOV R205, RZ, RZ, -R205 ;  /* 0x000000ffffcd7224 */ /* 0x000fe200078e0acd */
[----:B------:R-:W-:-:S02]  /*e320*/  MOV R9, R207 ;  /* 0x000000cf00097202 */ /* 0x000fc40000000f00 */
[----:B------:R-:W-:Y:S01]  /*e330*/  IABS R4, R0 ;  /* 0x0000000000047213 */ /* 0x000fe20000000000 */
[----:B------:R-:W-:Y:S01]  /*e340*/  @!P5 IMAD.IADD R202, R202, 0x1, -R8 ;  /* 0x00000001cacad824 */ /* 0x000fe200078e0a08 */
[C---:B------:R-:W-:Y:S01]  /*e350*/  ISETP.GT.U32.AND P5, PT, R8.reuse, R209, PT ;  /* 0x000000d10800720c */ /* 0x040fe20003fa4070 */
[----:B------:R-:W-:Y:S01]  /*e360*/  IMAD R2, R8, R205, R2 ;  /* 0x000000cd08027224 */ /* 0x000fe200078e0202 */
[----:B------:R-:W-:Y:S01]  /*e370*/  IABS R207, R3 ;  /* 0x0000000300cf7213 */ /* 0x000fe20000000000 */
[----:B------:R-:W-:Y:S01]  /*e380*/  @!P1 IMAD.MOV R9, RZ, RZ, -R9 ;  /* 0x000000ffff099224 */ /* 0x000fe200078e0a09 */
[----:B------:R-:W-:Y:S01]  /*e390*/  IABS R208, R5 ;  /* 0x0000000500d07213 */ /* 0x000fe20000000000 */
[--C-:B------:R-:W-:Y:S01]  /*e3a0*/  @!P2 IMAD.IADD R203, R203, 0x1, -R8.reuse ;  /* 0x00000001cbcba824 */ /* 0x100fe200078e0a08 */
[----:B------:R-:W-:Y:S01]  /*e3b0*/  ISETP.GE.AND P2, PT, R211, RZ, PT ;  /* 0x000000ffd300720c */ /* 0x000fe20003f46270 */
[----:B------:R-:W-:Y:S01]  /*e3c0*/  @!P4 IMAD.IADD R204, R204, 0x1, -R8 ;  /* 0x00000001ccccc824 */ /* 0x000fe200078e0a08 */
[C---:B------:R-:W-:Y:S01]  /*e3d0*/  ISETP.GT.U32.AND P4, PT, R8.reuse, R2, PT ;  /* 0x000000020800720c */ /* 0x040fe20003f84070 */
[----:B------:R1:W-:Y:S01]  /*e3e0*/  STL [R1+0x508], R9 ;  /* 0x0005080901007387 */ /* 0x0003e20000100800 */
[----:B------:R-:W-:Y:S01]  /*e3f0*/  ISETP.GT.U32.AND P1, PT, R8, R203, PT ;  /* 0x000000cb0800720c */ /* 0x000fe20003f24070 */
[----:B------:R-:W-:-:S04]  /*e400*/  IMAD.HI.U32 R210, R7, R4, RZ ;  /* 0x0000000407d27227 */ /* 0x000fc800078e00ff */
[----:B------:R-:W-:Y:S02]  /*e410*/  @!P5 IMAD.IADD R209, R209, 0x1, -R8 ;  /* 0x00000001d1d1d824 */ /* 0x000fe400078e0a08 */
[----:B------:R-:W-:-:S03]  /*e420*/  IMAD.HI.U32 R205, R7, R208, RZ ;  /* 0x000000d007cd7227 */ /* 0x000fc600078e00ff */
[----:B------:R-:W-:Y:S01]  /*e430*/  ISETP.GT.U32.AND P5, PT, R8, R209, PT ;  /* 0x000000d10800720c */ /* 0x000fe20003fa4070 */
[----:B-1----:R-:W-:Y:S01]  /*e440*/  IMAD.MOV.U32 R9, RZ, RZ, R204 ;  /* 0x000000ffff097224 */ /* 0x002fe200078e00cc */
[----:B------:R-:W-:Y:S01]  /*e450*/  @!P4 IADD3 R2, R2, -R8, RZ ;  /* 0x800000080202c210 */ /* 0x000fe20007ffe0ff */
[----:B------:R-:W-:Y:S01]  /*e460*/  IMAD.HI.U32 R204, R7, R207, RZ ;  /* 0x000000cf07cc7227 */ /* 0x000fe200078e00ff */
[----:B------:R-:W-:Y:S02]  /*e470*/  ISETP.GE.AND P4, PT, R206, RZ, PT ;  /* 0x000000ffce00720c */ /* 0x000fe40003f86270 */
[----:B------:R-:W-:Y:S01]  /*e480*/  IADD3 R206, R17, 0x130, RZ ;  /* 0x0000013011ce7810 */ /* 0x000fe20007ffe0ff */
[----:B------:R-:W-:Y:S01]  /*e490*/  IMAD.MOV R210, RZ, RZ, -R210 ;  /* 0x000000ffffd27224 */ /* 0x000fe200078e0ad2 */
[----:B------:R-:W-:Y:S01]  /*e4a0*/  IADD3 R204, -R204, RZ, RZ ;  /* 0x000000ffcccc7210 */ /* 0x000fe20007ffe1ff */
[----:B------:R-:W-:Y:S01]  /*e4b0*/  @!P0 IMAD.MOV R9, RZ, RZ, -R9 ;  /* 0x000000ffff098224 */ /* 0x000fe200078e0a09 */
[----:B------:R-:W-:Y:S01]  /*e4c0*/  ISETP.GT.U32.AND P0, PT, R8, R2, PT ;  /* 0x000000020800720c */ /* 0x000fe20003f04070 */
[----:B------:R-:W-:-:S02]  /*e4d0*/  IMAD.MOV R205, RZ, RZ, -R205 ;  /* 0x000000ffffcd7224 */ /* 0x000fc400078e0acd */
[C---:B------:R-:W-:Y:S01]  /*e4e0*/  IMAD R4, R8.reuse, R210, R4 ;  /* 0x000000d208047224 */ /* 0x040fe200078e0204 */
[----:B------:R1:W-:Y:S01]  /*e4f0*/  STL [R1+0x500], R9 ;  /* 0x0005000901007387 */ /* 0x0003e20000100800 */
[----:B------:R-:W-:Y:S02]  /*e500*/  @!P1 IMAD.IADD R203, R203, 0x1, -R8 ;  /* 0x00000001cbcb9824 */ /* 0x000fe400078e0a08 */
[C---:B------:R-:W-:Y:S01]  /*e510*/  IMAD R207, R8.reuse, R204, R207 ;  /* 0x000000cc08cf7224 */ /* 0x040fe200078e02cf */
[C---:B------:R-:W-:Y:S01]  /*e520*/  ISETP.GT.U32.AND P1, PT, R8.reuse, R4, PT ;  /* 0x000000040800720c */ /* 0x040fe20003f24070 */
[C---:B------:R-:W-:Y:S01]  /*e530*/  IMAD R208, R8.reuse, R205, R208 ;  /* 0x000000cd08d07224 */ /* 0x040fe200078e02d0 */
[----:B------:R-:W-:Y:S01]  /*e540*/  IABS R205, R206 ;  /* 0x000000ce00cd7213 */ /* 0x000fe20000000000 */
[----:B------:R-:W-:Y:S01]  /*e550*/  @!P5 IMAD.IADD R209, R209, 0x1, -R8 ;  /* 0x00000001d1d1d824 */ /* 0x000fe200078e0a08 */
[----:B------:R-:W-:Y:S01]  /*e560*/  ISETP.GT.U32.AND P5, PT, R8, R207, PT ;  /* 0x000000cf0800720c */ /* 0x000fe20003fa4070 */
[----:B------:R-:W-:Y:S01]  /*e570*/  IMAD.MOV.U32 R10, RZ, RZ, R202 ;  /* 0x000000ffff0a7224 */ /* 0x000fe200078e00ca */
[C---:B------:R-:W-:Y:S01]  /*e580*/  IADD3 R202, R17.reuse, 0x12f, RZ ;  /* 0x0000012f11ca7810 */ /* 0x040fe20007ffe0ff */
[----:B-1----:R-:W-:Y:S01]  /*e590*/  IMAD.MOV.U32 R9, RZ, RZ, R203 ;  /* 0x000000ffff097224 */ /* 0x002fe200078e00cb */
[C---:B------:R-:W-:Y:S01]  /*e5a0*/  IADD3 R204, R17.reuse, 0x131, RZ ;  /* 0x0000013111cc7810 */ /* 0x040fe20007ffe0ff */
[----:B------:R-:W-:Y:S01]  /*e5b0*/  @!P3 IMAD.MOV R10, RZ, RZ, -R10 ;  /* 0x000000ffff0ab224 */ /* 0x000fe200078e0a0a */
[----:B------:R-:W-:Y:S01]  /*e5c0*/  ISETP.GE.AND P3, PT, R0, RZ, PT ;  /* 0x000000ff0000720c */ /* 0x000fe20003f66270 */
[----:B------:R-:W-:Y:S01]  /*e5d0*/  @!P6 IMAD.MOV R9, RZ, RZ, -R9 ;  /* 0x000000ffff09e224 */ /* 0x000fe200078e0a09 */
[----:B------:R-:W-:Y:S01]  /*e5e0*/  ISETP.GT.U32.AND P6, PT, R8, R208, PT ;  /* 0x000000d00800720c */ /* 0x000fe20003fc4070 */
[--C-:B------:R-:W-:Y:S01]  /*e5f0*/  @!P0 IMAD.IADD R2, R2, 0x1, -R8.reuse ;  /* 0x0000000102028824 */ /* 0x100fe200078e0a08 */
[----:B------:R-:W-:Y:S01]  /*e600*/  IADD3 R0, R17, 0x12e, RZ ;  /* 0x0000012e11007810 */ /* 0x000fe20007ffe0ff */
[----:B------:R-:W-:Y:S01]  /*e610*/  STL [R1+0x4fc], R10 ;  /* 0x0004fc0a01007387 */ /* 0x000fe20000100800 */
[----:B------:R-:W-:Y:S01]  /*e620*/  @!P1 IADD3 R4, R4, -R8, RZ ;  /* 0x8000000804049210 */ /* 0x000fe20007ffe0ff */
[----:B------:R-:W-:Y:S01]  /*e630*/  @!P5 IMAD.IADD R207, R207, 0x1, -R8 ;  /* 0x00000001cfcfd824 */ /* 0x000fe200078e0a08 */
[----:B------:R-:W-:Y:S01]  /*e640*/  IABS R203, R0 ;  /* 0x0000000000cb7213 */ /* 0x000fe20000000000 */
[----:B------:R1:W-:Y:S01]  /*e650*/  STL [R1+0x4f8], R9 ;  /* 0x0004f80901007387 */ /* 0x0003e20000100800 */
[----:B------:R-:W-:-:S02]  /*e660*/  ISETP.GE.AND P1, PT, R3, RZ, PT ;  /* 0x000000ff0300720c */ /* 0x000fc40003f26270 */
[----:B------:R-:W-:Y:S02]  /*e670*/  IABS R3, R202 ;  /* 0x000000ca00037213 */ /* 0x000fe40000000000 */
[----:B------:R-:W-:Y:S01]  /*e680*/  ISETP.GE.AND P0, PT, R5, RZ, PT ;  /* 0x000000ff0500720c */ /* 0x000fe20003f06270 */
[----:B------:R-:W-:Y:S01]  /*e690*/  @!P6 IMAD.IADD R208, R208, 0x1, -R8 ;  /* 0x00000001d0d0e824 */ /* 0x000fe200078e0a08 */
[C---:B------:R-:W-:Y:S01]  /*e6a0*/  ISETP.GT.U32.AND P6, PT, R8.reuse, R4, PT ;  /* 0x000000040800720c */ /* 0x040fe20003fc4070 */
[C---:B------:R-:W-:Y:S01]  /*e6b0*/  IMAD.HI.U32 R5, R7.reuse, R203, RZ ;  /* 0x000000cb07057227 */ /* 0x040fe200078e00ff */
[----:B------:R-:W-:Y:S02]  /*e6c0*/  ISETP.GT.U32.AND P5, PT, R8, R207, PT ;  /* 0x000000cf0800720c */ /* 0x000fe40003fa4070 */
[----:B------:R-:W-:Y:S01]  /*e6d0*/  IABS R211, R204 ;  /* 0x000000cc00d37213 */ /* 0x000fe20000000000 */
[----:B-1----:R-:W-:Y:S02]  /*e6e0*/  IMAD.MOV.U32 R9, RZ, RZ, R2 ;  /* 0x000000ffff097224 */ /* 0x002fe400078e0002 */
[----:B------:R-:W-:-:S04]  /*e6f0*/  IMAD.HI.U32 R2, R7, R3, RZ ;  /* 0x0000000307027227 */ /* 0x000fc800078e00ff */
[----:B------:R-:W-:Y:S01]  /*e700*/  IMAD.MOV R5, RZ, RZ, -R5 ;  /* 0x000000ffff057224 */ /* 0x000fe200078e0a05 */
[----:B------:R-:W-:Y:S01]  /*e710*/  IADD3 R2, -R2, RZ, RZ ;  /* 0x000000ff02027210 */ /* 0x000fe20007ffe1ff */
[--C-:B------:R-:W-:Y:S02]  /*e720*/  @!P6 IMAD.IADD R4, R4, 0x1, -R8.reuse ;  /* 0x000000010404e824 */ /* 0x100fe400078e0a08 */
[C---:B------:R-:W-:Y:S02]  /*e730*/  IMAD R203, R8.reuse, R5, R203 ;  /* 0x0000000508cb7224 */ /* 0x040fe400078e02cb */
[C---:B------:R-:W-:Y:S02]  /*e740*/  IMAD R3, R8.reuse, R2, R3 ;  /* 0x0000000208037224 */ /* 0x040fe400078e0203 */
[----:B------:R-:W-:Y:S01]  /*e750*/  @!P2 IMAD.MOV R9, RZ, RZ, -R9 ;  /* 0x000000ffff09a224 */ /* 0x000fe200078e0a09 */
[C---:B------:R-:W-:Y:S01]  /*e760*/  ISETP.GT.U32.AND P6, PT, R8.reuse, R203, PT ;  /* 0x000000cb0800720c */ /* 0x040fe20003fc4070 */
[----:B------:R-:W-:Y:S01]  /*e770*/  @!P5 IMAD.IADD R207, R207, 0x1, -R8 ;  /* 0x00000001cfcfd824 */ /* 0x000fe200078e0a08 */
[C---:B------:R-:W-:Y:S01]  /*e780*/  ISETP.GT.U32.AND P2, PT, R8.reuse, R208, PT ;  /* 0x000000d00800720c */ /* 0x040fe20003f44070 */
[----:B------:R-:W-:Y:S01]  /*e790*/  IMAD.HI.U32 R2, R7, R205, RZ ;  /* 0x000000cd07027227 */ /* 0x000fe200078e00ff */
[----:B------:R-:W-:Y:S01]  /*e7a0*/  ISETP.GT.U32.AND P5, PT, R8, R3, PT ;  /* 0x000000030800720c */ /* 0x000fe20003fa4070 */
[----:B------:R1:W-:Y:S02]  /*e7b0*/  STL [R1+0x4d0], R9 ;  /* 0x0004d00901007387 */ /* 0x0003e40000100800 */
[----:B------:R-:W-:-:S02]  /*e7c0*/  IMAD.MOV.U32 R10, RZ, RZ, R209 ;  /* 0x000000ffff0a7224 */ /* 0x000fc400078e00d1 */
[----:B------:R-:W-:Y:S02]  /*e7d0*/  IMAD.MOV R2, RZ, RZ, -R2 ;  /* 0x000000ffff027224 */ /* 0x000fe400078e0a02 */
[----:B------:R-:W-:Y:S02]  /*e7e0*/  @!P4 IMAD.MOV R10, RZ, RZ, -R10 ;  /* 0x000000ffff0ac224 */ /* 0x000fe400078e0a0a */
[----:B------:R-:W-:Y:S01]  /*e7f0*/  @!P6 IADD3 R203, R203, -R8, RZ ;  /* 0x80000008cbcbe210 */ /* 0x000fe20007ffe0ff */
[----:B------:R-:W-:Y:S01]  /*e800*/  IMAD R205, R8, R2, R205 ;  /* 0x0000000208cd7224 */ /* 0x000fe200078e02cd */
[----:B------:R-:W-:Y:S01]  /*e810*/  ISETP.GE.AND P6, PT, R202, RZ, PT ;  /* 0x000000ffca00720c */ /* 0x000fe20003fc6270 */
[--C-:B------:R-:W-:Y:S01]  /*e820*/  @!P2 IMAD.IADD R208, R208, 0x1, -R8.reuse ;  /* 0x00000001d0d0a824 */ /* 0x100fe200078e0a08 */
[----:B------:R-:W-:Y:S01]  /*e830*/  ISETP.GE.AND P2, PT, R0, RZ, PT ;  /* 0x000000ff0000720c */ /* 0x000fe20003f46270 */
[----:B------:R-:W-:Y:S01]  /*e840*/  @!P5 IMAD.IADD R3, R3, 0x1, -R8 ;  /* 0x000000010303d824 */ /* 0x000fe200078e0a08 */
[----:B------:R-:W-:Y:S01]  /*e850*/  ISETP.GT.U32.AND P5, PT, R8, R203, PT ;  /* 0x000000cb0800720c */ /* 0x000fe20003fa4070 */
[----:B------:R2:W-:Y:S01]  /*e860*/  STL [R1+0x4d4], R10 ;  /* 0x0004d40a01007387 */ /* 0x0005e20000100800 */
[C---:B------:R-:W-:Y:S01]  /*e870*/  IADD3 R0, R17.reuse, 0x132, RZ ;  /* 0x0000013211007810 */ /* 0x040fe20007ffe0ff */
[----:B-1----:R-:W-:Y:S01]  /*e880*/  IMAD.MOV.U32 R9, RZ, RZ, R4 ;  /* 0x000000ffff097224 */ /* 0x002fe200078e0004 */
[----:B------:R-:W-:Y:S01]  /*e890*/  IADD3 R202, R17, 0x133, RZ ;  /* 0x0000013311ca7810 */ /* 0x000fe20007ffe0ff */
[----:B------:R-:W-:Y:S01]  /*e8a0*/  IMAD.HI.U32 R5, R7, R211, RZ ;  /* 0x000000d307057227 */ /* 0x000fe200078e00ff */
[----:B------:R-:W-:-:S02]  /*e8b0*/  IABS R2, R0 ;  /* 0x0000000000027213 */ /* 0x000fc40000000000 */
[C---:B------:R-:W-:Y:S01]  /*e8c0*/  ISETP.GT.U32.AND P4, PT, R8.reuse, R3, PT ;  /* 0x000000030800720c */ /* 0x040fe20003f84070 */
[----:B------:R-:W-:Y:S01]  /*e8d0*/  @!P3 IMAD.MOV R9, RZ, RZ, -R9 ;  /* 0x000000ffff09b224 */ /* 0x000fe200078e0a09 */
[----:B------:R-:W-:Y:S01]  /*e8e0*/  ISETP.GT.U32.AND P3, PT, R8, R205, PT ;  /* 0x000000cd0800720c */ /* 0x000fe20003f64070 */
[----:B------:R-:W-:Y:S01]  /*e8f0*/  IMAD.HI.U32 R4, R7, R2, RZ ;  /* 0x0000000207047227 */ /* 0x000fe200078e00ff */
[----:B--2---:R-:W-:Y:S02]  /*e900*/  MOV R10, R208 ;  /* 0x000000d0000a7202 */ /* 0x004fe40000000f00 */
[----:B------:R1:W-:Y:S01]  /*e910*/  STL [R1+0x4f0], R9 ;  /* 0x0004f00901007387 */ /* 0x0003e20000100800 */
[----:B------:R-:W-:Y:S02]  /*e920*/  IMAD.MOV R5, RZ, RZ, -R5 ;  /* 0x000000ffff057224 */ /* 0x000fe400078e0a05 */
[----:B------:R-:W-:Y:S02]  /*e930*/  @!P0 IMAD.MOV R10, RZ, RZ, -R10 ;  /* 0x000000ffff0a8224 */ /* 0x000fe400078e0a0a */
[----:B------:R-:W-:Y:S01]  /*e940*/  @!P5 IMAD.IADD R203, R203, 0x1, -R8 ;  /* 0x00000001cbcbd824 */ /* 0x000fe200078e0a08 */
[----:B------:R-:W-:Y:S01]  /*e950*/  ISETP.GE.AND P5, PT, R204, RZ, PT ;  /* 0x000000ffcc00720c */ /* 0x000fe20003fa6270 */
[----:B------:R-:W-:Y:S01]  /*e960*/  IMAD.MOV R4, RZ, RZ, -R4 ;  /* 0x000000ffff047224 */ /* 0x000fe200078e0a04 */
[----:B------:R2:W-:Y:S01]  /*e970*/  STL [R1+0x4dc], R10 ;  /* 0x0004dc0a01007387 */ /* 0x0005e20000100800 */
[C---:B------:R-:W-:Y:S01]  /*e980*/  IMAD R211, R8.reuse, R5, R211 ;  /* 0x0000000508d37224 */ /* 0x040fe200078e02d3 */
[----:B------:R-:W-:Y:S01]  /*e990*/  IABS R5, R202 ;  /* 0x000000ca00057213 */ /* 0x000fe20000000000 */
[C---:B------:R-:W-:Y:S01]  /*e9a0*/  IMAD R2, R8.reuse, R4, R2 ;  /* 0x0000000408027224 */ /* 0x040fe200078e0202 */
[----:B------:R-:W-:Y:S01]  /*e9b0*/  IADD3 R4, R17, 0x135, RZ ;  /* 0x0000013511047810 */ /* 0x000fe20007ffe0ff */
[----:B-1----:R-:W-:Y:S01]  /*e9c0*/  IMAD.MOV.U32 R9, RZ, RZ, R207 ;  /* 0x000000ffff097224 */ /* 0x002fe200078e00cf */
[----:B------:R-:W-:Y:S01]  /*e9d0*/  ISETP.GT.U32.AND P0, PT, R8, R211, PT ;  /* 0x000000d30800720c */ /* 0x000fe20003f04070 */
[----:B------:R-:W-:-:S04]  /*e9e0*/  IMAD.HI.U32 R207, R7, R5, RZ ;  /* 0x0000000507cf7227 */ /* 0x000fc800078e00ff */
[----:B--2---:R-:W-:Y:S01]  /*e9f0*/  IMAD.MOV.U32 R10, RZ, RZ, R203 ;  /* 0x000000ffff0a7224 */ /* 0x004fe200078e00cb */
[----:B------:R-:W-:Y:S01]  /*ea00*/  IADD3 R207, -R207, RZ, RZ ;  /* 0x000000ffcfcf7210 */ /* 0x000fe20007ffe1ff */
[----:B------:R-:W-:Y:S01]  /*ea10*/  @!P1 IMAD.MOV R9, RZ, RZ, -R9 ;  /* 0x000000ffff099224 */ /* 0x000fe200078e0a09 */
[----:B------:R-:W-:Y:S01]  /*ea20*/  ISETP.GE.AND P1, PT, R206, RZ, PT ;  /* 0x000000ffce00720c */ /* 0x000fe20003f26270 */
[--C-:B------:R-:W-:Y:S01]  /*ea30*/  @!P4 IMAD.IADD R3, R3, 0x1, -R8.reuse ;  /* 0x000000010303c824 */ /* 0x100fe200078e0a08 */
[----:B------:R-:W-:Y:S01]  /*ea40*/  @!P2 IADD3 R10, -R10, RZ, RZ ;  /* 0x000000ff0a0aa210 */ /* 0x000fe20007ffe1ff */
[C---:B------:R-:W-:Y:S01]  /*ea50*/  IMAD R5, R8.reuse, R207, R5 ;  /* 0x000000cf08057224 */ /* 0x040fe200078e0205 */
[----:B------:R-:W-:Y:S01]  /*ea60*/  ISETP.GT.U32.AND P2, PT, R8, R2, PT ;  /* 0x000000020800720c */ /* 0x000fe20003f44070 */
[----:B------:R1:W-:Y:S01]  /*ea70*/  STL [R1+0x4ec], R9 ;  /* 0x0004ec0901007387 */ /* 0x0003e20000100800 */
[----:B------:R-:W-:Y:S01]  /*ea80*/  ISETP.GE.AND P4, PT, R0, RZ, PT ;  /* 0x000000ff0000720c */ /* 0x000fe20003f86270 */
[--C-:B------:R-:W-:Y:S01]  /*ea90*/  @!P3 IMAD.IADD R205, R205, 0x1, -R8.reuse ;  /* 0x00000001cdcdb824 */ /* 0x100fe200078e0a08 */
[----:B------:R-:W-:Y:S01]  /*eaa0*/  IADD3 R0, R17, 0x134, RZ ;  /* 0x0000013411007810 */ /* 0x000fe20007ffe0ff */
[----:B------:R-:W-:Y:S01]  /*eab0*/  @!P0 IMAD.IADD R211, R211, 0x1, -R8 ;  /* 0x00000001d3d38824 */ /* 0x000fe200078e0a08 */
[----:B------:R-:W-:Y:S01]  /*eac0*/  STL [R1+0x4e0], R10 ;  /* 0x0004e00a01007387 */ /* 0x000fe20000100800 */
[----:B------:R-:W-:-:S02]  /*ead0*/  IADD3 R206, R17, 0x138, RZ ;  /* 0x0000013811ce7810 */ /* 0x000fc40007ffe0ff */
[----:B------:R-:W-:Y:S01]  /*eae0*/  IABS R203, R0 ;  /* 0x0000000000cb7213 */ /* 0x000fe20000000000 */
[----:B-1----:R-:W-:Y:S01]  /*eaf0*/  IMAD.MOV.U32 R9, RZ, RZ, R3 ;  /* 0x000000ffff097224 */ /* 0x002fe200078e0003 */
[----:B------:R-:W-:Y:S02]  /*eb00*/  ISETP.GT.U32.AND P3, PT, R8, R205, PT ;  /* 0x000000cd0800720c */ /* 0x000fe40003f64070 */
[----:B------:R-:W-:Y:S01]  /*eb10*/  @!P2 IMAD.IADD R2, R2, 0x1, -R8 ;  /* 0x000000010202a824 */ /* 0x000fe200078e0a08 */
[C---:B------:R-:W-:Y:S01]  /*eb20*/  ISETP.GT.U32.AND P0, PT, R8.reuse, R211, PT ;  /* 0x000000d30800720c */ /* 0x040fe20003f04070 */
[----:B------:R-:W-:Y:S01]  /*eb30*/  @!P6 IMAD.MOV R9, RZ, RZ, -R9 ;  /* 0x000000ffff09e224 */ /* 0x000fe200078e0a09 */
[C---:B------:R-:W-:Y:S01]  /*eb40*/  ISETP.GT.U32.AND P6, PT, R8.reuse, R5, PT ;  /* 0x000000050800720c */ /* 0x040fe20003fc4070 */
[----:B------:R-:W-:Y:S01]  /*eb50*/  IMAD.HI.U32 R204, R7, R203, RZ ;  /* 0x000000cb07cc7227 */ /* 0x000fe200078e00ff */
[----:B------:R-:W-:Y:S02]  /*eb60*/  ISETP.GT.U32.AND P2, PT, R8, R2, PT ;  /* 0x000000020800720c */ /* 0x000fe40003f44070 */
[----:B------:R-:W-:Y:S01]  /*eb70*/  IABS R3, R4 ;  /* 0x0000000400037213 */ /* 0x000fe20000000000 */
[----:B------:R-:W-:Y:S01]  /*eb80*/  IMAD.MOV R204, RZ, RZ, -R204 ;  /* 0x000000ffffcc7224 */ /* 0x000fe200078e0acc */
[----:B------:R1:W-:Y:S01]  /*eb90*/  STL [R1+0x4e8], R9 ;  /* 0x0004e80901007387 */ /* 0x0003e20000100800 */
[----:B------:R-:W-:-:S02]  /*eba0*/  IABS R207, R206 ;  /* 0x000000ce00cf7213 */ /* 0x000fc40000000000 */
[----:B------:R-:W-:Y:S01]  /*ebb0*/  IMAD R203, R8, R204, R203 ;  /* 0x000000cc08cb7224 */ /* 0x000fe200078e02cb */
[----:B------:R-:W-:Y:S01]  /*ebc0*/  IADD3 R204, R17, 0x137, RZ ;  /* 0x0000013711cc7810 */ /* 0x000fe20007ffe0ff */
[--C-:B------:R-:W-:Y:S01]  /*ebd0*/  @!P3 IMAD.IADD R205, R205, 0x1, -R8.reuse ;  /* 0x00000001cdcdb824 */ /* 0x100fe200078e0a08 */
[----:B------:R-:W-:Y:S01]  /*ebe0*/  ISETP.GE.AND P3, PT, R202, RZ, PT ;  /* 0x000000ffca00720c */ /* 0x000fe20003f66270 */
[--C-:B------:R-:W-:Y:S01]  /*ebf0*/  @!P6 IMAD.IADD R5, R5, 0x1, -R8.reuse ;  /* 0x000000010505e824 */ /* 0x100fe200078e0a08 */
[----:B------:R-:W-:Y:S01]  /*ec00*/  IADD3 R202, R17, 0x136, RZ ;  /* 0x0000013611ca7810 */ /* 0x000fe20007ffe0ff */
[--C-:B------:R-:W-:Y:S01]  /*ec10*/  @!P0 IMAD.IADD R211, R211, 0x1, -R8.reuse ;  /* 0x00000001d3d38824 */ /* 0x100fe200078e0a08 */
[----:B------:R-:W-:Y:S01]  /*ec20*/  ISETP.GE.AND P0, PT, R0, RZ, PT ;  /* 0x000000ff0000720c */ /* 0x000fe20003f06270 */
[----:B------:R-:W-:Y:S01]  /*ec30*/  @!P2 IMAD.IADD R2, R2, 0x1, -R8 ;  /* 0x000000010202a824 */ /* 0x000fe200078e0a08 */
[C---:B------:R-:W-:Y:S01]  /*ec40*/  ISETP.GT.U32.AND P6, PT, R8.reuse, R5, PT ;  /* 0x000000050800720c */ /* 0x040fe20003fc4070 */
[----:B------:R-:W-:Y:S01]  /*ec50*/  IMAD.HI.U32 R0, R7, R3, RZ ;  /* 0x0000000307007227 */ /* 0x000fe200078e00ff */
[----:B------:R-:W-:-:S02]  /*ec60*/  ISETP.GT.U32.AND P2, PT, R8, R203, PT ;  /* 0x000000cb0800720c */ /* 0x000fc40003f44070 */
[----:B-1----:R-:W-:Y:S01]  /*ec70*/  MOV R9, R205 ;  /* 0x000000cd00097202 */ /* 0x002fe20000000f00 */
[----:B------:R-:W-:Y:S01]  /*ec80*/  IMAD.MOV R0, RZ, RZ, -R0 ;  /* 0x000000ffff007224 */ /* 0x000fe200078e0a00 */
[----:B------:R-:W-:Y:S01]  /*ec90*/  IABS R208, R202 ;  /* 0x000000ca00d07213 */ /* 0x000fe20000000000 */
[----:B------:R-:W-:Y:S01]  /*eca0*/  IMAD.HI.U32 R210, R7, R207, RZ ;  /* 0x000000cf07d27227 */ /* 0x000fe200078e00ff */
[----:B------:R-:W-:-:S03]  /*ecb0*/  IABS R209, R204 ;  /* 0x000000cc00d17213 */ /* 0x000fc60000000000 */
[----:B------:R-:W-:Y:S01]  /*ecc0*/  @!P1 IMAD.MOV R9, RZ, RZ, -R9 ;  /* 0x000000ffff099224 */ /* 0x000fe200078e0a09 */
[----:B------:R-:W-:Y:S01]  /*ecd0*/  ISETP.GE.AND P1, PT, R4, RZ, PT ;  /* 0x000000ff0400720c */ /* 0x000fe20003f26270 */
[C---:B------:R-:W-:Y:S01]  /*ece0*/  IMAD R3, R8.reuse, R0, R3 ;  /* 0x0000000008037224 */ /* 0x040fe200078e0203 */
[----:B------:R-:W-:Y:S01]  /*ecf0*/  @!P6 IADD3 R5, R5, -R8, RZ ;  /* 0x800000080505e210 */ /* 0x000fe20007ffe0ff */
[----:B------:R-:W-:Y:S01]  /*ed00*/  IMAD.HI.U32 R4, R7, R208, RZ ;  /* 0x000000d007047227 */ /* 0x000fe200078e00ff */
[----:B------:R1:W-:Y:S01]  /*ed10*/  STL [R1+0x4e4], R9 ;  /* 0x0004e40901007387 */ /* 0x0003e20000100800 */
[----:B------:R-:W-:Y:S02]  /*ed20*/  IADD3 R0, R17, 0x139, RZ ;  /* 0x0000013911007810 */ /* 0x000fe40007ffe0ff */
[----:B------:R-:W-:Y:S01]  /*ed30*/  ISETP.GT.U32.AND P6, PT, R8, R3, PT ;  /* 0x000000030800720c */ /* 0x000fe20003fc4070 */
[----:B------:R-:W-:Y:S01]  /*ed40*/  @!P2 IMAD.IADD R203, R203, 0x1, -R8 ;  /* 0x00000001cbcba824 */ /* 0x000fe200078e0a08 */
[----:B------:R-:W-:Y:S01]  /*ed50*/  IABS R205, R0 ;  /* 0x0000000000cd7213 */ /* 0x000fe20000000000 */
[----:B------:R-:W-:Y:S01]  /*ed60*/  IMAD.MOV R4, RZ, RZ, -R4 ;  /* 0x000000ffff047224 */ /* 0x000fe200078e0a04 */
[----:B------:R-:W-:Y:S01]  /*ed70*/  MOV R10, R5 ;  /* 0x00000005000a7202 */ /* 0x000fe20000000f00 */
[----:B------:R-:W-:-:S04]  /*ed80*/  IMAD.HI.U32 R212, R7, R209, RZ ;  /* 0x000000d107d47227 */ /* 0x000fc800078e00ff */
[----:B-1----:R-:W-:Y:S02]  /*ed90*/  IMAD.MOV.U32 R9, RZ, RZ, R211 ;  /* 0x000000ffff097224 */ /* 0x002fe400078e00d3 */
[C---:B------:R-:W-:Y:S01]  /*eda0*/  IMAD R208, R8.reuse, R4, R208 ;  /* 0x0000000408d07224 */ /* 0x040fe200078e02d0 */
[----:B------:R-:W-:Y:S01]  /*edb0*/  IADD3 R4, R17, 0x13a, RZ ;  /* 0x0000013a11047810 */ /* 0x000fe20007ffe0ff */
[----:B------:R-:W-:Y:S01]  /*edc0*/  IMAD.MOV R212, RZ, RZ, -R212 ;  /* 0x000000ffffd47224 */ /* 0x000fe200078e0ad4 */
[----:B------:R-:W-:Y:S01]  /*edd0*/  @!P5 IADD3 R9, -R9, RZ, RZ ;  /* 0x000000ff0909d210 */ /* 0x000fe20007ffe1ff */
[----:B------:R-:W-:Y:S01]  /*ede0*/  @!P6 IMAD.IADD R3, R3, 0x1, -R8 ;  /* 0x000000010303e824 */ /* 0x000fe200078e0a08 */
[C---:B------:R-:W-:Y:S01]  /*edf0*/  ISETP.GT.U32.AND P5, PT, R8.reuse, R203, PT ;  /* 0x000000cb0800720c */ /* 0x040fe20003fa4070 */
[----:B------:R-:W-:Y:S01]  /*ee00*/  IMAD.MOV.U32 R211, RZ, RZ, R205 ;  /* 0x000000ffffd37224 */ /* 0x000fe200078e00cd */
[----:B------:R-:W-:Y:S01]  /*ee10*/  ISETP.GT.U32.AND P2, PT, R8, R208, PT ;  /* 0x000000d00800720c */ /* 0x000fe20003f44070 */
[----:B------:R1:W-:Y:S01]  /*ee20*/  STL [R1+0x4d8], R9 ;  /* 0x0004d80901007387 */ /* 0x0003e20000100800 */
[----:B------:R-:W-:Y:S01]  /*ee30*/  ISETP.GE.AND P6, PT, R202, RZ, PT ;  /* 0x000000ffca00720c */ /* 0x000fe20003fc6270 */
[----:B------:R-:W-:Y:S01]  /*ee40*/  IMAD R202, R8, R212, R209 ;  /* 0x000000d408ca7224 */ /* 0x000fe200078e02d1 */
[----:B------:R-:W-:Y:S01]  /*ee50*/  IABS R209, R4 ;  /* 0x0000000400d17213 */ /* 0x000fe20000000000 */
[----:B------:R-:W-:-:S02]  /*ee60*/  IMAD.MOV R210, RZ, RZ, -R210 ;  /* 0x000000ffffd27224 */ /* 0x000fc400078e0ad2 */
[----:B------:R-:W-:Y:S01]  /*ee70*/  @!P3 IMAD.MOV R10, RZ, RZ, -R10 ;  /* 0x000000ffff0ab224 */ /* 0x000fe200078e0a0a */
[----:B------:R-:W-:Y:S01]  /*ee80*/  ISETP.GE.AND P3, PT, R204, RZ, PT ;  /* 0x000000ffcc00720c */ /* 0x000fe20003f66270 */
[C---:B------:R-:W-:Y:S01]  /*ee90*/  IMAD R205, R8.reuse, R210, R207 ;  /* 0x000000d208cd7224 */ /* 0x040fe200078e02cf */
[C---:B------:R-:W-:Y:S01]  /*eea0*/  IADD3 R207, R17.reuse, 0x13c, RZ ;  /* 0x0000013c11cf7810 */ /* 0x040fe20007ffe0ff */
[----:B-1----:R-:W-:Y:S01]  /*eeb0*/  IMAD.MOV.U32 R9, RZ, RZ, R2 ;  /* 0x000000ffff097224 */ /* 0x002fe200078e0002 */
[----:B------:R-:W-:Y:S01]  /*eec0*/  IADD3 R204, R17, 0x13e, RZ ;  /* 0x0000013e11cc7810 */ /* 0x000fe20007ffe0ff */
[----:B------:R-:W-:Y:S01]  /*eed0*/  @!P5 IMAD.IADD R203, R203, 0x1, -R8 ;  /* 0x00000001cbcbd824 */ /* 0x000fe200078e0a08 */
[----:B------:R-:W-:Y:S01]  /*eee0*/  ISETP.GT.U32.AND P5, PT, R8, R202, PT ;  /* 0x000000ca0800720c */ /* 0x000fe20003fa4070 */
[----:B------:R-:W-:Y:S01]  /*eef0*/  @!P4 IMAD.MOV R9, RZ, RZ, -R9 ;  /* 0x000000ffff09c224 */ /* 0x000fe200078e0a09 */
[----:B------:R-:W-:Y:S01]  /*ef00*/  IABS R210, R207 ;  /* 0x000000cf00d27213 */ /* 0x000fe20000000000 */
[----:B------:R-:W-:-:S03]  /*ef10*/  IMAD.HI.U32 R2, R7, R211, RZ ;  /* 0x000000d307027227 */ /* 0x000fc600078e00ff */
[----:B------:R1:W-:Y:S01]  /*ef20*/  STL [R1+0x4cc], R9 ;  /* 0x0004cc0901007387 */ /* 0x0003e20000100800 */
[----:B------:R-:W-:Y:S01]  /*ef30*/  @!P2 IMAD.IADD R208, R208, 0x1, -R8 ;  /* 0x00000001d0d0a824 */ /* 0x000fe200078e0a08 */
[C---:B------:R-:W-:Y:S01]  /*ef40*/  ISETP.GT.U32.AND P2, PT, R8.reuse, R3, PT ;  /* 0x000000030800720c */ /* 0x040fe20003f44070 */
[----:B------:R-:W-:Y:S01]  /*ef50*/  IMAD.MOV R2, RZ, RZ, -R2 ;  /* 0x000000ffff027224 */ /* 0x000fe200078e0a02 */
[----:B------:R2:W-:Y:S01]  /*ef60*/  STL [R1+0x4c8], R10 ;  /* 0x0004c80a01007387 */ /* 0x0005e20000100800 */
[----:B------:R-:W-:Y:S01]  /*ef70*/  IMAD.HI.U32 R5, R7, R209, RZ ;  /* 0x000000d107057227 */ /* 0x000fe200078e00ff */
[----:B------:R-:W-:-:S03]  /*ef80*/  ISETP.GT.U32.AND P4, PT, R8, R208, PT ;  /* 0x000000d00800720c */ /* 0x000fc60003f84070 */
[----:B------:R-:W-:Y:S02]  /*ef90*/  IMAD R2, R8, R2, R211 ;  /* 0x0000000208027224 */ /* 0x000fe400078e02d3 */
[----:B-1----:R-:W-:Y:S01]  /*efa0*/  IMAD.MOV.U32 R9, RZ, RZ, R203 ;  /* 0x000000ffff097224 */ /* 0x002fe200078e00cb */
[----:B------:R-:W-:Y:S01]  /*efb0*/  IADD3 R203, R17, 0x13b, RZ ;  /* 0x0000013b11cb7810 */ /* 0x000fe20007ffe0ff */
[--C-:B------:R-:W-:Y:S01]  /*efc0*/  @!P5 IMAD.IADD R202, R202, 0x1, -R8.reuse ;  /* 0x00000001cacad824 */ /* 0x100fe200078e0a08 */
[C---:B------:R-:W-:Y:S01]  /*efd0*/  ISETP.GT.U32.AND P5, PT, R8.reuse, R2, PT ;  /* 0x000000020800720c */ /* 0x040fe20003fa4070 */
[----:B------:R-:W-:Y:S01]  /*efe0*/  @!P0 IMAD.MOV R9, RZ, RZ, -R9 ;  /* 0x000000ffff098224 */ /* 0x000fe200078e0a09 */
[----:B------:R-:W-:Y:S01]  /*eff0*/  ISETP.GT.U32.AND P0, PT, R8, R205, PT ;  /* 0x000000cd0800720c */ /* 0x000fe20003f04070 */
[----:B------:R-:W-:Y:S01]  /*f000*/  IMAD.MOV R5, RZ, RZ, -R5 ;  /* 0x000000ffff057224 */ /* 0x000fe200078e0a05 */
[----:B------:R-:W-:Y:S01]  /*f010*/  @!P2 IADD3 R3, R3, -R8, RZ ;  /* 0x800000080303a210 */ /* 0x000fe20007ffe0ff */
[----:B------:R-:W-:Y:S01]  /*f020*/  @!P4 IMAD.IADD R208, R208, 0x1, -R8 ;  /* 0x00000001d0d0c824 */ /* 0x000fe200078e0a08 */
[----:B------:R1:W-:Y:S01]  /*f030*/  STL [R1+0x4c4], R9 ;  /* 0x0004c40901007387 */ /* 0x0003e20000100800 */
[----:B------:R-:W-:Y:S01]  /*f040*/  ISETP.GE.AND P4, PT, R0, RZ, PT ;  /* 0x000000ff0000720c */ /* 0x000fe20003f86270 */
[----:B------:R-:W-:Y:S01]  /*f050*/  IMAD R0, R8, R5, R209 ;  /* 0x0000000508007224 */ /* 0x000fe200078e02d1 */
[----:B------:R-:W-:Y:S01]  /*f060*/  IABS R209, R203 ;  /* 0x000000cb00d17213 */ /* 0x000fe20000000000 */
[----:B--2---:R-:W-:Y:S01]  /*f070*/  IMAD.MOV.U32 R10, RZ, RZ, R208 ;  /* 0x000000ffff0a7224 */ /* 0x004fe200078e00d0 */
[----:B------:R-:W-:-:S02]  /*f080*/  ISETP.GE.AND P2, PT, R206, RZ, PT ;  /* 0x000000ffce00720c */ /* 0x000fc40003f46270 */
[----:B------:R-:W-:Y:S01]  /*f090*/  @!P5 IADD3 R2, R2, -R8, RZ ;  /* 0x800000080202d210 */ /* 0x000fe20007ffe0ff */
[----:B------:R-:W-:Y:S01]  /*f0a0*/  IMAD.HI.U32 R211, R7, R209, RZ ;  /* 0x000000d107d37227 */ /* 0x000fe200078e00ff */
[----:B------:R-:W-:Y:S02]  /*f0b0*/  IADD3 R206, R17, 0x13d, RZ ;  /* 0x0000013d11ce7810 */ /* 0x000fe40007ffe0ff */
[----:B------:R-:W-:Y:S01]  /*f0c0*/  ISETP.GT.U32.AND P5, PT, R8, R2, PT ;  /* 0x000000020800720c */ /* 0x000fe20003fa4070 */
[----:B------:R-:W-:Y:S01]  /*f0d0*/  @!P0 IMAD.IADD R205, R205, 0x1, -R8 ;  /* 0x00000001cdcd8824 */ /* 0x000fe200078e0a08 */
[----:B------:R-:W-:Y:S01]  /*f0e0*/  @!P6 IADD3 R10, -R10, RZ, RZ ;  /* 0x000000ff0a0ae210 */ /* 0x000fe20007ffe1ff */
[----:B-1----:R-:W-:Y:S01]  /*f0f0*/  IMAD.MOV.U32 R9, RZ, RZ, R3 ;  /* 0x000000ffff097224 */ /* 0x002fe200078e0003 */
[----:B------:R-:W-:Y:S01]  /*f100*/  IABS R3, R206 ;  /* 0x000000ce00037213 */ /* 0x000fe20000000000 */
[----:B------:R-:W-:Y:S01]  /*f110*/  IMAD.MOV R211, RZ, RZ, -R211 ;  /* 0x000000ffffd37224 */ /* 0x000fe200078e0ad3 */
[C---:B------:R-:W-:Y:S01]  /*f120*/  ISETP.GT.U32.AND P0, PT, R8.reuse, R205, PT ;  /* 0x000000cd0800720c */ /* 0x040fe20003f04070 */
[----:B------:R-:W-:Y:S01]  /*f130*/  @!P1 IMAD.MOV R9, RZ, RZ, -R9 ;  /* 0x000000ffff099224 */ /* 0x000fe200078e0a09 */
[----:B------:R-:W-:Y:S01]  /*f140*/  ISETP.GT.U32.AND P1, PT, R8, R202, PT ;  /* 0x000000ca0800720c */ /* 0x000fe20003f24070 */
[----:B------:R-:W-:Y:S01]  /*f150*/  IMAD.HI.U32 R212, R7, R3, RZ ;  /* 0x0000000307d47227 */ /* 0x000fe200078e00ff */
[----:B------:R-:W-:-:S02]  /*f160*/  IABS R5, R204 ;  /* 0x000000cc00057213 */ /* 0x000fc40000000000 */
[----:B------:R1:W-:Y:S01]  /*f170*/  STL [R1+0x4bc], R9 ;  /* 0x0004bc0901007387 */ /* 0x0003e20000100800 */
[----:B------:R-:W-:Y:S01]  /*f180*/  @!P5 IMAD.IADD R2, R2, 0x1, -R8 ;  /* 0x000000010202d824 */ /* 0x000fe200078e0a08 */
[----:B------:R-:W-:Y:S02]  /*f190*/  IADD3 R212, -R212, RZ, RZ ;  /* 0x000000ffd4d47210 */ /* 0x000fe40007ffe1ff */
[----:B------:R-:W-:Y:S01]  /*f1a0*/  STL [R1+0x498], R10 ;  /* 0x0004980a01007387 */ /* 0x000fe20000100800 */
[----:B------:R-:W-:Y:S01]  /*f1b0*/  @!P4 IMAD.MOV R2, RZ, RZ, -R2 ;  /* 0x000000ffff02c224 */ /* 0x000fe200078e0a02 */
[----:B------:R-:W-:Y:S01]  /*f1c0*/  ISETP.GE.AND P4, PT, R207, RZ, PT ;  /* 0x000000ffcf00720c */ /* 0x000fe20003f86270 */
[--C-:B------:R-:W-:Y:S01]  /*f1d0*/  @!P0 IMAD.IADD R205, R205, 0x1, -R8.reuse ;  /* 0x00000001cdcd8824 */ /* 0x100fe200078e0a08 */
[----:B------:R-:W-:Y:S01]  /*f1e0*/  ISETP.GE.AND P0, PT, R4, RZ, PT ;  /* 0x000000ff0400720c */ /* 0x000fe20003f06270 */
[----:B------:R-:W-:Y:S01]  /*f1f0*/  @!P1 IMAD.IADD R202, R202, 0x1, -R8 ;  /* 0x00000001caca9824 */ /* 0x000fe200078e0a08 */
[C---:B------:R-:W-:Y:S01]  /*f200*/  ISETP.GT.U32.AND P1, PT, R8.reuse, R0, PT ;  /* 0x000000000800720c */ /* 0x040fe20003f24070 */
[----:B------:R-:W-:-:S02]  /*f210*/  IMAD R4, R8, R211, R209 ;  /* 0x000000d308047224 */ /* 0x000fc400078e02d1 */
[----:B-1----:R-:W-:Y:S02]  /*f220*/  IMAD.MOV.U32 R9, RZ, RZ, R202 ;  /* 0x000000ffff097224 */ /* 0x002fe400078e00ca */
[----:B------:R-:W-:Y:S01]  /*f230*/  IMAD.HI.U32 R209, R7, R210, RZ ;  /* 0x000000d207d17227 */ /* 0x000fe200078e00ff */
[----:B------:R-:W-:-:S03]  /*f240*/  ISETP.GT.U32.AND P5, PT, R8, R4, PT ;  /* 0x000000040800720c */ /* 0x000fc60003fa4070 */
[----:B------:R-:W-:Y:S02]  /*f250*/  @!P3 IMAD.MOV R9, RZ, RZ, -R9 ;  /* 0x000000ffff09b224 */ /* 0x000fe400078e0a09 */
[----:B------:R-:W-:Y:S02]  /*f260*/  IMAD R3, R8, R212, R3 ;  /* 0x000000d408037224 */ /* 0x000fe400078e0203 */
[--C-:B------:R-:W-:Y:S01]  /*f270*/  @!P1 IMAD.IADD R0, R0, 0x1, -R8.reuse ;  /* 0x0000000100009824 */ /* 0x100fe200078e0a08 */
[----:B------:R1:W-:Y:S01]  /*f280*/  STL [R1+0x494], R9 ;  /* 0x0004940901007387 */ /* 0x0003e20000100800 */
[----:B------:R-:W-:Y:S01]  /*f290*/  IMAD.HI.U32 R211, R7, R5, RZ ;  /* 0x0000000507d37227 */ /* 0x000fe200078e00ff */
[----:B------:R-:W-:Y:S02]  /*f2a0*/  ISETP.GE.AND P1, PT, R203, RZ, PT ;  /* 0x000000ffcb00720c */ /* 0x000fe40003f26270 */
[----:B------:R-:W-:Y:S01]  /*f2b0*/  IADD3 R203, R17, 0x13f, RZ ;  /* 0x0000013f11cb7810 */ /* 0x000fe20007ffe0ff */
[----:B------:R-:W-:Y:S01]  /*f2c0*/  @!P5 IMAD.IADD R4, R4, 0x1, -R8 ;  /* 0x000000010404d824 */ /* 0x000fe200078e0a08 */
[----:B------:R-:W-:Y:S01]  /*f2d0*/  ISETP.GT.U32.AND P5, PT, R8, R0, PT ;  /* 0x000000000800720c */ /* 0x000fe20003fa4070 */
[----:B------:R-:W-:-:S02]  /*f2e0*/  IMAD.MOV R209, RZ, RZ, -R209 ;  /* 0x000000ffffd17224 */ /* 0x000fc400078e0ad1 */
[----:B------:R-:W-:Y:S01]  /*f2f0*/  IMAD.MOV R211, RZ, RZ, -R211 ;  /* 0x000000ffffd37224 */ /* 0x000fe200078e0ad3 */
[C---:B------:R-:W-:Y:S01]  /*f300*/  ISETP.GT.U32.AND P6, PT, R8.reuse, R4, PT ;  /* 0x000000040800720c */ /* 0x040fe20003fc4070 */
[----:B-1----:R-:W-:Y:S02]  /*f310*/  IMAD.MOV.U32 R9, RZ, RZ, R205 ;  /* 0x000000ffff097224 */ /* 0x002fe400078e00cd */
[C---:B------:R-:W-:Y:S01]  /*f320*/  IMAD R209, R8.reuse, R209, R210 ;  /* 0x000000d108d17224 */ /* 0x040fe200078e02d2 */
[----:B------:R-:W-:Y:S01]  /*f330*/  IADD3 R210, R17, 0x140, RZ ;  /* 0x0000014011d27810 */ /* 0x000fe20007ffe0ff */
[----:B------:R-:W-:Y:S01]  /*f340*/  @!P2 IMAD.MOV R9, RZ, RZ, -R9 ;  /* 0x000000ffff09a224 */ /* 0x000fe200078e0a09 */
[C---:B------:R-:W-:Y:S01]  /*f350*/  ISETP.GT.U32.AND P2, PT, R8.reuse, R3, PT ;  /* 0x000000030800720c */ /* 0x040fe20003f44070 */
[C---:B------:R-:W-:Y:S01]  /*f360*/  IMAD R5, R8.reuse, R211, R5 ;  /* 0x000000d308057224 */ /* 0x040fe200078e0205 */
[----:B------:R-:W-:Y:S02]  /*f370*/  IABS R211, R203 ;  /* 0x000000cb00d37213 */ /* 0x000fe40000000000 */
[----:B------:R-:W-:Y:S01]  /*f380*/  ISETP.GT.U32.AND P3, PT, R8, R209, PT ;  /* 0x000000d10800720c */ /* 0x000fe20003f64070 */
[----:B------:R1:W-:Y:S01]  /*f390*/  STL [R1+0x48c], R9 ;  /* 0x00048c0901007387 */ /* 0x0003e20000100800 */
[----:B------:R-:W-:Y:S01]  /*f3a0*/  @!P5 IADD3 R0, R0, -R8, RZ ;  /* 0x800000080000d210 */ /* 0x000fe20007ffe0ff */
[----:B------:R-:W-:Y:S01]  /*f3b0*/  IMAD.MOV.U32 R202, RZ, RZ, R211 ;  /* 0x000000ffffca7224 */ /* 0x000fe200078e00d3 */
[----:B------:R-:W-:Y:S01]  /*f3c0*/  IABS R208, R210 ;  /* 0x000000d200d07213 */ /* 0x000fe20000000000 */
[----:B------:R2:W-:Y:S01]  /*f3d0*/  STL [R1+0x484], R2 ;  /* 0x0004840201007387 */ /* 0x0005e20000100800 */
[----:B------:R-:W-:Y:S01]  /*f3e0*/  @!P6 IMAD.IADD R4, R4, 0x1, -R8 ;  /* 0x000000010404e824 */ /* 0x000fe200078e0a08 */
[----:B------:R-:W-:Y:S01]  /*f3f0*/  ISETP.GE.AND P6, PT, R206, RZ, PT ;  /* 0x000000ffce00720c */ /* 0x000fe20003fc6270 */
[----:B------:R-:W-:Y:S01]  /*f400*/  IMAD.HI.U32 R205, R7, R202, RZ ;  /* 0x000000ca07cd7227 */ /* 0x000fe200078e00ff */
[----:B------:R-:W-:-:S02]  /*f410*/  ISETP.GT.U32.AND P5, PT, R8, R5, PT ;  /* 0x000000050800720c */ /* 0x000fc40003fa4070 */
[----:B-1----:R-:W-:Y:S01]  /*f420*/  MOV R9, R0 ;  /* 0x0000000000097202 */ /* 0x002fe20000000f00 */
[----:B------:R-:W-:Y:S02]  /*f430*/  @!P2 IMAD.IADD R3, R3, 0x1, -R8 ;  /* 0x000000010303a824 */ /* 0x000fe400078e0a08 */
[----:B------:R-:W-:Y:S02]  /*f440*/  IMAD.MOV R205, RZ, RZ, -R205 ;  /* 0x000000ffffcd7224 */ /* 0x000fe400078e0acd */
[----:B--2---:R-:W-:Y:S02]  /*f450*/  IMAD.MOV.U32 R2, RZ, RZ, R208 ;  /* 0x000000ffff027224 */ /* 0x004fe400078e00d0 */
[----:B------:R-:W-:Y:S01]  /*f460*/  @!P0 IMAD.MOV R9, RZ, RZ, -R9 ;  /* 0x000000ffff098224 */ /* 0x000fe200078e0a09 */
[----:B------:R-:W-:Y:S01]  /*f470*/  ISETP.GT.U32.AND P0, PT, R8, R3, PT ;  /* 0x000000030800720c */ /* 0x000fe20003f04070 */
[----:B------:R-:W-:Y:S01]  /*f480*/  @!P3 IMAD.IADD R209, R209, 0x1, -R8 ;  /* 0x00000001d1d1b824 */ /* 0x000fe200078e0a08 */
[----:B------:R-:W-:Y:S01]  /*f490*/  ISETP.GE.AND P3, PT, R204, RZ, PT ;  /* 0x000000ffcc00720c */ /* 0x000fe20003f66270 */
[----:B------:R-:W-:Y:S01]  /*f4a0*/  IMAD.HI.U32 R206, R7, R2, RZ ;  /* 0x0000000207ce7227 */ /* 0x000fe200078e00ff */
[----:B------:R1:W-:Y:S02]  /*f4b0*/  STL [R1+0x47c], R9 ;  /* 0x00047c0901007387 */ /* 0x0003e40000100800 */
[C---:B------:R-:W-:Y:S01]  /*f4c0*/  ISETP.GT.U32.AND P2, PT, R8.reuse, R209, PT ;  /* 0x000000d10800720c */ /* 0x040fe20003f44070 */
[----:B------:R-:W-:Y:S01]  /*f4d0*/  IMAD R204, R8, R205, R202 ;  /* 0x000000cd08cc7224 */ /* 0x000fe200078e02ca */
[----:B------:R-:W-:Y:S01]  /*f4e0*/  IADD3 R205, R17, 0x141, RZ ;  /* 0x0000014111cd7810 */ /* 0x000fe20007ffe0ff */
[----:B------:R-:W-:-:S02]  /*f4f0*/  IMAD.MOV R206, RZ, RZ, -R206 ;  /* 0x000000ffffce7224 */ /* 0x000fc400078e0ace */
[----:B------:R-:W-:Y:S01]  /*f500*/  @!P5 IMAD.IADD R5, R5, 0x1, -R8 ;  /* 0x000000010505d824 */ /* 0x000fe200078e0a08 */
[----:B------:R-:W-:Y:S01]  /*f510*/  IABS R202, R205 ;  /* 0x000000cd00ca7213 */ /* 0x000fe20000000000 */
[C---:B------:R-:W-:Y:S02]  /*f520*/  IMAD R0, R8.reuse, R206, R2 ;  /* 0x000000ce08007224 */ /* 0x040fe400078e0202 */
[----:B-1----:R-:W-:Y:S01]  /*f530*/  IMAD.MOV.U32 R9, RZ, RZ, R4 ;  /* 0x000000ffff097224 */ /* 0x002fe200078e0004 */
[C---:B------:R-:W-:Y:S01]  /*f540*/  ISETP.GT.U32.AND P5, PT, R8.reuse, R5, PT ;  /* 0x000000050800720c */ /* 0x040fe20003fa4070 */
[----:B------:R-:W-:Y:S01]  /*f550*/  @!P0 IMAD.IADD R3, R3, 0x1, -R8 ;  /* 0x0000000103038824 */ /* 0x000fe200078e0a08 */
[C---:B------:R-:W-:Y:S01]  /*f560*/  ISETP.GT.U32.AND P0, PT, R8.reuse, R0, PT ;  /* 0x000000000800720c */ /* 0x040fe20003f04070 */
[----:B------:R-:W-:Y:S01]  /*f570*/  @!P1 IMAD.MOV R9, RZ, RZ, -R9 ;  /* 0x000000ffff099224 */ /* 0x000fe200078e0a09 */
[----:B------:R-:W-:Y:S01]  /*f580*/  ISETP.GT.U32.AND P1, PT, R8, R204, PT ;  /* 0x000000cc0800720c */ /* 0x000fe20003f24070 */
[----:B------:R-:W-:Y:S01]  /*f590*/  IMAD.HI.U32 R208, R7, R202, RZ ;  /* 0x000000ca07d07227 */ /* 0x000fe200078e00ff */
[----:B------:R-:W-:-:S02]  /*f5a0*/  @!P2 IADD3 R209, R209, -R8, RZ ;  /* 0x80000008d1d1a210 */ /* 0x000fc40007ffe0ff */
[----:B------:R1:W-:Y:S01]  /*f5b0*/  STL [R1+0x46c], R9 ;  /* 0x00046c0901007387 */ /* 0x0003e20000100800 */
[----:B------:R-:W-:Y:S01]  /*f5c0*/  ISETP.GE.AND P2, PT, R203, RZ, PT ;  /* 0x000000ffcb00720c */ /* 0x000fe20003f46270 */
[----:B------:R-:W-:Y:S01]  /*f5d0*/  IMAD.MOV R208, RZ, RZ, -R208 ;  /* 0x000000ffffd07224 */ /* 0x000fe200078e0ad0 */
[C---:B------:R-:W-:Y:S02]  /*f5e0*/  IADD3 R203, R17.reuse, 0x143, RZ ;  /* 0x0000014311cb7810 */ /* 0x040fe40007ffe0ff */
[----:B------:R-:W-:Y:S01]  /*f5f0*/  IADD3 R4, R17, 0x142, RZ ;  /* 0x0000014211047810 */ /* 0x000fe20007ffe0ff */
[--C-:B------:R-:W-:Y:S01]  /*f600*/  @!P5 IMAD.IADD R5, R5, 0x1, -R8.reuse ;  /* 0x000000010505d824 */ /* 0x100fe200078e0a08 */
[----:B------:R-:W-:Y:S01]  /*f610*/  IABS R206, R203 ;  /* 0x000000cb00ce7213 */ /* 0x000fe20000000000 */
[--C-:B------:R-:W-:Y:S01]  /*f620*/  @!P0 IMAD.IADD R0, R0, 0x1, -R8.reuse ;  /* 0x0000000100008824 */ /* 0x100fe200078e0a08 */
[----:B------:R-:W-:Y:S01]  /*f630*/  IABS R2, R4 ;  /* 0x0000000400027213 */ /* 0x000fe20000000000 */
[----:B------:R-:W-:Y:S01]  /*f640*/  @!P1 IMAD.IADD R204, R204, 0x1, -R8 ;  /* 0x00000001cccc9824 */ /* 0x000fe200078e0a08 */
[----:B------:R-:W-:Y:S01]  /*f650*/  ISETP.GE.AND P1, PT, R205, RZ, PT ;  /* 0x000000ffcd00720c */ /* 0x000fe20003f26270 */
[----:B-1----:R-:W-:Y:S01]  /*f660*/  IMAD.MOV.U32 R9, RZ, RZ, R209 ;  /* 0x000000ffff097224 */ /* 0x002fe200078e00d1 */
[----:B------:R-:W-:Y:S01]  /*f670*/  ISETP.GE.AND P5, PT, R210, RZ, PT ;  /* 0x000000ffd200720c */ /* 0x000fe20003fa6270 */
[C---:B------:R-:W-:Y:S01]  /*f680*/  IMAD R202, R8.reuse, R208, R202 ;  /* 0x000000d008ca7224 */ /* 0x040fe200078e02ca */
[C---:B------:R-:W-:Y:S01]  /*f690*/  ISETP.GT.U32.AND P0, PT, R8.reuse, R204, PT ;  /* 0x000000cc0800720c */ /* 0x040fe20003f04070 */
[----:B------:R-:W-:Y:S01]  /*f6a0*/  @!P4 IMAD.MOV R9, RZ, RZ, -R9 ;  /* 0x000000ffff09c224 */ /* 0x000fe200078e0a09 */
[----:B------:R-:W-:Y:S01]  /*f6b0*/  ISETP.GT.U32.AND P4, PT, R8, R0, PT ;  /* 0x000000000800720c */ /* 0x000fe20003f84070 */
[----:B------:R-:W-:Y:S01]  /*f6c0*/  @!P3 IMAD.MOV R5, RZ, RZ, -R5 ;  /* 0x000000ffff05b224 */ /* 0x000fe200078e0a05 */
[----:B------:R-:W-:Y:S01]  /*f6d0*/  ISETP.GE.AND P3, PT, R4, RZ, PT ;  /* 0x000000ff0400720c */ /* 0x000fe20003f66270 */
[----:B------:R-:W-:Y:S01]  /*f6e0*/  IMAD.HI.U32 R207, R7, R2, RZ ;  /* 0x0000000207cf7227 */ /* 0x000fe200078e00ff */
[----:B------:R1:W-:Y:S01]  /*f6f0*/  STL [R1+0x464], R9 ;  /* 0x0004640901007387 */ /* 0x0003e20000100800 */
[----:B------:R-:W-:-:S03]  /*f700*/  IADD3 R209, R17, 0x149, RZ ;  /* 0x0000014911d17810 */ /* 0x000fc60007ffe0ff */
[----:B------:R-:W-:Y:S02]  /*f710*/  IADD3 R205, -R207, RZ, RZ ;  /* 0x000000ffcfcd7210 */ /* 0x000fe40007ffe1ff */
[C---:B------:R-:W-:Y:S01]  /*f720*/  IADD3 R207, R17.reuse, 0x147, RZ ;  /* 0x0000014711cf7810 */ /* 0x040fe20007ffe0ff */
[----:B------:R-:W-:Y:S02]  /*f730*/  @!P0 IMAD.IADD R204, R204, 0x1, -R8 ;  /* 0x00000001cccc8824 */ /* 0x000fe400078e0a08 */
[C---:B------:R-:W-:Y:S01]  /*f740*/  IMAD R2, R8.reuse, R205, R2 ;  /* 0x000000cd08027224 */ /* 0x040fe200078e0202 */
[----:B------:R-:W-:Y:S01]  /*f750*/  IADD3 R205, R17, 0x144, RZ ;  /* 0x0000014411cd7810 */ /* 0x000fe20007ffe0ff */
[----:B-1----:R-:W-:Y:S02]  /*f760*/  IMAD.MOV.U32 R9, RZ, RZ, R3 ;  /* 0x000000ffff097224 */ /* 0x002fe400078e0003 */
[----:B------:R-:W-:Y:S01]  /*f770*/  IMAD.HI.U32 R3, R7, R206, RZ ;  /* 0x000000ce07037227 */ /* 0x000fe200078e00ff */
[----:B------:R-:W-:-:S02]  /*f780*/  ISETP.GT.U32.AND P0, PT, R8, R2, PT ;  /* 0x000000020800720c */ /* 0x000fc40003f04070 */
[----:B------:R-:W-:Y:S01]  /*f790*/  IABS R212, R205 ;  /* 0x000000cd00d47213 */ /* 0x000fe20000000000 */
[----:B------:R-:W-:Y:S01]  /*f7a0*/  @!P6 IMAD.MOV R9, RZ, RZ, -R9 ;  /* 0x000000ffff09e224 */ /* 0x000fe200078e0a09 */
[----:B------:R-:W-:Y:S01]  /*f7b0*/  ISETP.GT.U32.AND P6, PT, R8, R202, PT ;  /* 0x000000ca0800720c */ /* 0x000fe20003fc4070 */
[----:B------:R-:W-:Y:S01]  /*f7c0*/  IMAD.MOV.U32 R10, RZ, RZ, R204 ;  /* 0x000000ffff0a7224 */ /* 0x000fe200078e00cc */
[----:B------:R-:W-:Y:S01]  /*f7d0*/  IADD3 R4, -R3, RZ, RZ ;  /* 0x000000ff03047210 */ /* 0x000fe20007ffe1ff */
[----:B------:R-:W-:Y:S01]  /*f7e0*/  @!P4 IMAD.IADD R0, R0, 0x1, -R8 ;  /* 0x000000010000c824 */ /* 0x000fe200078e0a08 */
[----:B------:R-:W-:Y:S01]  /*f7f0*/  ISETP.GE.AND P4, PT, R203, RZ, PT ;  /* 0x000000ffcb00720c */ /* 0x000fe20003f86270 */
[----:B------:R-:W-:Y:S01]  /*f800*/  @!P2 IMAD.MOV R10, RZ, RZ, -R10 ;  /* 0x000000ffff0aa224 */ /* 0x000fe200078e0a0a */
[----:B------:R-:W-:Y:S01]  /*f810*/  IADD3 R203, R17, 0x145, RZ ;  /* 0x0000014511cb7810 */ /* 0x000fe20007ffe0ff */
[----:B------:R-:W-:Y:S01]  /*f820*/  IMAD R4, R8, R4, R206 ;  /* 0x0000000408047224 */ /* 0x000fe200078e02ce */
[----:B------:R1:W-:Y:S01]  /*f830*/  STL [R1+0x438], R9 ;  /* 0x0004380901007387 */ /* 0x0003e20000100800 */
[--C-:B------:R-:W-:Y:S01]  /*f840*/  @!P0 IMAD.IADD R2, R2, 0x1, -R8.reuse ;  /* 0x0000000102028824 */ /* 0x100fe200078e0a08 */
[----:B------:R-:W-:Y:S01]  /*f850*/  IABS R213, R203 ;  /* 0x000000cb00d57213 */ /* 0x000fe20000000000 */
[----:B------:R-:W-:Y:S01]  /*f860*/  IMAD.HI.U32 R204, R7, R212, RZ ;  /* 0x000000d407cc7227 */ /* 0x000fe200078e00ff */
[C---:B------:R-:W-:Y:S01]  /*f870*/  ISETP.GT.U32.AND P2, PT, R8.reuse, R4, PT ;  /* 0x000000040800720c */ /* 0x040fe20003f44070 */
[----:B------:R2:W-:Y:S01]  /*f880*/  STL [R1+0x43c], R5 ;  /* 0x00043c0501007387 */ /* 0x0005e20000100800 */
[----:B------:R-:W-:Y:S01]  /*f890*/  ISETP.GT.U32.AND P0, PT, R8, R2, PT ;  /* 0x000000020800720c */ /* 0x000fe20003f04070 */
[----:B------:R-:W-:-:S02]  /*f8a0*/  @!P6 IMAD.IADD R202, R202, 0x1, -R8 ;  /* 0x00000001cacae824 */ /* 0x000fc400078e0a08 */
[----:B------:R-:W-:Y:S01]  /*f8b0*/  IMAD.MOV R204, RZ, RZ, -R204 ;  /* 0x000000ffffcc7224 */ /* 0x000fe200078e0acc */
[----:B-1----:R-:W-:Y:S01]  /*f8c0*/  MOV R9, R0 ;  /* 0x0000000000097202 */ /* 0x002fe20000000f00 */
[----:B------:R1:W-:Y:S01]  /*f8d0*/  STL [R1+0x440], R10 ;  /* 0x0004400a01007387 */ /* 0x0003e20000100800 */
[C---:B------:R-:W-:Y:S01]  /*f8e0*/  ISETP.GT.U32.AND P6, PT, R8.reuse, R202, PT ;  /* 0x000000ca0800720c */ /* 0x040fe20003fc4070 */
[----:B------:R-:W-:Y:S02]  /*f8f0*/  IMAD R212, R8, R204, R212 ;  /* 0x000000cc08d47224 */ /* 0x000fe400078e02d4 */
[----:B------:R-:W-:Y:S01]  /*f900*/  @!P5 IMAD.MOV R9, RZ, RZ, -R9 ;  /* 0x000000ffff09d224 */ /* 0x000fe200078e0a09 */
[----:B------:R-:W-:Y:S01]  /*f910*/  ISETP.GE.AND P5, PT, R205, RZ, PT ;  /* 0x000000ffcd00720c */ /* 0x000fe20003fa6270 */
[--C-:B------:R-:W-:Y:S01]  /*f920*/  @!P2 IMAD.IADD R4, R4, 0x1, -R8.reuse ;  /* 0x000000010404a824 */ /* 0x100fe200078e0a08 */
[----:B--2---:R-:W-:Y:S01]  /*f930*/  IADD3 R5, R17, 0x146, RZ ;  /* 0x0000014611057810 */ /* 0x004fe20007ffe0ff */
[----:B------:R-:W-:Y:S01]  /*f940*/  IMAD.HI.U32 R205, R7, R213, RZ ;  /* 0x000000d507cd7227 */ /* 0x000fe200078e00ff */
[----:B------:R2:W-:Y:S02]  /*f950*/  STL [R1+0x448], R9 ;  /* 0x0004480901007387 */ /* 0x0005e40000100800 */
[----:B------:R-:W-:Y:S01]  /*f960*/  ISETP.GT.U32.AND P2, PT, R8, R4, PT ;  /* 0x000000040800720c */ /* 0x000fe20003f44070 */
[--C-:B------:R-:W-:Y:S01]  /*f970*/  @!P0 IMAD.IADD R2, R2, 0x1, -R8.reuse ;  /* 0x0000000102028824 */ /* 0x100fe200078e0a08 */
[----:B------:R-:W-:Y:S01]  /*f980*/  IABS R3, R5 ;  /* 0x0000000500037213 */ /* 0x000fe20000000000 */
[----:B------:R-:W-:Y:S01]  /*f990*/  @!P6 IMAD.IADD R202, R202, 0x1, -R8 ;  /* 0x00000001cacae824 */ /* 0x000fe200078e0a08 */
[----:B------:R-:W-:Y:S01]  /*f9a0*/  ISETP.GE.AND P6, PT, R203, RZ, PT ;  /* 0x000000ffcb00720c */ /* 0x000fe20003fc6270 */
[----:B------:R-:W-:Y:S01]  /*f9b0*/  IMAD.MOV R203, RZ, RZ, -R205 ;  /* 0x000000ffffcb7224 */ /* 0x000fe200078e0acd */
[----:B------:R-:W-:Y:S01]  /*f9c0*/  ISETP.GE.AND P0, PT, R5, RZ, PT ;  /* 0x000000ff0500720c */ /* 0x000fe20003f06270 */
[----:B-1----:R-:W-:Y:S01]  /*f9d0*/  IMAD.MOV.U32 R10, RZ, RZ, R202 ;  /* 0x000000ffff0a7224 */ /* 0x002fe200078e00ca */
[C---:B------:R-:W-:Y:S01]  /*f9e0*/  IADD3 R202, R17.reuse, 0x148, RZ ;  /* 0x0000014811ca7810 */ /* 0x040fe20007ffe0ff */
[----:B------:R-:W-:Y:S01]  /*f9f0*/  IMAD R213, R8, R203, R213 ;  /* 0x000000cb08d57224 */ /* 0x000fe200078e02d5 */
[----:B------:R-:W-:Y:S01]  /*fa00*/  IADD3 R205, R17, 0x14a, RZ ;  /* 0x0000014a11cd7810 */ /* 0x000fe20007ffe0ff */
[----:B--2---:R-:W-:Y:S01]  /*fa10*/  IMAD.MOV.U32 R9, RZ, RZ, R2 ;  /* 0x000000ffff097224 */ /* 0x004fe200078e0002 */
[----:B------:R-:W-:Y:S01]  /*fa20*/  IABS R203, R202 ;  /* 0x000000ca00cb7213 */ /* 0x000fe20000000000 */
[----:B------:R-:W-:Y:S01]  /*fa30*/  @!P2 IMAD.IADD R4, R4, 0x1, -R8 ;  /* 0x000000010404a824 */ /* 0x000fe200078e0a08 */
[C---:B------:R-:W-:Y:S01]  /*fa40*/  ISETP.GT.U32.AND P2, PT, R8.reuse, R213, PT ;  /* 0x000000d50800720c */ /* 0x040fe20003f44070 */
[----:B------:R-:W-:Y:S01]  /*fa50*/  @!P1 IMAD.MOV R10, RZ, RZ, -R10 ;  /* 0x000000ffff0a9224 */ /* 0x000fe200078e0a0a */
[----:B------:R-:W-:Y:S01]  /*fa60*/  @!P3 IADD3 R9, -R9, RZ, RZ ;  /* 0x000000ff0909b210 */ /* 0x000fe20007ffe1ff */
[----:B------:R-:W-:Y:S01]  /*fa70*/  IMAD.HI.U32 R0, R7, R3, RZ ;  /* 0x0000000307007227 */ /* 0x000fe200078e00ff */
[----:B------:R-:W-:-:S02]  /*fa80*/  ISETP.GT.U32.AND P1, PT, R8, R212, PT ;  /* 0x000000d40800720c */ /* 0x000fc40003f24070 */
[----:B------:R-:W-:Y:S01]  /*fa90*/  ISETP.GE.AND P3, PT, R207, RZ, PT ;  /* 0x000000ffcf00720c */ /* 0x000fe20003f66270 */
[----:B------:R-:W-:Y:S01]  /*faa0*/  STL [R1+0x44c], R10 ;  /* 0x00044c0a01007387 */ /* 0x000fe20000100800 */
[----:B------:R-:W-:Y:S01]  /*fab0*/  IABS R207, R207 ;  /* 0x000000cf00cf7213 */ /* 0x000fe20000000000 */
[----:B------:R-:W-:Y:S01]  /*fac0*/  IMAD.HI.U32 R5, R7, R203, RZ ;  /* 0x000000cb07057227 */ /* 0x000fe200078e00ff */
[----:B------:R-:W-:Y:S01]  /*fad0*/  IADD3 R0, -R0, RZ, RZ ;  /* 0x000000ff00007210 */ /* 0x000fe20007ffe1ff */
[----:B------:R1:W-:Y:S01]  /*fae0*/  STL [R1+0x450], R9 ;  /* 0x0004500901007387 */ /* 0x0003e20000100800 */
[----:B------:R-:W-:Y:S01]  /*faf0*/  IABS R208, R205 ;  /* 0x000000cd00d07213 */ /* 0x000fe20000000000 */
[----:B------:R-:W-:Y:S02]  /*fb00*/  @!P2 IMAD.IADD R213, R213, 0x1, -R8 ;  /* 0x00000001d5d5a824 */ /* 0x000fe400078e0a08 */
[----:B------:R-:W-:-:S03]  /*fb10*/  IMAD.HI.U32 R204, R7, R207, RZ ;  /* 0x000000cf07cc7227 */ /* 0x000fc600078e00ff */
[C---:B------:R-:W-:Y:S01]  /*fb20*/  ISETP.GT.U32.AND P2, PT, R8.reuse, R213, PT ;  /* 0x000000d50800720c */ /* 0x040fe20003f44070 */
[----:B------:R-:W-:Y:S01]  /*fb30*/  IMAD.MOV R204, RZ, RZ, -R204 ;  /* 0x000000ffffcc7224 */ /* 0x000fe200078e0acc */
[----:B-1----:R-:W-:Y:S01]  /*fb40*/  MOV R9, R4 ;  /* 0x0000000400097202 */ /* 0x002fe20000000f00 */
[----:B------:R-:W-:Y:S01]  /*fb50*/  IMAD R0, R8, R0, R3 ;  /* 0x0000000008007224 */ /* 0x000fe200078e0203 */
[----:B------:R-:W-:Y:S01]  /*fb60*/  IABS R3, R209 ;  /* 0x000000d100037213 */ /* 0x000fe20000000000 */
[--C-:B------:R-:W-:Y:S02]  /*fb70*/  @!P1 IMAD.IADD R212, R212, 0x1, -R8.reuse ;  /* 0x00000001d4d49824 */ /* 0x100fe400078e0a08 */
[C---:B------:R-:W-:Y:S01]  /*fb80*/  IMAD R207, R8.reuse, R204, R207 ;  /* 0x000000cc08cf7224 */ /* 0x040fe200078e02cf */
[----:B------:R-:W-:Y:S01]  /*fb90*/  IADD3 R204, R17, 0x14b, RZ ;  /* 0x0000014b11cc7810 */ /* 0x000fe20007ffe0ff */
[----:B------:R-:W-:Y:S01]  /*fba0*/  @!P4 IMAD.MOV R9, RZ, RZ, -R9 ;  /* 0x000000ffff09c224 */ /* 0x000fe200078e0a09 */
[C---:B------:R-:W-:Y:S01]  /*fbb0*/  ISETP.GT.U32.AND P4, PT, R8.reuse, R0, PT ;  /* 0x000000000800720c */ /* 0x040fe20003f84070 */
[----:B------:R-:W-:Y:S01]  /*fbc0*/  IMAD.MOV R5, RZ, RZ, -R5 ;  /* 0x000000ffff057224 */ /* 0x000fe200078e0a05 */
[C---:B------:R-:W-:Y:S01]  /*fbd0*/  ISETP.GT.U32.AND P1, PT, R8.reuse, R212, PT ;  /* 0x000000d40800720c */ /* 0x040fe20003f24070 */
[----:B------:R-:W-:Y:S01]  /*fbe0*/  @!P2 IMAD.IADD R213, R213, 0x1, -R8 ;  /* 0x00000001d5d5a824 */ /* 0x000fe200078e0a08 */
[C---:B------:R-:W-:Y:S01]  /*fbf0*/  ISETP.GT.U32.AND P2, PT, R8.reuse, R207, PT ;  /* 0x000000cf0800720c */ /* 0x040fe20003f44070 */
[----:B------:R-:W-:Y:S01]  /*fc00*/  IMAD R203, R8, R5, R203 ;  /* 0x0000000508cb7224 */ /* 0x000fe200078e02cb */
[----:B------:R1:W-:Y:S01]  /*fc10*/  STL [R1+0x444], R9 ;  /* 0x0004440901007387 */ /* 0x0003e20000100800 */
[----:B------:R-:W-:Y:S01]  /*fc20*/  IMAD.HI.U32 R2, R7, R208, RZ ;  /* 0x000000d007027227 */ /* 0x000fe200078e00ff */
[----:B------:R-:W-:-:S03]  /*fc30*/  IABS R5, R204 ;  /* 0x000000cc00057213 */ /* 0x000fc60000000000 */
[----:B------:R-:W-:Y:S02]  /*fc40*/  IMAD.HI.U32 R206, R7, R3, RZ ;  /* 0x0000000307ce7227 */ /* 0x000fe400078e00ff */
[----:B------:R-:W-:Y:S02]  /*fc50*/  @!P4 IADD3 R0, R0, -R8, RZ ;  /* 0x800000080000c210 */ /* 0x000fe40007ffe0ff */
[--C-:B------:R-:W-:Y:S01]  /*fc60*/  @!P1 IMAD.IADD R212, R212, 0x1, -R8.reuse ;  /* 0x00000001d4d49824 */ /* 0x100fe200078e0a08 */
[C---:B------:R-:W-:Y:S01]  /*fc70*/  ISETP.GT.U32.AND P4, PT, R8.reuse, R203, PT ;  /* 0x000000cb0800720c */ /* 0x040fe20003f84070 */
[----:B------:R-:W-:Y:S01]  /*fc80*/  @!P2 IMAD.IADD R207, R207, 0x1, -R8 ;  /* 0x00000001cfcfa824 */ /* 0x000fe200078e0a08 */
[----:B------:R-:W-:Y:S01]  /*fc90*/  ISETP.GT.U32.AND P2, PT, R8, R0, PT ;  /* 0x000000000800720c */ /* 0x000fe20003f44070 */
[----:B-1----:R-:W-:Y:S01]  /*fca0*/  IMAD.MOV.U32 R9, RZ, RZ, R212 ;  /* 0x000000ffff097224 */ /* 0x002fe200078e00d4 */
[----:B------:R-:W-:Y:S01]  /*fcb0*/  ISETP.GE.AND P1, PT, R202, RZ, PT ;  /* 0x000000ffca00720c */ /* 0x000fe20003f26270 */
[----:B------:R-:W-:Y:S01]  /*fcc0*/  IMAD.MOV R2, RZ, RZ, -R2 ;  /* 0x000000ffff027224 */ /* 0x000fe200078e0a02 */
[C---:B------:R-:W-:Y:S01]  /*fcd0*/  IADD3 R202, R17.reuse, 0x14e, RZ ;  /* 0x0000014e11ca7810 */ /* 0x040fe20007ffe0ff */
[----:B------:R-:W-:Y:S01]  /*fce0*/  @!P5 IMAD.MOV R9, RZ, RZ, -R9 ;  /* 0x000000ffff09d224 */ /* 0x000fe200078e0a09 */
[C---:B------:R-:W-:Y:S01]  /*fcf0*/  ISETP.GT.U32.AND P5, PT, R8.reuse, R207, PT ;  /* 0x000000cf0800720c */ /* 0x040fe20003fa4070 */
[----:B------:R-:W-:Y:S01]  /*fd00*/  IMAD.MOV R4, RZ, RZ, -R206 ;  /* 0x000000ffff047224 */ /* 0x000fe200078e0ace */
[----:B------:R-:W-:Y:S01]  /*fd10*/  IADD3 R206, R17, 0x14c, RZ ;  /* 0x0000014c11ce7810 */ /* 0x000fe20007ffe0ff */
[----:B------:R-:W-:Y:S01]  /*fd20*/  IMAD.HI.U32 R214, R7, R5, RZ ;  /* 0x0000000507d67227 */ /* 0x000fe200078e00ff */
[----:B------:R1:W-:Y:S02]  /*fd30*/  STL [R1+0x428], R9 ;  /* 0x0004280901007387 */ /* 0x0003e40000100800 */
[----:B------:R-:W-:Y:S01]  /*fd40*/  IABS R210, R206 ;  /* 0x000000ce00d27213 */ /* 0x000fe20000000000 */
[----:B------:R-:W-:Y:S01]  /*fd50*/  IMAD R208, R8, R2, R208 ;  /* 0x0000000208d07224 */ /* 0x000fe200078e02d0 */
[----:B------:R-:W-:Y:S01]  /*fd60*/  IADD3 R214, -R214, RZ, RZ ;  /* 0x000000ffd6d67210 */ /* 0x000fe20007ffe1ff */
[--C-:B------:R-:W-:Y:S01]  /*fd70*/  @!P4 IMAD.IADD R203, R203, 0x1, -R8.reuse ;  /* 0x00000001cbcbc824 */ /* 0x100fe200078e0a08 */
[----:B------:R-:W-:Y:S01]  /*fd80*/  IABS R2, R202 ;  /* 0x000000ca00027213 */ /* 0x000fe20000000000 */
[----:B------:R-:W-:Y:S01]  /*fd90*/  @!P2 IMAD.IADD R0, R0, 0x1, -R8 ;  /* 0x000000010000a824 */ /* 0x000fe200078e0a08 */
[C---:B------:R-:W-:Y:S01]  /*fda0*/  ISETP.GT.U32.AND P2, PT, R8.reuse, R208, PT ;  /* 0x000000d00800720c */ /* 0x040fe20003f44070 */
[C---:B------:R-:W-:Y:S01]  /*fdb0*/  IMAD R3, R8.reuse, R4, R3 ;  /* 0x0000000408037224 */ /* 0x040fe200078e0203 */
[----:B------:R-:W-:Y:S01]  /*fdc0*/  ISETP.GT.U32.AND P4, PT, R8, R203, PT ;  /* 0x000000cb0800720c */ /* 0x000fe20003f84070 */
[----:B-1----:R-:W-:Y:S01]  /*fdd0*/  IMAD.MOV.U32 R9, RZ, RZ, R213 ;  /* 0x000000ffff097224 */ /* 0x002fe200078e00d5 */
[----:B------:R-:W-:Y:S01]  /*fde0*/  IADD3 R4, R17, 0x14d, RZ ;  /* 0x0000014d11047810 */ /* 0x000fe20007ffe0ff */
[----:B------:R-:W-:-:S03]  /*fdf0*/  IMAD.HI.U32 R212, R7, R210, RZ ;  /* 0x000000d207d47227 */ /* 0x000fc600078e00ff */
[----:B------:R-:W-:Y:S01]  /*fe00*/  IABS R211, R4 ;  /* 0x0000000400d37213 */ /* 0x000fe20000000000 */
[----:B------:R-:W-:Y:S01]  /*fe10*/  @!P6 IMAD.MOV R9, RZ, RZ, -R9 ;  /* 0x000000ffff09e224 */ /* 0x000fe200078e0a09 */
[C---:B------:R-:W-:Y:S01]  /*fe20*/  ISETP.GT.U32.AND P6, PT, R8.reuse, R3, PT ;  /* 0x000000030800720c */ /* 0x040fe20003fc4070 */
[C---:B------:R-:W-:Y:S02]  /*fe30*/  IMAD R5, R8.reuse, R214, R5 ;  /* 0x000000d608057224 */ /* 0x040fe400078e0205 */
[----:B------:R-:W-:Y:S01]  /*fe40*/  @!P5 IMAD.IADD R207, R207, 0x1, -R8 ;  /* 0x00000001cfcfd824 */ /* 0x000fe200078e0a08 */
[----:B------:R1:W-:Y:S01]  /*fe50*/  STL [R1+0x424], R9 ;  /* 0x0004240901007387 */ /* 0x0003e20000100800 */
[----:B------:R-:W-:Y:S01]  /*fe60*/  IMAD.MOV R212, RZ, RZ, -R212 ;  /* 0x000000ffffd47224 */ /* 0x000fe200078e0ad4 */
[C---:B------:R-:W-:Y:S01]  /*fe70*/  ISETP.GT.U32.AND P5, PT, R8.reuse, R5, PT ;  /* 0x000000050800720c */ /* 0x040fe20003fa4070 */
[----:B------:R-:W-:Y:S02]  /*fe80*/  IMAD.MOV.U32 R10, RZ, RZ, R0 ;  /* 0x000000ffff0a7224 */ /* 0x000fe400078e0000 */
[----:B------:R-:W-:-:S02]  /*fe90*/  IMAD R210, R8, R212, R210 ;  /* 0x000000d408d27224 */ /* 0x000fc400078e02d2 */
[--C-:B------:R-:W-:Y:S01]  /*fea0*/  @!P2 IMAD.IADD R208, R208, 0x1, -R8.reuse ;  /* 0x00000001d0d0a824 */ /* 0x100fe200078e0a08 */
[----:B------:R-:W-:Y:S01]  /*feb0*/  ISETP.GE.AND P2, PT, R205, RZ, PT ;  /* 0x000000ffcd00720c */ /* 0x000fe20003f46270 */
[----:B------:R-:W-:Y:S01]  /*fec0*/  IMAD.HI.U32 R213, R7, R211, RZ ;  /* 0x000000d307d57227 */ /* 0x000fe200078e00ff */
[----:B-1----:R-:W-:Y:S02]  /*fed0*/  MOV R9, R207 ;  /* 0x000000cf00097202 */ /* 0x002fe40000000f00 */
[----:B------:R-:W-:Y:S01]  /*fee0*/  IADD3 R205, R17, 0x150, RZ ;  /* 0x0000015011cd7810 */ /* 0x000fe20007ffe0ff */
[----:B------:R-:W-:Y:S01]  /*fef0*/  @!P4 IMAD.IADD R203, R203, 0x1, -R8 ;  /* 0x00000001cbcbc824 */ /* 0x000fe200078e0a08 */
[C---:B------:R-:W-:Y:S01]  /*ff00*/  ISETP.GT.U32.AND P4, PT, R8.reuse, R210, PT ;  /* 0x000000d20800720c */ /* 0x040fe20003f84070 */
[----:B------:R-:W-:Y:S01]  /*ff10*/  @!P0 IMAD.MOV R10, RZ, RZ, -R10 ;  /* 0x000000ffff0a8224 */ /* 0x000fe200078e0a0a */
[----:B------:R-:W-:Y:S01]  /*ff20*/  ISETP.GT.U32.AND P0, PT, R8, R208, PT ;  /* 0x000000d00800720c */ /* 0x000fe20003f04070 */
[----:B------:R-:W-:Y:S01]  /*ff30*/  @!P3 IMAD.MOV R9, RZ, RZ, -R9 ;  /* 0x000000ffff09b224 */ /* 0x000fe200078e0a09 */
[----:B------:R-:W-:Y:S01]  /*ff40*/  IABS R0, R205 ;  /* 0x000000cd00007213 */ /* 0x000fe20000000000 */
[----:B------:R-:W-:Y:S01]  /*ff50*/  IMAD.HI.U32 R214, R7, R2, RZ ;  /* 0x0000000207d67227 */ /* 0x000fe200078e00ff */
[----:B------:R-:W-:Y:S03]  /*ff60*/  STL [R1+0x40c], R10 ;  /* 0x00040c0a01007387 */ /* 0x000fe60000100800 */
[----:B------:R-:W-:Y:S01]  /*ff70*/  IMAD.MOV R213, RZ, RZ, -R213 ;  /* 0x000000ffffd57224 */ /* 0x000fe200078e0ad5 */
[----:B------:R1:W-:Y:S01]  /*ff80*/  STL [R1+0x408], R9 ;  /* 0x0004080901007387 */ /* 0x0003e20000100800 */
[--C-:B------:R-:W-:Y:S01]  /*ff90*/  @!P6 IMAD.IADD R3, R3, 0x1, -R8.reuse ;  /* 0x000000010303e824 */ /* 0x100fe200078e0a08 */
[----:B------:R-:W-:Y:S01]  /*ffa0*/  IADD3 R214, -R214, RZ, RZ ;  /* 0x000000ffd6d67210 */ /* 0x000fe20007ffe1ff */
[C---:B------:R-:W-:Y:S01]  /*ffb0*/  IMAD R211, R8.reuse, R213, R211 ;  /* 0x000000d508d37224 */ /* 0x040fe200078e02d3 */
[----:B------:R-:W-:Y:S01]  /*ffc0*/  ISETP.GE.AND P6, PT, R209, RZ, PT ;  /* 0x000000ffd100720c */ /* 0x000fe20003fc6270 */
[----:B------:R-:W-:Y:S01]  /*ffd0*/  @!P5 IMAD.IADD R5, R5, 0x1, -R8 ;  /* 0x000000010505d824 */ /* 0x000fe200078e0a08 */
[C---:B------:R-:W-:Y:S01]  /*ffe0*/  ISETP.GT.U32.AND P5, PT, R8.reuse, R3, PT ;  /* 0x000000030800720c */ /* 0x040fe20003fa4070 */
[----:B------:R-:W-:Y:S01]  /*fff0*/  IMAD R2, R8, R214, R2 ;  /* 0x000000d608027224 */ /* 0x000fe200078e0202 */
[----:B------:R-:W-:Y:S01]  /*10000*/  IADD3 R209, R17, 0x14f, RZ ;  /* 0x0000014f11d17810 */ /* 0x000fe20007ffe0ff */
[--C-:B------:R-:W-:Y:S01]  /*10010*/  @!P4 IMAD.IADD R210, R210, 0x1, -R8.reuse ;  /* 0x00000001d2d2c824 */ /* 0x100fe200078e0a08 */
[----:B------:R-:W-:Y:S01]  /*10020*/  ISETP.GT.U32.AND P3, PT, R8, R5, PT ;  /* 0x000000050800720c */ /* 0x000fe20003f64070 */
[----:B-1----:R-:W-:Y:S01]  /*10030*/  IMAD.MOV.U32 R9, RZ, RZ, R203 ;  /* 0x000000ffff097224 */ /* 0x002fe200078e00cb */
[----:B------:R-:W-:Y:S01]  /*10040*/  IABS R203, R209 ;  /* 0x000000d100cb7213 */ /* 0x000fe20000000000 */
[----:B------:R-:W-:Y:S01]  /*10050*/  @!P0 IMAD.IADD R208, R208, 0x1, -R8 ;  /* 0x00000001d0d08824 */ /* 0x000fe200078e0a08 */
[C---:B------:R-:W-:Y:S01]  /*10060*/  ISETP.GT.U32.AND P0, PT, R8.reuse, R2, PT ;  /* 0x000000020800720c */ /* 0x040fe20003f04070 */
[----:B------:R-:W-:Y:S01]  /*10070*/  @!P1 IMAD.MOV R9, RZ, RZ, -R9 ;  /* 0x000000ffff099224 */ /* 0x000fe200078e0a09 */
[----:B------:R-:W-:-:S02]  /*10080*/  ISETP.GT.U32.AND P1, PT, R8, R211, PT ;  /* 0x000000d30800720c */ /* 0x000fc40003f24070 */
[----:B------:R-:W-:Y:S02]  /*10090*/  ISETP.GT.U32.AND P4, PT, R8, R210, PT ;  /* 0x000000d20800720c */ /* 0x000fe40003f84070 */
[----:B------:R-:W-:Y:S01]  /*100a0*/  @!P5 IADD3 R3, R3, -R8, RZ ;  /* 0x800000080303d210 */ /* 0x000fe20007ffe0ff */
[----:B------:R1:W-:Y:S01]  /*100b0*/  STL [R1+0x3f8], R9 ;  /* 0x0003f80901007387 */ /* 0x0003e20000100800 */
[----:B------:R-:W-:Y:S01]  /*100c0*/  ISETP.GE.AND P5, PT, R204, RZ, PT ;  /* 0x000000ffcc00720c */ /* 0x000fe20003fa6270 */
[----:B------:R-:W-:Y:S01]  /*100d0*/  IMAD.HI.U32 R204, R7, R203, RZ ;  /* 0x000000cb07cc7227 */ /* 0x000fe200078e00ff */
[----:B------:R-:W-:-:S03]  /*100e0*/  MOV R10, R3 ;  /* 0x00000003000a7202 */ /* 0x000fc60000000f00 */
[--C-:B------:R-:W-:Y:S01]  /*100f0*/  @!P3 IMAD.IADD R5, R5, 0x1, -R8.reuse ;  /* 0x000000010505b824 */ /* 0x100fe200078e0a08 */
[----:B------:R-:W-:Y:S01]  /*10100*/  ISETP.GE.AND P3, PT, R206, RZ, PT ;  /* 0x000000ffce00720c */ /* 0x000fe20003f66270 */
[----:B------:R-:W-:Y:S01]  /*10110*/  @!P1 IMAD.IADD R211, R211, 0x1, -R8 ;  /* 0x00000001d3d39824 */ /* 0x000fe200078e0a08 */
[----:B------:R-:W-:Y:S01]  /*10120*/  ISETP.GE.AND P1, PT, R202, RZ, PT ;  /* 0x000000ffca00720c */ /* 0x000fe20003f26270 */
[----:B------:R-:W-:Y:S01]  /*10130*/  IMAD.MOV R202, RZ, RZ, -R204 ;  /* 0x000000ffffca7224 */ /* 0x000fe200078e0acc */
[C---:B------:R-:W-:Y:S01]  /*10140*/  IADD3 R206, R17.reuse, 0x153, RZ ;  /* 0x0000015311ce7810 */ /* 0x040fe20007ffe0ff */
[----:B-1----:R-:W-:Y:S01]  /*10150*/  IMAD.MOV.U32 R9, RZ, RZ, R208 ;  /* 0x000000ffff097224 */ /* 0x002fe200078e00d0 */
[----:B------:R-:W-:Y:S01]  /*10160*/  IADD3 R208, R17, 0x158, RZ ;  /* 0x0000015811d07810 */ /* 0x000fe20007ffe0ff */
[----:B------:R-:W-:Y:S01]  /*10170*/  @!P0 IMAD.IADD R2, R2, 0x1, -R8 ;  /* 0x0000000102028824 */ /* 0x000fe200078e0a08 */
[C---:B------:R-:W-:Y:S01]  /*10180*/  ISETP.GT.U32.AND P0, PT, R8.reuse, R211, PT ;  /* 0x000000d30800720c */ /* 0x040fe20003f04070 */
[----:B------:R-:W-:Y:S01]  /*10190*/  @!P6 IMAD.MOV R10, RZ, RZ, -R10 ;  /* 0x000000ffff0ae224 */ /* 0x000fe200078e0a0a */
[----:B------:R-:W-:Y:S01]  /*101a0*/  ISETP.GE.AND P6, PT, R209, RZ, PT ;  /* 0x000000ffd100720c */ /* 0x000fe20003fc6270 */
[----:B------:R-:W-:Y:S01]  /*101b0*/  @!P2 IMAD.MOV R9, RZ, RZ, -R9 ;  /* 0x000000ffff09a224 */ /* 0x000fe200078e0a09 */
[C---:B------:R-:W-:Y:S01]  /*101c0*/  ISETP.GT.U32.AND P2, PT, R8.reuse, R2, PT ;  /* 0x000000020800720c */ /* 0x040fe20003f44070 */
[----:B------:R-:W-:Y:S01]  /*101d0*/  IMAD R3, R8, R202, R203 ;  /* 0x000000ca08037224 */ /* 0x000fe200078e02cb */
[----:B------:R-:W-:Y:S01]  /*101e0*/  STL [R1+0x3e8], R10 ;  /* 0x0003e80a01007387 */ /* 0x000fe20000100800 */
[----:B------:R-:W-:Y:S01]  /*101f0*/  @!P4 IMAD.IADD R210, R210, 0x1, -R8 ;  /* 0x00000001d2d2c824 */ /* 0x000fe200078e0a08 */
[----:B------:R-:W-:Y:S01]  /*10200*/  ISETP.GE.AND P4, PT, R4, RZ, PT ;  /* 0x000000ff0400720c */ /* 0x000fe20003f86270 */
[----:B------:R-:W-:Y:S01]  /*10210*/  IMAD.HI.U32 R4, R7, R0, RZ ;  /* 0x0000000007047227 */ /* 0x000fe200078e00ff */
[----:B------:R1:W-:Y:S01]  /*10220*/  STL [R1+0x3e4], R9 ;  /* 0x0003e40901007387 */ /* 0x0003e20000100800 */
[----:B------:R-:W-:-:S02]  /*10230*/  IADD3 R209, R17, 0x157, RZ ;  /* 0x0000015711d17810 */ /* 0x000fc40007ffe0ff */
[----:B------:R-:W-:Y:S01]  /*10240*/  @!P5 IMAD.MOV R5, RZ, RZ, -R5 ;  /* 0x000000ffff05d224 */ /* 0x000fe200078e0a05 */
[C---:B------:R-:W-:Y:S01]  /*10250*/  ISETP.GT.U32.AND P5, PT, R8.reuse, R3, PT ;  /* 0x000000030800720c */ /* 0x040fe20003fa4070 */
[----:B------:R-:W-:Y:S02]  /*10260*/  IMAD.MOV R4, RZ, RZ, -R4 ;  /* 0x000000ffff047224 */ /* 0x000fe400078e0a04 */
[----:B------:R-:W-:Y:S01]  /*10270*/  @!P0 IMAD.IADD R211, R211, 0x1, -R8 ;  /* 0x00000001d3d38824 */ /* 0x000fe200078e0a08 */
[----:B------:R2:W-:Y:S01]  /*10280*/  STL [R1+0x3e0], R5 ;  /* 0x0003e00501007387 */ /* 0x0005e20000100800 */
[----:B------:R-:W-:Y:S01]  /*10290*/  IMAD R0, R8, R4, R0 ;  /* 0x0000000408007224 */ /* 0x000fe200078e0200 */
[----:B-1----:R-:W-:Y:S01]  /*102a0*/  MOV R9, R210 ;  /* 0x000000d200097202 */ /* 0x002fe20000000f00 */
[----:B------:R-:W-:Y:S01]  /*102b0*/  @!P2 IMAD.IADD R2, R2, 0x1, -R8 ;  /* 0x000000010202a824 */ /* 0x000fe200078e0a08 */
[----:B------:R-:W-:Y:S02]  /*102c0*/  IADD3 R4, R17, 0x151, RZ ;  /* 0x0000015111047810 */ /* 0x000fe40007ffe0ff */
[----:B------:R-:W-:Y:S01]  /*102d0*/  ISETP.GE.AND P0, PT, R205, RZ, PT ;  /* 0x000000ffcd00720c */ /* 0x000fe20003f06270 */
[----:B------:R-:W-:Y:S01]  /*102e0*/  @!P3 IMAD.MOV R9, RZ, RZ, -R9 ;  /* 0x000000ffff09b224 */ /* 0x000fe200078e0a09 */
[----:B------:R-:W-:-:S02]  /*102f0*/  ISETP.GT.U32.AND P3, PT, R8, R0, PT ;  /* 0x000000000800720c */ /* 0x000fc40003f64070 */
[----:B--2---:R-:W-:Y:S02]  /*10300*/  IADD3 R5, R17, 0x152, RZ ;  /* 0x0000015211057810 */ /* 0x004fe40007ffe0ff */
[----:B------:R1:W-:Y:S01]  /*10310*/  STL [R1+0x3a8], R9 ;  /* 0x0003a80901007387 */ /* 0x0003e20000100800 */
[----:B------:R-:W-:Y:S02]  /*10320*/  IABS R202, R4 ;  /* 0x0000000400ca7213 */ /* 0x000fe40000000000 */
[----:B------:R-:W-:Y:S02]  /*10330*/  @!P5 IADD3 R3, R3, -R8, RZ ;  /* 0x800000080303d210 */ /* 0x000fe40007ffe0ff */
[----:B------:R-:W-:Y:S02]  /*10340*/  IABS R203, R5 ;  /* 0x0000000500cb7213 */ /* 0x000fe40000000000 */
[----:B------:R-:W-:Y:S01]  /*10350*/  ISETP.GE.AND P5, PT, R5, RZ, PT ;  /* 0x000000ff0500720c */ /* 0x000fe20003fa6270 */
[----:B------:R-:W-:Y:S01]  /*10360*/  IMAD.HI.U32 R5, R7, R202, RZ ;  /* 0x000000ca07057227 */ /* 0x000fe200078e00ff */
[----:B------:R-:W-:-:S02]  /*10370*/  ISETP.GE.AND P2, PT, R4, RZ, PT ;  /* 0x000000ff0400720c */ /* 0x000fc40003f46270 */
[----:B------:R-:W-:Y:S01]  /*10380*/  IADD3 R205, R17, 0x155, RZ ;  /* 0x0000015511cd7810 */ /* 0x000fe20007ffe0ff */
[----:B-1----:R-:W-:Y:S02]  /*10390*/  IMAD.MOV.U32 R9, RZ, RZ, R211 ;  /* 0x000000ffff097224 */ /* 0x002fe400078e00d3 */
[----:B------:R-:W-:Y:S02]  /*103a0*/  IMAD.MOV.U32 R4, RZ, RZ, R203 ;  /* 0x000000ffff047224 */ /* 0x000fe400078e00cb */
[----:B------:R-:W-:Y:S01]  /*103b0*/  @!P4 IMAD.MOV R9, RZ, RZ, -R9 ;  /* 0x000000ffff09c224 */ /* 0x000fe200078e0a09 */
[----:B------:R-:W-:Y:S01]  /*103c0*/  ISETP.GT.U32.AND P4, PT, R8, R3, PT ;  /* 0x000000030800720c */ /* 0x000fe20003f84070 */
[----:B------:R-:W-:Y:S02]  /*103d0*/  IMAD.MOV R5, RZ, RZ, -R5 ;  /* 0x000000ffff057224 */ /* 0x000fe400078e0a05 */
[----:B------:R-:W-:Y:S01]  /*103e0*/  @!P3 IMAD.IADD R0, R0, 0x1, -R8 ;  /* 0x000000010000b824 */ /* 0x000fe200078e0a08 */
[----:B------:R1:W-:Y:S01]  /*103f0*/  STL [R1+0x3b4], R9 ;  /* 0x0003b40901007387 */ /* 0x0003e20000100800 */
[----:B------:R-:W-:-:S03]  /*10400*/  IMAD.HI.U32 R203, R7, R4, RZ ;  /* 0x0000000407cb7227 */ /* 0x000fc600078e00ff */
[C---:B------:R-:W-:Y:S01]  /*10410*/  ISETP.GT.U32.AND P3, PT, R8.reuse, R0, PT ;  /* 0x000000000800720c */ /* 0x040fe20003f64070 */
[----:B------:R-:W-:-:S04]  /*10420*/  IMAD R202, R8, R5, R202 ;  /* 0x0000000508ca7224 */ /* 0x000fc800078e02ca */
[----:B------:R-:W-:Y:S01]  /*10430*/  @!P4 IMAD.IADD R3, R3, 0x1, -R8 ;  /* 0x000000010303c824 */ /* 0x000fe200078e0a08 */
[----:B------:R-:W-:Y:S01]  /*10440*/  ISETP.GT.U32.AND P4, PT, R8, R202, PT ;  /* 0x000000ca0800720c */ /* 0x000fe20003f84070 */
[----:B-1----:R-:W-:Y:S01]  /*10450*/  IMAD.MOV.U32 R9, RZ, RZ, R2 ;  /* 0x000000ffff097224 */ /* 0x002fe200078e0002 */
[----:B------:R-:W-:Y:S01]  /*10460*/  IADD3 R2, -R203, RZ, RZ ;  /* 0x000000ffcb027210 */ /* 0x000fe20007ffe1ff */
[----:B------:R-:W-:Y:S01]  /*10470*/  IMAD.MOV.U32 R10, RZ, RZ, R3 ;  /* 0x000000ffff0a7224 */ /* 0x000fe200078e0003 */
[C---:B------:R-:W-:Y:S01]  /*10480*/  IADD3 R203, R17.reuse, 0x154, RZ ;  /* 0x0000015411cb7810 */ /* 0x040fe20007ffe0ff */
[----:B------:R-:W-:Y:S01]  /*10490*/  @!P1 IMAD.MOV R9, RZ, RZ, -R9 ;  /* 0x000000ffff099224 */ /* 0x000fe200078e0a09 */
[----:B------:R-:W-:Y:S01]  /*104a0*/  ISETP.GE.AND P1, PT, R206, RZ, PT ;  /* 0x000000ffce00720c */ /* 0x000fe20003f26270 */
[----:B------:R-:W-:Y:S01]  /*104b0*/  IMAD R4, R8, R2, R4 ;  /* 0x0000000208047224 */ /* 0x000fe200078e0204 */
[----:B------:R-:W-:Y:S01]  /*104c0*/  IABS R206, R206 ;  /* 0x000000ce00ce7213 */ /* 0x000fe20000000000 */
[----:B------:R-:W-:Y:S01]  /*104d0*/  @!P6 IMAD.MOV R10, RZ, RZ, -R10 ;  /* 0x000000ffff0ae224 */ /* 0x000fe200078e0a0a */
[----:B------:R1:W-:Y:S01]  /*104e0*/  STL [R1+0x3b8], R9 ;  /* 0x0003b80901007387 */ /* 0x0003e20000100800 */
[--C-:B------:R-:W-:Y:S01]  /*104f0*/  @!P3 IMAD.IADD R0, R0, 0x1, -R8.reuse ;  /* 0x000000010000b824 */ /* 0x100fe200078e0a08 */
[----:B------:R-:W-:Y:S01]  /*10500*/  ISETP.GT.U32.AND P6, PT, R8, R4, PT ;  /* 0x000000040800720c */ /* 0x000fe20003fc4070 */
[----:B------:R-:W-:Y:S01]  /*10510*/  @!P4 IMAD.IADD R202, R202, 0x1, -R8 ;  /* 0x00000001cacac824 */ /* 0x000fe200078e0a08 */
[----:B------:R-:W-:Y:S01]  /*10520*/  IADD3 R2, R17, 0x156, RZ ;  /* 0x0000015611027810 */ /* 0x000fe20007ffe0ff */
[----:B------:R-:W-:Y:S01]  /*10530*/  IMAD.HI.U32 R5, R7, R206, RZ ;  /* 0x000000ce07057227 */ /* 0x000fe200078e00ff */
[----:B------:R-:W-:Y:S01]  /*10540*/  ISETP.GE.AND P3, PT, R203, RZ, PT ;  /* 0x000000ffcb00720c */ /* 0x000fe20003f66270 */
[----:B------:R-:W-:Y:S01]  /*10550*/  STL [R1+0x3bc], R10 ;  /* 0x0003bc0a01007387 */ /* 0x000fe20000100800 */
[----:B------:R-:W-:Y:S01]  /*10560*/  ISETP.GT.U32.AND P4, PT, R8, R202, PT ;  /* 0x000000ca0800720c */ /* 0x000fe20003f84070 */
[----:B------:R-:W-:Y:S01]  /*10570*/  IMAD.MOV R3, RZ, RZ, -R5 ;  /* 0x000000ffff037224 */ /* 0x000fe200078e0a05 */
[----:B-1----:R-:W-:-:S02]  /*10580*/  MOV R9, R0 ;  /* 0x0000000000097202 */ /* 0x002fc40000000f00 */
[----:B------:R-:W-:Y:S01]  /*10590*/  IABS R204, R2 ;  /* 0x0000000200cc7213 */ /* 0x000fe20000000000 */
[----:B------:R-:W-:Y:S01]  /*105a0*/  IMAD R206, R8, R3, R206 ;  /* 0x0000000308ce7224 */ /* 0x000fe200078e02ce */
[----:B------:R-:W-:Y:S01]  /*105b0*/  IABS R203, R203 ;  /* 0x000000cb00cb7213 */ /* 0x000fe20000000000 */
[----:B------:R-:W-:Y:S01]  /*105c0*/  @!P0 IMAD.MOV R9, RZ, RZ, -R9 ;  /* 0x000000ffff098224 */ /* 0x000fe200078e0a09 */
[----:B------:R-:W-:Y:S01]  /*105d0*/  ISETP.GE.AND P0, PT, R205, RZ, PT ;  /* 0x000000ffcd00720c */ /* 0x000fe20003f06270 */
[----:B------:R-:W-:Y:S01]  /*105e0*/  @!P6 IMAD.IADD R4, R4, 0x1, -R8 ;  /* 0x000000010404e824 */ /* 0x000fe200078e0a08 */
[----:B------:R-:W-:Y:S01]  /*105f0*/  IABS R205, R205 ;  /* 0x000000cd00cd7213 */ /* 0x000fe20000000000 */
[C---:B------:R-:W-:Y:S01]  /*10600*/  IMAD.HI.U32 R5, R7.reuse, R204, RZ ;  /* 0x000000cc07057227 */ /* 0x040fe200078e00ff */
[----:B------:R1:W-:Y:S01]  /*10610*/  STL [R1+0x3d4], R9 ;  /* 0x0003d40901007387 */ /* 0x0003e20000100800 */
[----:B------:R-:W-:Y:S02]  /*10620*/  @!P4 IADD3 R202, R202, -R8, RZ ;  /* 0x80000008cacac210 */ /* 0x000fe40007ffe0ff */
[C---:B------:R-:W-:Y:S01]  /*10630*/  ISETP.GT.U32.AND P6, PT, R8.reuse, R4, PT ;  /* 0x000000040800720c */ /* 0x040fe20003fc4070 */
[----:B------:R-:W-:Y:S01]  /*10640*/  IMAD.HI.U32 R3, R7, R205, RZ ;  /* 0x000000cd07037227 */ /* 0x000fe200078e00ff */
[----:B------:R-:W-:-:S03]  /*10650*/  ISETP.GT.U32.AND P4, PT, R8, R206, PT ;  /* 0x000000ce0800720c */ /* 0x000fc60003f84070 */
[----:B------:R-:W-:Y:S02]  /*10660*/  IMAD.MOV R3, RZ, RZ, -R3 ;  /* 0x000000ffff037224 */ /* 0x000fe400078e0a03 */
[----:B------:R-:W-:-:S04]  /*10670*/  IMAD.HI.U32 R0, R7, R203, RZ ;  /* 0x000000cb07007227 */ /* 0x000fc800078e00ff */
[----:B------:R-:W-:Y:S02]  /*10680*/  IMAD.MOV R5, RZ, RZ, -R5 ;  /* 0x000000ffff057224 */ /* 0x000fe400078e0a05 */
[C---:B------:R-:W-:Y:S02]  /*10690*/  IMAD R205, R8.reuse, R3, R205 ;  /* 0x0000000308cd7224 */ /* 0x040fe400078e02cd */
[----:B------:R-:W-:Y:S02]  /*106a0*/  IMAD.MOV R0, RZ, RZ, -R0 ;  /* 0x000000ffff007224 */ /* 0x000fe400078e0a00 */
[----:B------:R-:W-:Y:S01]  /*106b0*/  IMAD R204, R8, R5, R204 ;  /* 0x0000000508cc7224 */ /* 0x000fe200078e02cc */
[----:B------:R-:W-:Y:S01]  /*106c0*/  IADD3 R5, R17, 0x159, RZ ;  /* 0x0000015911057810 */ /* 0x000fe20007ffe0ff */
[----:B------:R-:W-:Y:S01]  /*106d0*/  @!P6 IMAD.IADD R4, R4, 0x1, -R8 ;  /* 0x000000010404e824 */ /* 0x000fe200078e0a08 */
[C---:B------:R-:W-:Y:S01]  /*106e0*/  ISETP.GT.U32.AND P6, PT, R8.reuse, R205, PT ;  /* 0x000000cd0800720c */ /* 0x040fe20003fc4070 */
[----:B------:R-:W-:Y:S01]  /*106f0*/  IMAD R203, R8, R0, R203 ;  /* 0x0000000008cb7224 */ /* 0x000fe200078e02cb */
[----:B------:R-:W-:Y:S01]  /*10700*/  IABS R0, R209 ;  /* 0x000000d100007213 */ /* 0x000fe20000000000 */
[----:B-1----:R-:W-:Y:S01]  /*10710*/  IMAD.MOV.U32 R9, RZ, RZ, R202 ;  /* 0x000000ffff097224 */ /* 0x002fe200078e00ca */
[----:B------:R-:W-:Y:S01]  /*10720*/  IABS R202, R208 ;  /* 0x000000d000ca7213 */ /* 0x000fe20000000000 */
[----:B------:R-:W-:Y:S01]  /*10730*/  @!P4 IMAD.IADD R206, R206, 0x1, -R8 ;  /* 0x00000001cecec824 */ /* 0x000fe200078e0a08 */
[C---:B------:R-:W-:Y:S01]  /*10740*/  ISETP.GT.U32.AND P4, PT, R8.reuse, R204, PT ;  /* 0x000000cc0800720c */ /* 0x040fe20003f84070 */
[----:B------:R-:W-:Y:S01]  /*10750*/  @!P2 IMAD.MOV R9, RZ, RZ, -R9 ;  /* 0x000000ffff09a224 */ /* 0x000fe200078e0a09 */
[----:B------:R-:W-:Y:S01]  /*10760*/  ISETP.GT.U32.AND P2, PT, R8, R203, PT ;  /* 0x000000cb0800720c */ /* 0x000fe20003f44070 */
[----:B------:R-:W-:Y:S01]  /*10770*/  IMAD.HI.U32 R3, R7, R0, RZ ;  /* 0x0000000007037227 */ /* 0x000fe200078e00ff */
[----:B------:R-:W-:-:S02]  /*10780*/  IABS R211, R5 ;  /* 0x0000000500d37213 */ /* 0x000fc40000000000 */
[----:B------:R1:W-:Y:S01]  /*10790*/  STL [R1+0x3c8], R9 ;  /* 0x0003c80901007387 */ /* 0x0003e20000100800 */
[----:B------:R-:W-:Y:S01]  /*107a0*/  @!P6 IMAD.IADD R205, R205, 0x1, -R8 ;  /* 0x00000001cdcde824 */ /* 0x000fe200078e0a08 */
[----:B------:R-:W-:Y:S01]  /*107b0*/  IADD3 R3, -R3, RZ, RZ ;  /* 0x000000ff03037210 */ /* 0x000fe20007ffe1ff */
[----:B------:R-:W-:-:S04]  /*107c0*/  IMAD.HI.U32 R207, R7, R211, RZ ;  /* 0x000000d307cf7227 */ /* 0x000fc800078e00ff */
[--C-:B------:R-:W-:Y:S01]  /*107d0*/  @!P4 IMAD.IADD R204, R204, 0x1, -R8.reuse ;  /* 0x00000001ccccc824 */ /* 0x100fe200078e0a08 */
[C---:B------:R-:W-:Y:S01]  /*107e0*/  ISETP.GT.U32.AND P4, PT, R8.reuse, R205, PT ;  /* 0x000000cd0800720c */ /* 0x040fe20003f84070 */
[----:B------:R-:W-:Y:S01]  /*107f0*/  @!P2 IMAD.IADD R203, R203, 0x1, -R8 ;  /* 0x00000001cbcba824 */ /* 0x000fe200078e0a08 */
[C---:B------:R-:W-:Y:S01]  /*10800*/  ISETP.GT.U32.AND P2, PT, R8.reuse, R206, PT ;  /* 0x000000ce0800720c */ /* 0x040fe20003f44070 */
[----:B-1----:R-:W-:Y:S01]  /*10810*/  IMAD.MOV.U32 R9, RZ, RZ, R4 ;  /* 0x000000ffff097224 */ /* 0x002fe200078e0004 */
[----:B------:R-:W-:Y:S01]  /*10820*/  IADD3 R207, -R207, RZ, RZ ;  /* 0x000000ffcfcf7210 */ /* 0x000fe20007ffe1ff */
[----:B------:R-:W-:Y:S01]  /*10830*/  IMAD.HI.U32 R4, R7, R202, RZ ;  /* 0x000000ca07047227 */ /* 0x000fe200078e00ff */
[C---:B------:R-:W-:Y:S02]  /*10840*/  ISETP.GT.U32.AND P6, PT, R8.reuse, R203, PT ;  /* 0x000000cb0800720c */ /* 0x040fe40003fc4070 */
[----:B------:R-:W-:Y:S01]  /*10850*/  @!P5 IADD3 R9, -R9, RZ, RZ ;  /* 0x000000ff0909d210 */ /* 0x000fe20007ffe1ff */
[----:B------:R-:W-:Y:S01]  /*10860*/  IMAD.MOV R4, RZ, RZ, -R4 ;  /* 0x000000ffff047224 */ /* 0x000fe200078e0a04 */
[C---:B------:R-:W-:Y:S01]  /*10870*/  ISETP.GT.U32.AND P5, PT, R8.reuse, R204, PT ;  /* 0x000000cc0800720c */ /* 0x040fe20003fa4070 */
[C---:B------:R-:W-:Y:S01]  /*10880*/  IMAD R0, R8.reuse, R3, R0 ;  /* 0x0000000308007224 */ /* 0x040fe200078e0200 */
[----:B------:R-:W-:Y:S01]  /*10890*/  IADD3 R3, R17, 0x15a, RZ ;  /* 0x0000015a11037810 */ /* 0x000fe20007ffe0ff */
[----:B------:R-:W-:Y:S01]  /*108a0*/  IMAD R202, R8, R4, R202 ;  /* 0x0000000408ca7224 */ /* 0x000fe200078e02ca */
[----:B------:R1:W-:Y:S01]  /*108b0*/  STL [R1+0x3c0], R9 ;  /* 0x0003c00901007387 */ /* 0x0003e20000100800 */
[--C-:B------:R-:W-:Y:S01]  /*108c0*/  @!P4 IMAD.IADD R205, R205, 0x1, -R8.reuse ;  /* 0x00000001cdcdc824 */ /* 0x100fe200078e0a08 */
[----:B------:R-:W-:Y:S01]  /*108d0*/  IABS R210, R3 ;  /* 0x0000000300d27213 */ /* 0x000fe20000000000 */
[--C-:B------:R-:W-:Y:S01]  /*108e0*/  @!P2 IMAD.IADD R206, R206, 0x1, -R8.reuse ;  /* 0x00000001cecea824 */ /* 0x100fe200078e0a08 */
[C---:B------:R-:W-:Y:S01]  /*108f0*/  ISETP.GT.U32.AND P4, PT, R8.reuse, R202, PT ;  /* 0x000000ca0800720c */ /* 0x040fe20003f84070 */
[----:B------:R-:W-:Y:S01]  /*10900*/  @!P6 IMAD.IADD R203, R203, 0x1, -R8 ;  /* 0x00000001cbcbe824 */ /* 0x000fe200078e0a08 */
[----:B------:R-:W-:Y:S01]  /*10910*/  ISETP.GT.U32.AND P2, PT, R8, R0, PT ;  /* 0x000000000800720c */ /* 0x000fe20003f44070 */
[----:B------:R-:W-:Y:S01]  /*10920*/  IMAD.MOV.U32 R10, RZ, RZ, R206 ;  /* 0x000000ffff0a7224 */ /* 0x000fe200078e00ce */
[----:B------:R-:W-:Y:S01]  /*10930*/  IADD3 R4, R17, 0x15b, RZ ;  /* 0x0000015b11047810 */ /* 0x000fe20007ffe0ff */
[----:B------:R-:W-:Y:S01]  /*10940*/  @!P5 IMAD.IADD R204, R204, 0x1, -R8 ;  /* 0x00000001ccccd824 */ /* 0x000fe200078e0a08 */
[----:B------:R-:W-:Y:S01]  /*10950*/  ISETP.GE.AND P6, PT, R2, RZ, PT ;  /* 0x000000ff0200720c */ /* 0x000fe20003fc6270 */
[----:B-1----:R-:W-:Y:S01]  /*10960*/  IMAD.MOV.U32 R9, RZ, RZ, R203 ;  /* 0x000000ffff097224 */ /* 0x002fe200078e00cb */
[----:B------:R-:W-:Y:S01]  /*10970*/  ISETP.GE.AND P5, PT, R209, RZ, PT ;  /* 0x000000ffd100720c */ /* 0x000fe20003fa6270 */
[----:B------:R-:W-:Y:S01]  /*10980*/  IMAD.HI.U32 R2, R7, R210, RZ ;  /* 0x000000d207027227 */ /* 0x000fe200078e00ff */
[----:B------:R-:W-:-:S02]  /*10990*/  @!P1 IADD3 R10, -R10, RZ, RZ ;  /* 0x000000ff0a0a9210 */ /* 0x000fc40007ffe1ff */
[----:B------:R-:W-:Y:S01]  /*109a0*/  IABS R209, R4 ;  /* 0x0000000400d17213 */ /* 0x000fe20000000000 */
[--C-:B------:R-:W-:Y:S02]  /*109b0*/  @!P4 IMAD.IADD R202, R202, 0x1, -R8.reuse ;  /* 0x00000001cacac824 */ /* 0x100fe400078e0a08 */
[----:B------:R-:W-:Y:S01]  /*109c0*/  @!P3 IMAD.MOV R9, RZ, RZ, -R9 ;  /* 0x000000ffff09b224 */ /* 0x000fe200078e0a09 */
[----:B------:R-:W-:Y:S01]  /*109d0*/  STL [R1+0x380], R10 ;  /* 0x0003800a01007387 */ /* 0x000fe20000100800 */
[----:B------:R-:W-:Y:S01]  /*109e0*/  @!P2 IMAD.IADD R0, R0, 0x1, -R8 ;  /* 0x000000010000a824 */ /* 0x000fe200078e0a08 */
[C---:B------:R-:W-:Y:S01]  /*109f0*/  ISETP.GT.U32.AND P4, PT, R8.reuse, R202, PT ;  /* 0x000000ca0800720c */ /* 0x040fe20003f84070 */
[----:B------:R-:W-:Y:S01]  /*10a00*/  IMAD.MOV R2, RZ, RZ, -R2 ;  /* 0x000000ffff027224 */ /* 0x000fe200078e0a02 */
[----:B------:R1:W-:Y:S01]  /*10a10*/  STL [R1+0x384], R9 ;  /* 0x0003840901007387 */ /* 0x0003e20000100800 */
[----:B------:R-:W-:Y:S01]  /*10a20*/  IMAD.HI.U32 R206, R7, R209, RZ ;  /* 0x000000d107ce7227 */ /* 0x000fe200078e00ff */
[----:B------:R-:W-:-:S02]  /*10a30*/  ISETP.GT.U32.AND P1, PT, R8, R0, PT ;  /* 0x000000000800720c */ /* 0x000fc40003f24070 */
[----:B------:R-:W-:Y:S01]  /*10a40*/  ISETP.GE.AND P2, PT, R208, RZ, PT ;  /* 0x000000ffd000720c */ /* 0x000fe20003f46270 */
[C---:B------:R-:W-:Y:S01]  /*10a50*/  IMAD R210, R8.reuse, R2, R210 ;  /* 0x0000000208d27224 */ /* 0x040fe200078e02d2 */
[----:B------:R-:W-:Y:S01]  /*10a60*/  IADD3 R2, R17, 0x15c, RZ ;  /* 0x0000015c11027810 */ /* 0x000fe20007ffe0ff */
[----:B------:R-:W-:Y:S02]  /*10a70*/  IMAD.MOV R203, RZ, RZ, -R206 ;  /* 0x000000ffffcb7224 */ /* 0x000fe400078e0ace */
[C---:B------:R-:W-:Y:S01]  /*10a80*/  IMAD R211, R8.reuse, R207, R211 ;  /* 0x000000cf08d37224 */ /* 0x040fe200078e02d3 */
[----:B------:R-:W-:Y:S01]  /*10a90*/  IABS R206, R2 ;  /* 0x0000000200ce7213 */ /* 0x000fe20000000000 */
[----:B-1----:R-:W-:Y:S02]  /*10aa0*/  IMAD.MOV.U32 R9, RZ, RZ, R204 ;  /* 0x000000ffff097224 */ /* 0x002fe400078e00cc */
[----:B------:R-:W-:Y:S01]  /*10ab0*/  IMAD.MOV.U32 R10, RZ, RZ, R205 ;  /* 0x000000ffff0a7224 */ /* 0x000fe200078e00cd */
[C---:B------:R-:W-:Y:S01]  /*10ac0*/  ISETP.GT.U32.AND P3, PT, R8.reuse, R211, PT ;  /* 0x000000d30800720c */ /* 0x040fe20003f64070 */
[C---:B------:R-:W-:Y:S01]  /*10ad0*/  IMAD R209, R8.reuse, R203, R209 ;  /* 0x000000cb08d17224 */ /* 0x040fe200078e02d1 */
[----:B------:R-:W-:Y:S01]  /*10ae0*/  @!P6 IADD3 R9, -R9, RZ, RZ ;  /* 0x000000ff0909e210 */ /* 0x000fe20007ffe1ff */
[----:B------:R-:W-:Y:S01]  /*10af0*/  @!P0 IMAD.MOV R10, RZ, RZ, -R10 ;  /* 0x000000ffff0a8224 */ /* 0x000fe200078e0a0a */
[----:B------:R-:W-:Y:S01]  /*10b00*/  ISETP.GT.U32.AND P6, PT, R8, R210, PT ;  /* 0x000000d20800720c */ /* 0x000fe20003fc4070 */
[--C-:B------:R-:W-:Y:S01]  /*10b10*/  @!P4 IMAD.IADD R202, R202, 0x1, -R8.reuse ;  /* 0x00000001cacac824 */ /* 0x100fe200078e0a08 */
[----:B------:R-:W-:Y:S01]  /*10b20*/  ISETP.GT.U32.AND P4, PT, R8, R209, PT ;  /* 0x000000d10800720c */ /* 0x000fe20003f84070 */
[--C-:B------:R-:W-:Y:S01]  /*10b30*/  @!P1 IMAD.IADD R0, R0, 0x1, -R8.reuse ;  /* 0x0000000100009824 */ /* 0x100fe200078e0a08 */
[----:B------:R-:W-:Y:S01]  /*10b40*/  STL [R1+0x390], R10 ;  /* 0x0003900a01007387 */ /* 0x000fe20000100800 */
[----:B------:R-:W-:Y:S01]  /*10b50*/  ISETP.GE.AND P1, PT, R3, RZ, PT ;  /* 0x000000ff0300720c */ /* 0x000fe20003f26270 */
[----:B------:R-:W-:Y:S01]  /*10b60*/  IMAD.HI.U32 R203, R7, R206, RZ ;  /* 0x000000ce07cb7227 */ /* 0x000fe200078e00ff */
[----:B------:R-:W-:Y:S01]  /*10b70*/  IADD3 R3, R17, 0x15d, RZ ;  /* 0x0000015d11037810 */ /* 0x000fe20007ffe0ff */
[----:B------:R1:W-:Y:S01]  /*10b80*/  STL [R1+0x394], R9 ;  /* 0x0003940901007387 */ /* 0x0003e20000100800 */
[----:B------:R-:W-:Y:S01]  /*10b90*/  ISETP.GE.AND P0, PT, R5, RZ, PT ;  /* 0x000000ff0500720c */ /* 0x000fe20003f06270 */
[--C-:B------:R-:W-:Y:S01]  /*10ba0*/  @!P3 IMAD.IADD R211, R211, 0x1, -R8.reuse ;  /* 0x00000001d3d3b824 */ /* 0x100fe200078e0a08 */
[----:B------:R-:W-:Y:S01]  /*10bb0*/  ISETP.GE.AND P3, PT, R4, RZ, PT ;  /* 0x000000ff0400720c */ /* 0x000fe20003f66270 */
[----:B------:R-:W-:Y:S01]  /*10bc0*/  IMAD.MOV R203, RZ, RZ, -R203 ;  /* 0x000000ffffcb7224 */ /* 0x000fe200078e0acb */
[----:B------:R-:W-:Y:S01]  /*10bd0*/  IABS R4, R3 ;  /* 0x0000000300047213 */ /* 0x000fe20000000000 */
[--C-:B------:R-:W-:Y:S01]  /*10be0*/  @!P6 IMAD.IADD R210, R210, 0x1, -R8.reuse ;  /* 0x00000001d2d2e824 */ /* 0x100fe200078e0a08 */
[C---:B------:R-:W-:Y:S01]  /*10bf0*/  ISETP.GT.U32.AND P6, PT, R8.reuse, R211, PT ;  /* 0x000000d30800720c */ /* 0x040fe20003fc4070 */
[----:B------:R-:W-:Y:S01]  /*10c00*/  @!P4 IMAD.IADD R209, R209, 0x1, -R8 ;  /* 0x00000001d1d1c824 */ /* 0x000fe200078e0a08 */
[C---:B------:R-:W-:Y:S01]  /*10c10*/  IADD3 R5, R17.reuse, 0x15e, RZ ;  /* 0x0000015e11057810 */ /* 0x040fe20007ffe0ff */
[----:B-1----:R-:W-:Y:S01]  /*10c20*/  IMAD.MOV.U32 R9, RZ, RZ, R0 ;  /* 0x000000ffff097224 */ /* 0x002fe200078e0000 */
[----:B------:R-:W-:Y:S01]  /*10c30*/  IADD3 R0, R17, 0x15f, RZ ;  /* 0x0000015f11007810 */ /* 0x000fe20007ffe0ff */
[----:B------:R-:W-:Y:S01]  /*10c40*/  IMAD.HI.U32 R204, R7, R4, RZ ;  /* 0x0000000407cc7227 */ /* 0x000fe200078e00ff */
[----:B------:R-:W-:-:S02]  /*10c50*/  ISETP.GT.U32.AND P4, PT, R8, R209, PT ;  /* 0x000000d10800720c */ /* 0x000fc40003f84070 */
[----:B------:R-:W-:Y:S01]  /*10c60*/  @!P5 IADD3 R9, -R9, RZ, RZ ;  /* 0x000000ff0909d210 */ /* 0x000fe20007ffe1ff */
[----:B------:R-:W-:Y:S01]  /*10c70*/  IMAD.MOV R204, RZ, RZ, -R204 ;  /* 0x000000ffffcc7224 */ /* 0x000fe200078e0acc */
[C---:B------:R-:W-:Y:S01]  /*10c80*/  ISETP.GT.U32.AND P5, PT, R8.reuse, R210, PT ;  /* 0x000000d20800720c */ /* 0x040fe20003fa4070 */
[----:B------:R-:W-:Y:S01]  /*10c90*/  IMAD R206, R8, R203, R206 ;  /* 0x000000cb08ce7224 */ /* 0x000fe200078e02ce */
[----:B------:R-:W-:Y:S01]  /*10ca0*/  IABS R208, R5 ;  /* 0x0000000500d07213 */ /* 0x000fe20000000000 */
[----:B------:R-:W-:Y:S01]  /*10cb0*/  @!P6 IMAD.IADD R211, R211, 0x1, -R8 ;  /* 0x00000001d3d3e824 */ /* 0x000fe200078e0a08 */
[----:B------:R1:W-:Y:S01]  /*10cc0*/  STL [R1+0x398], R9 ;  /* 0x0003980901007387 */ /* 0x0003e20000100800 */
[----:B------:R-:W-:Y:S02]  /*10cd0*/  @!P2 IADD3 R202, -R202, RZ, RZ ;  /* 0x000000ffcacaa210 */ /* 0x000fe40007ffe1ff */
[----:B------:R-:W-:Y:S01]  /*10ce0*/  ISETP.GT.U32.AND P6, PT, R8, R206, PT ;  /* 0x000000ce0800720c */ /* 0x000fe20003fc4070 */
[----:B------:R-:W-:Y:S01]  /*10cf0*/  IMAD.HI.U32 R207, R7, R208, RZ ;  /* 0x000000d007cf7227 */ /* 0x000fe200078e00ff */
[----:B------:R-:W-:-:S02]  /*10d00*/  @!P4 IADD3 R209, R209, -R8, RZ ;  /* 0x80000008d1d1c210 */ /* 0x000fc40007ffe0ff */
[----:B------:R-:W-:Y:S01]  /*10d10*/  IABS R203, R0 ;  /* 0x0000000000cb7213 */ /* 0x000fe20000000000 */
[----:B------:R-:W-:Y:S02]  /*10d20*/  IMAD.MOV R207, RZ, RZ, -R207 ;  /* 0x000000ffffcf7224 */ /* 0x000fe400078e0acf */
[----:B------:R-:W-:Y:S01]  /*10d30*/  @!P5 IMAD.IADD R210, R210, 0x1, -R8 ;  /* 0x00000001d2d2d824 */ /* 0x000fe200078e0a08 */
[----:B------:R-:W-:Y:S01]  /*10d40*/  ISETP.GE.AND P5, PT, R2, RZ, PT ;  /* 0x000000ff0200720c */ /* 0x000fe20003fa6270 */
[C---:B------:R-:W-:Y:S01]  /*10d50*/  IMAD R2, R8.reuse, R204, R4 ;  /* 0x000000cc08027224 */ /* 0x040fe200078e0204 */
[----:B------:R-:W-:Y:S01]  /*10d60*/  IADD3 R4, R17, 0x160, RZ ;  /* 0x0000016011047810 */ /* 0x000fe20007ffe0ff */
[----:B------:R-:W-:Y:S02]  /*10d70*/  IMAD R208, R8, R207, R208 ;  /* 0x000000cf08d07224 */ /* 0x000fe400078e02d0 */
[----:B------:R-:W-:Y:S01]  /*10d80*/  @!P6 IMAD.IADD R206, R206, 0x1, -R8 ;  /* 0x00000001cecee824 */ /* 0x000fe200078e0a08 */
[C---:B------:R-:W-:Y:S01]  /*10d90*/  ISETP.GT.U32.AND P4, PT, R8.reuse, R2, PT ;  /* 0x000000020800720c */ /* 0x040fe20003f84070 */
[----:B-1----:R-:W-:Y:S01]  /*10da0*/  IMAD.MOV.U32 R9, RZ, RZ, R211 ;  /* 0x000000ffff097224 */ /* 0x002fe200078e00d3 */
[----:B------:R-:W-:Y:S01]  /*10db0*/  IABS R205, R4 ;  /* 0x0000000400cd7213 */ /* 0x000fe20000000000 */
[----:B------:R-:W-:Y:S01]  /*10dc0*/  IMAD.HI.U32 R204, R7, R203, RZ ;  /* 0x000000cb07cc7227 */ /* 0x000fe200078e00ff */
[----:B------:R-:W-:-:S02]  /*10dd0*/  ISETP.GT.U32.AND P2, PT, R8, R206, PT ;  /* 0x000000ce0800720c */ /* 0x000fc40003f44070 */
[----:B------:R-:W-:Y:S01]  /*10de0*/  ISETP.GE.AND P6, PT, R3, RZ, PT ;  /* 0x000000ff0300720c */ /* 0x000fe20003fc6270 */
[----:B------:R-:W-:Y:S01]  /*10df0*/  IMAD.HI.U32 R207, R7, R205, RZ ;  /* 0x000000cd07cf7227 */ /* 0x000fe200078e00ff */
[C---:B------:R-:W-:Y:S02]  /*10e00*/  IADD3 R3, R17.reuse, 0x161, RZ ;  /* 0x0000016111037810 */ /* 0x040fe40007ffe0ff */
[----:B------:R-:W-:Y:S01]  /*10e10*/  IADD3 R211, R17, 0x176, RZ ;  /* 0x0000017611d37810 */ /* 0x000fe20007ffe0ff */
[----:B------:R-:W-:Y:S02]  /*10e20*/  IMAD.MOV R207, RZ, RZ, -R207 ;  /* 0x000000ffffcf7224 */ /* 0x000fe400078e0acf */
[----:B------:R-:W-:Y:S01]  /*10e30*/  @!P4 IMAD.IADD R2, R2, 0x1, -R8 ;  /* 0x000000010202c824 */ /* 0x000fe200078e0a08 */
[----:B------:R-:W-:Y:S01]  /*10e40*/  IABS R212, R211 ;  /* 0x000000d300d47213 */ /* 0x000fe20000000000 */
[----:B------:R-:W-:Y:S01]  /*10e50*/  @!P0 IMAD.MOV R9, RZ, RZ, -R9 ;  /* 0x000000ffff098224 */ /* 0x000fe200078e0a09 */
[C---:B------:R-:W-:Y:S01]  /*10e60*/  ISETP.GT.U32.AND P0, PT, R8.reuse, R208, PT ;  /* 0x000000d00800720c */ /* 0x040fe20003f04070 */
[C---:B------:R-:W-:Y:S01]  /*10e70*/  IMAD R205, R8.reuse, R207, R205 ;  /* 0x000000cf08cd7224 */ /* 0x040fe200078e02cd */
[----:B------:R-:W-:Y:S01]  /*10e80*/  ISETP.GT.U32.AND P4, PT, R8, R2, PT ;  /* 0x000000020800720c */ /* 0x000fe20003f84070 */
[----:B------:R-:W-:Y:S01]  /*10e90*/  IMAD.MOV.U32 R10, RZ, RZ, R210 ;  /* 0x000000ffff0a7224 */ /* 0x000fe200078e00d2 */
[----:B------:R1:W-:Y:S01]  /*10ea0*/  STL [R1+0x25c], R9 ;  /* 0x00025c0901007387 */ /* 0x0003e20000100800 */
[----:B------:R-:W-:-:S02]  /*10eb0*/  IMAD.MOV R204, RZ, RZ, -R204 ;  /* 0x000000ffffcc7224 */ /* 0x000fc400078e0acc */
[----:B------:R-:W-:Y:S01]  /*10ec0*/  @!P1 IMAD.MOV R10, RZ, RZ, -R10 ;  /* 0x000000ffff0a9224 */ /* 0x000fe200078e0a0a */
[----:B------:R-:W-:Y:S01]  /*10ed0*/  ISETP.GE.AND P1, PT, R5, RZ, PT ;  /* 0x000000ff0500720c */ /* 0x000fe20003f26270 */
[----:B------:R-:W-:Y:S01]  /*10ee0*/  IMAD R203, R8, R204, R203 ;  /* 0x000000cc08cb7224 */ /* 0x000fe200078e02cb */
[----:B------:R-:W-:Y:S01]  /*10ef0*/  IABS R204, R3 ;  /* 0x0000000300cc7213 */ /* 0x000fe20000000000 */
[--C-:B------:R-:W-:Y:S01]  /*10f00*/  @!P2 IMAD.IADD R206, R206, 0x1, -R8.reuse ;  /* 0x00000001cecea824 */ /* 0x100fe200078e0a08 */
[----:B------:R-:W-:Y:S01]  /*10f10*/  STL [R1+0x264], R10 ;  /* 0x0002640a01007387 */ /* 0x000fe20000100800 */
[----:B------:R-:W-:Y:S01]  /*10f20*/  ISETP.GE.AND P2, PT, R0, RZ, PT ;  /* 0x000000ff0000720c */ /* 0x000fe20003f46270 */
[----:B-1----:R-:W-:Y:S01]  /*10f30*/  IMAD.MOV.U32 R9, RZ, RZ, R209 ;  /* 0x000000ffff097224 */ /* 0x002fe200078e00d1 */
[----:B------:R-:W-:Y:S01]  /*10f40*/  IADD3 R0, R17, 0x162, RZ ;  /* 0x0000016211007810 */ /* 0x000fe20007ffe0ff */
[--C-:B------:R-:W-:Y:S01]  /*10f50*/  @!P4 IMAD.IADD R2, R2, 0x1, -R8.reuse ;  /* 0x000000010202c824 */ /* 0x100fe200078e0a08 */
[----:B------:R-:W-:Y:S01]  /*10f60*/  ISETP.GT.U32.AND P4, PT, R8, R205, PT ;  /* 0x000000cd0800720c */ /* 0x000fe20003f84070 */
[----:B------:R-:W-:Y:S01]  /*10f70*/  @!P0 IMAD.IADD R208, R208, 0x1, -R8 ;  /* 0x00000001d0d08824 */ /* 0x000fe200078e0a08 */
[----:B------:R-:W-:Y:S01]  /*10f80*/  @!P3 IADD3 R9, -R9, RZ, RZ ;  /* 0x000000ff0909b210 */ /* 0x000fe20007ffe1ff */
[----:B------:R-:W-:Y:S01]  /*10f90*/  IMAD.HI.U32 R5, R7, R204, RZ ;  /* 0x000000cc07057227 */ /* 0x000fe200078e00ff */
[----:B------:R-:W-:-:S02]  /*10fa0*/  ISETP.GT.U32.AND P3, PT, R8, R203, PT ;  /* 0x000000cb0800720c */ /* 0x000fc40003f64070 */
[----:B------:R-:W-:Y:S01]  /*10fb0*/  IABS R207, R0 ;  /* 0x0000000000cf7213 */ /* 0x000fe20000000000 */
[----:B------:R1:W-:Y:S01]  /*10fc0*/  STL [R1+0x348], R9 ;  /* 0x0003480901007387 */ /* 0x0003e20000100800 */
[----:B------:R-:W-:Y:S01]  /*10fd0*/  IMAD.MOV R5, RZ, RZ, -R5 ;  /* 0x000000ffff057224 */ /* 0x000fe200078e0a05 */
[----:B------:R-:W-:Y:S01]  /*10fe0*/  ISETP.GE.AND P0, PT, R4, RZ, PT ;  /* 0x000000ff0400720c */ /* 0x000fe20003f06270 */
[----:B------:R-:W-:Y:S01]  /*10ff0*/  IMAD.HI.U32 R216, R7, R212, RZ ;  /* 0x000000d407d87227 */ /* 0x000fe200078e00ff */
[----:B------:R-:W-:-:S03]  /*11000*/  IADD3 R4, R17, 0x163, RZ ;  /* 0x0000016311047810 */ /* 0x000fc60007ffe0ff */
[----:B------:R-:W-:Y:S01]  /*11010*/  @!P4 IMAD.IADD R205, R205, 0x1, -R8 ;  /* 0x00000001cdcdc824 */ /* 0x000fe200078e0a08 */
[----:B------:R-:W-:Y:S01]  /*11020*/  IADD3 R216, -R216, RZ, RZ ;  /* 0x000000ffd8d87210 */ /* 0x000fe20007ffe1ff */
[C---:B------:R-:W-:Y:S01]  /*11030*/  IMAD R204, R8.reuse, R5, R204 ;  /* 0x0000000508cc7224 */ /* 0x040fe200078e02cc */
[----:B------:R-:W-:Y:S01]  /*11040*/  @!P3 IADD3 R203, R203, -R8, RZ ;  /* 0x80000008cbcbb210 */ /* 0x000fe20007ffe0ff */
[----:B-1----:R-:W-:Y:S01]  /*11050*/  IMAD.MOV.U32 R9, RZ, RZ, R206 ;  /* 0x000000ffff097224 */ /* 0x002fe200078e00ce */
[C---:B------:R-:W-:Y:S01]  /*11060*/  ISETP.GT.U32.AND P4, PT, R8.reuse, R205, PT ;  /* 0x000000cd0800720c */ /* 0x040fe20003f84070 */
[C---:B------:R-:W-:Y:S01]  /*11070*/  IMAD R212, R8.reuse, R216, R212 ;  /* 0x000000d808d47224 */ /* 0x040fe200078e02d4 */
[C---:B------:R-:W-:Y:S01]  /*11080*/  ISETP.GT.U32.AND P3, PT, R8.reuse, R208, PT ;  /* 0x000000d00800720c */ /* 0x040fe20003f64070 */
[----:B------:R-:W-:Y:S01]  /*11090*/  @!P5 IMAD.MOV R9, RZ, RZ, -R9 ;  /* 0x000000ffff09d224 */ /* 0x000fe200078e0a09 */
[----:B------:R-:W-:Y:S02]  /*110a0*/  ISETP.GT.U32.AND P5, PT, R8, R203, PT ;  /* 0x000000cb0800720c */ /* 0x000fe40003fa4070 */
[----:B------:R-:W-:-:S02]  /*110b0*/  IABS R206, R4 ;  /* 0x0000000400ce7213 */ /* 0x000fc40000000000 */
[----:B------:R1:W-:Y:S03]  /*110c0*/  STL [R1+0x34c], R9 ;  /* 0x00034c0901007387 */ /* 0x0003e60000100800 */
[----:B------:R-:W-:-:S04]  /*110d0*/  IMAD.HI.U32 R209, R7, R206, RZ ;  /* 0x000000ce07d17227 */ /* 0x000fc800078e00ff */
[--C-:B------:R-:W-:Y:S01]  /*110e0*/  @!P4 IMAD.IADD R205, R205, 0x1, -R8.reuse ;  /* 0x00000001cdcdc824 */ /* 0x100fe200078e0a08 */
[----:B------:R-:W-:Y:S01]  /*110f0*/  @!P3 IADD3 R208, R208, -R8, RZ ;  /* 0x80000008d0d0b210 */ /* 0x000fe20007ffe0ff */
[----:B------:R-:W-:Y:S01]  /*11100*/  @!P5 IMAD.IADD R203, R203, 0x1, -R8 ;  /* 0x00000001cbcbd824 */ /* 0x000fe200078e0a08 */
[----:B------:R-:W-:Y:S01]  /*11110*/  ISETP.GT.U32.AND P3, PT, R8, R204, PT ;  /* 0x000000cc0800720c */ /* 0x000fe20003f64070 */
[----:B-1----:R-:W-:Y:S01]  /*11120*/  IMAD.MOV.U32 R9, RZ, RZ, R2 ;  /* 0x000000ffff097224 */ /* 0x002fe200078e0002 */
[----:B------:R-:W-:Y:S01]  /*11130*/  ISETP.GE.AND P5, PT, R0, RZ, PT ;  /* 0x000000ff0000720c */ /* 0x000fe20003fa6270 */
[----:B------:R-:W-:-:S04]  /*11140*/  IMAD.HI.U32 R2, R7, R207, RZ ;  /* 0x000000cf07027227 */ /* 0x000fc800078e00ff */
[----:B------:R-:W-:Y:S02]  /*11150*/  IMAD.MOV R2, RZ, RZ, -R2 ;  /* 0x000000ffff027224 */ /* 0x000fe400078e0a02 */
[----:B------:R-:W-:Y:S01]  /*11160*/  @!P6 IMAD.MOV R9, RZ, RZ, -R9 ;  /* 0x000000ffff09e224 */ /* 0x000fe200078e0a09 */
[----:B------:R-:W-:Y:S01]  /*11170*/  ISETP.GE.AND P6, PT, R3, RZ, PT ;  /* 0x000000ff0300720c */ /* 0x000fe20003fc6270 */
[----:B------:R-:W-:Y:S01]  /*11180*/  IMAD R207, R8, R2, R207 ;  /* 0x0000000208cf7224 */ /* 0x000fe200078e02cf */
[C---:B------:R-:W-:Y:S01]  /*11190*/  IADD3 R2, R17.reuse, 0x164, RZ ;  /* 0x0000016411027810 */ /* 0x040fe20007ffe0ff */
[----:B------:R-:W-:Y:S01]  /*111a0*/  IMAD.MOV R209, RZ, RZ, -R209 ;  /* 0x000000ffffd17224 */ /* 0x000fe200078e0ad1 */
[----:B------:R1:W-:Y:S01]  /*111b0*/  STL [R1+0x364], R9 ;  /* 0x0003640901007387 */ /* 0x0003e20000100800 */
[----:B------:R-:W-:Y:S01]  /*111c0*/  @!P3 IMAD.IADD R204, R204, 0x1, -R8 ;  /* 0x00000001ccccb824 */ /* 0x000fe200078e0a08 */
[C---:B------:R-:W-:Y:S01]  /*111d0*/  ISETP.GT.U32.AND P4, PT, R8.reuse, R207, PT ;  /* 0x000000cf0800720c */ /* 0x040fe20003f84070 */
[----:B------:R-:W-:Y:S01]  /*111e0*/  IMAD R206, R8, R209, R206 ;  /* 0x000000d108ce7224 */ /* 0x000fe200078e02ce */
[----:B------:R-:W-:Y:S01]  /*111f0*/  IABS R0, R2 ;  /* 0x0000000200007213 */ /* 0x000fe20000000000 */
[----:B------:R-:W-:Y:S01]  /*11200*/  IMAD.MOV.U32 R10, RZ, RZ, R203 ;  /* 0x000000ffff0a7224 */ /* 0x000fe200078e00cb */
[----:B------:R-:W-:-:S02]  /*11210*/  IADD3 R3, R17, 0x165, RZ ;  /* 0x0000016511037810 */ /* 0x000fc40007ffe0ff */
[C---:B------:R-:W-:Y:S01]  /*11220*/  ISETP.GT.U32.AND P3, PT, R8.reuse, R204, PT ;  /* 0x000000cc0800720c */ /* 0x040fe20003f64070 */
[----:B------:R-:W-:Y:S01]  /*11230*/  @!P2 IMAD.MOV R10, RZ, RZ, -R10 ;  /* 0x000000ffff0aa224 */ /* 0x000fe200078e0a0a */
[----:B------:R-:W-:Y:S01]  /*11240*/  ISETP.GT.U32.AND P2, PT, R8, R206, PT ;  /* 0x000000ce0800720c */ /* 0x000fe20003f44070 */
[----:B-1----:R-:W-:Y:S01]  /*11250*/  IMAD.MOV.U32 R9, RZ, RZ, R208 ;  /* 0x000000ffff097224 */ /* 0x002fe200078e00d0 */
[----:B------:R-:W-:Y:S02]  /*11260*/  IABS R5, R3 ;  /* 0x0000000300057213 */ /* 0x000fe40000000000 */
[----:B------:R-:W-:Y:S01]  /*11270*/  IADD3 R209, R17, 0x169, RZ ;  /* 0x0000016911d17810 */ /* 0x000fe20007ffe0ff */
[----:B------:R-:W-:Y:S01]  /*11280*/  @!P4 IMAD.IADD R207, R207, 0x1, -R8 ;  /* 0x00000001cfcfc824 */ /* 0x000fe200078e0a08 */
[----:B------:R-:W-:Y:S01]  /*11290*/  @!P1 IADD3 R9, -R9, RZ, RZ ;  /* 0x000000ff09099210 */ /* 0x000fe20007ffe1ff */
[----:B------:R-:W-:Y:S01]  /*112a0*/  IMAD.HI.U32 R203, R7, R5, RZ ;  /* 0x0000000507cb7227 */ /* 0x000fe200078e00ff */
[----:B------:R-:W-:-:S02]  /*112b0*/  ISETP.GE.AND P1, PT, R4, RZ, PT ;  /* 0x000000ff0400720c */ /* 0x000fc40003f26270 */
[----:B------:R-:W-:Y:S01]  /*112c0*/  ISETP.GT.U32.AND P4, PT, R8, R207, PT ;  /* 0x000000cf0800720c */ /* 0x000fe20003f84070 */
[----:B------:R-:W-:Y:S01]  /*112d0*/  IMAD.HI.U32 R4, R7, R0, RZ ;  /* 0x0000000007047227 */ /* 0x000fe200078e00ff */
[----:B------:R1:W-:Y:S03]  /*112e0*/  STL [R1+0x350], R9 ;  /* 0x0003500901007387 */ /* 0x0003e60000100800 */
[--C-:B------:R-:W-:Y:S01]  /*112f0*/  @!P3 IMAD.IADD R204, R204, 0x1, -R8.reuse ;  /* 0x00000001ccccb824 */ /* 0x100fe200078e0a08 */
[----:B------:R-:W-:Y:S01]  /*11300*/  IADD3 R4, -R4, RZ, RZ ;  /* 0x000000ff04047210 */ /* 0x000fe20007ffe1ff */
[----:B------:R-:W-:Y:S01]  /*11310*/  @!P2 IMAD.IADD R206, R206, 0x1, -R8 ;  /* 0x00000001cecea824 */ /* 0x000fe200078e0a08 */
[----:B------:R2:W-:Y:S01]  /*11320*/  STL [R1+0x2a8], R10 ;  /* 0x0002a80a01007387 */ /* 0x0005e20000100800 */
[----:B------:R-:W-:Y:S02]  /*11330*/  ISETP.GE.AND P3, PT, R3, RZ, PT ;  /* 0x000000ff0300720c */ /* 0x000fe40003f66270 */
[C---:B------:R-:W-:Y:S01]  /*11340*/  IMAD R0, R8.reuse, R4, R0 ;  /* 0x0000000408007224 */ /* 0x040fe200078e0200 */
[C---:B------:R-:W-:Y:S01]  /*11350*/  ISETP.GT.U32.AND P2, PT, R8.reuse, R206, PT ;  /* 0x000000ce0800720c */ /* 0x040fe20003f44070 */
[----:B-1----:R-:W-:Y:S01]  /*11360*/  IMAD.MOV.U32 R9, RZ, RZ, R205 ;  /* 0x000000ffff097224 */ /* 0x002fe200078e00cd */
[----:B------:R-:W-:Y:S01]  /*11370*/  IADD3 R3, R17, 0x167, RZ ;  /* 0x0000016711037810 */ /* 0x000fe20007ffe0ff */
[----:B------:R-:W-:Y:S01]  /*11380*/  @!P4 IMAD.IADD R207, R207, 0x1, -R8 ;  /* 0x00000001cfcfc824 */ /* 0x000fe200078e0a08 */
[----:B------:R-:W-:Y:S01]  /*11390*/  ISETP.GT.U32.AND P4, PT, R8, R0, PT ;  /* 0x000000000800720c */ /* 0x000fe20003f84070 */
[----:B------:R-:W-:Y:S01]  /*113a0*/  @!P0 IMAD.MOV R9, RZ, RZ, -R9 ;  /* 0x000000ffff098224 */ /* 0x000fe200078e0a09 */
[----:B------:R-:W-:Y:S01]  /*113b0*/  ISETP.GE.AND P0, PT, R2, RZ, PT ;  /* 0x000000ff0200720c */ /* 0x000fe20003f06270 */
[----:B------:R-:W-:Y:S01]  /*113c0*/  IMAD.MOV R2, RZ, RZ, -R203 ;  /* 0x000000ffff027224 */ /* 0x000fe200078e0acb */
[----:B------:R-:W-:Y:S01]  /*113d0*/  IADD3 R203, R17, 0x166, RZ ;  /* 0x0000016611cb7810 */ /* 0x000fe20007ffe0ff */
[----:B--2---:R-:W-:Y:S01]  /*113e0*/  IMAD.MOV.U32 R10, RZ, RZ, R204 ;  /* 0x000000ffff0a7224 */ /* 0x004fe200078e00cc */
[----:B------:R1:W-:Y:S01]  /*113f0*/  STL [R1+0x2bc], R9 ;  /* 0x0002bc0901007387 */ /* 0x0003e20000100800 */
[----:B------:R-:W-:Y:S01]  /*11400*/  IMAD R5, R8, R2, R5 ;  /* 0x0000000208057224 */ /* 0x000fe200078e0205 */
[----:B------:R-:W-:Y:S01]  /*11410*/  IABS R4, R203 ;  /* 0x000000cb00047213 */ /* 0x000fe20000000000 */
[----:B------:R-:W-:Y:S01]  /*11420*/  @!P6 IMAD.MOV R10, RZ, RZ, -R10 ;  /* 0x000000ffff0ae224 */ /* 0x000fe200078e0a0a */
[----:B------:R-:W-:Y:S01]  /*11430*/  IABS R205, R3 ;  /* 0x0000000300cd7213 */ /* 0x000fe20000000000 */
[--C-:B------:R-:W-:Y:S01]  /*11440*/  @!P2 IMAD.IADD R206, R206, 0x1, -R8.reuse ;  /* 0x00000001cecea824 */ /* 0x100fe200078e0a08 */
[----:B------:R-:W-:Y:S01]  /*11450*/  ISETP.GT.U32.AND P6, PT, R8, R5, PT ;  /* 0x000000050800720c */ /* 0x000fe20003fc4070 */
[----:B------:R-:W-:Y:S01]  /*11460*/  @!P4 IMAD.IADD R0, R0, 0x1, -R8 ;  /* 0x000000010000c824 */ /* 0x000fe200078e0a08 */
[----:B------:R-:W-:Y:S01]  /*11470*/  STL [R1+0x314], R10 ;  /* 0x0003140a01007387 */ /* 0x000fe20000100800 */
[----:B------:R-:W-:Y:S01]  /*11480*/  ISETP.GE.AND P2, PT, R3, RZ, PT ;  /* 0x000000ff0300720c */ /* 0x000fe20003f46270 */
[----:B------:R-:W-:Y:S01]  /*11490*/  IMAD.HI.U32 R3, R7, R205, RZ ;  /* 0x000000cd07037227 */ /* 0x000fe200078e00ff */
[----:B-1----:R-:W-:-:S02]  /*114a0*/  MOV R9, R207 ;  /* 0x000000cf00097202 */ /* 0x002fc40000000f00 */
[----:B------:R-:W-:Y:S01]  /*114b0*/  ISETP.GT.U32.AND P4, PT, R8, R0, PT ;  /* 0x000000000800720c */ /* 0x000fe20003f84070 */
[----:B------:R-:W-:Y:S01]  /*114c0*/  IMAD.HI.U32 R207, R7, R4, RZ ;  /* 0x0000000407cf7227 */ /* 0x000fe200078e00ff */
[----:B------:R-:W-:-:S03]  /*114d0*/  IADD3 R2, R17, 0x168, RZ ;  /* 0x0000016811027810 */ /* 0x000fc60007ffe0ff */
[----:B------:R-:W-:Y:S01]  /*114e0*/  @!P5 IMAD.MOV R9, RZ, RZ, -R9 ;  /* 0x000000ffff09d224 */ /* 0x000fe200078e0a09 */
[----:B------:R-:W-:Y:S01]  /*114f0*/  @!P6 IADD3 R5, R5, -R8, RZ ;  /* 0x800000080505e210 */ /* 0x000fe20007ffe0ff */
[----:B------:R-:W-:Y:S01]  /*11500*/  IMAD.MOV R207, RZ, RZ, -R207 ;  /* 0x000000ffffcf7224 */ /* 0x000fe200078e0acf */
[----:B------:R-:W-:Y:S01]  /*11510*/  IABS R204, R2 ;  /* 0x0000000200cc7213 */ /* 0x000fe20000000000 */
[----:B------:R-:W-:Y:S01]  /*11520*/  IMAD.MOV R3, RZ, RZ, -R3 ;  /* 0x000000ffff037224 */ /* 0x000fe200078e0a03 */
[----:B------:R1:W-:Y:S01]  /*11530*/  STL [R1+0x310], R9 ;  /* 0x0003100901007387 */ /* 0x0003e20000100800 */
[C---:B------:R-:W-:Y:S01]  /*11540*/  ISETP.GT.U32.AND P6, PT, R8.reuse, R5, PT ;  /* 0x000000050800720c */ /* 0x040fe20003fc4070 */
[----:B------:R-:W-:Y:S01]  /*11550*/  IMAD R4, R8, R207, R4 ;  /* 0x000000cf08047224 */ /* 0x000fe200078e0204 */
[----:B------:R-:W-:Y:S01]  /*11560*/  ISETP.GE.AND P5, PT, R203, RZ, PT ;  /* 0x000000ffcb00720c */ /* 0x000fe20003fa6270 */
[----:B------:R-:W-:Y:S02]  /*11570*/  @!P4 IMAD.IADD R0, R0, 0x1, -R8 ;  /* 0x000000010000c824 */ /* 0x000fe400078e0a08 */
[C---:B------:R-:W-:Y:S01]  /*11580*/  IMAD R205, R8.reuse, R3, R205 ;  /* 0x0000000308cd7224 */ /* 0x040fe200078e02cd */
[----:B------:R-:W-:Y:S01]  /*11590*/  ISETP.GT.U32.AND P4, PT, R8, R4, PT ;  /* 0x000000040800720c */ /* 0x000fe20003f84070 */
[----:B------:R-:W-:-:S04]  /*115a0*/  IMAD.HI.U32 R203, R7, R204, RZ ;  /* 0x000000cc07cb7227 */ /* 0x000fc800078e00ff */
[----:B-1----:R-:W-:Y:S01]  /*115b0*/  IMAD.MOV.U32 R9, RZ, RZ, R206 ;  /* 0x000000ffff097224 */ /* 0x002fe200078e00ce */
[----:B------:R-:W-:Y:S01]  /*115c0*/  IADD3 R206, R17, 0x16a, RZ ;  /* 0x0000016a11ce7810 */ /* 0x000fe20007ffe0ff */
[--C-:B------:R-:W-:Y:S01]  /*115d0*/  @!P6 IMAD.IADD R5, R5, 0x1, -R8.reuse ;  /* 0x000000010505e824 */ /* 0x100fe200078e0a08 */
[----:B------:R-:W-:Y:S01]  /*115e0*/  ISETP.GE.AND P6, PT, R209, RZ, PT ;  /* 0x000000ffd100720c */ /* 0x000fe20003fc6270 */
[----:B------:R-:W-:Y:S01]  /*115f0*/  @!P1 IMAD.MOV R9, RZ, RZ, -R9 ;  /* 0x000000ffff099224 */ /* 0x000fe200078e0a09 */
[----:B------:R-:W-:Y:S01]  /*11600*/  IABS R209, R209 ;  /* 0x000000d100d17213 */ /* 0x000fe20000000000 */
[----:B------:R-:W-:Y:S01]  /*11610*/  IMAD.MOV R203, RZ, RZ, -R203 ;  /* 0x000000ffffcb7224 */ /* 0x000fe200078e0acb */
[----:B------:R-:W-:Y:S01]  /*11620*/  IABS R207, R206 ;  /* 0x000000ce00cf7213 */ /* 0x000fe20000000000 */
[----:B------:R-:W-:Y:S01]  /*11630*/  @!P4 IMAD.IADD R4, R4, 0x1, -R8 ;  /* 0x000000010404c824 */ /* 0x000fe200078e0a08 */
[----:B------:R1:W-:Y:S01]  /*11640*/  STL [R1+0x2d4], R9 ;  /* 0x0002d40901007387 */ /* 0x0003e20000100800 */
[C---:B------:R-:W-:Y:S01]  /*11650*/  IMAD R204, R8.reuse, R203, R204 ;  /* 0x000000cb08cc7224 */ /* 0x040fe200078e02cc */
[----:B------:R-:W-:Y:S01]  /*11660*/  IADD3 R203, R17, 0x16c, RZ ;  /* 0x0000016c11cb7810 */ /* 0x000fe20007ffe0ff */
[----:B------:R-:W-:Y:S01]  /*11670*/  IMAD.HI.U32 R210, R7, R209, RZ ;  /* 0x000000d107d27227 */ /* 0x000fe200078e00ff */
[----:B------:R-:W-:-:S02]  /*11680*/  ISETP.GT.U32.AND P4, PT, R8, R4, PT ;  /* 0x000000040800720c */ /* 0x000fc40003f84070 */
[----:B------:R-:W-:Y:S01]  /*11690*/  ISETP.GE.AND P1, PT, R2, RZ, PT ;  /* 0x000000ff0200720c */ /* 0x000fe20003f26270 */
[----:B------:R-:W-:Y:S01]  /*116a0*/  IMAD.HI.U32 R208, R7, R207, RZ ;  /* 0x000000cf07d07227 */ /* 0x000fe200078e00ff */
[----:B------:R-:W-:Y:S02]  /*116b0*/  IADD3 R2, R17, 0x16b, RZ ;  /* 0x0000016b11027810 */ /* 0x000fe40007ffe0ff */
[----:B-1----:R-:W-:Y:S01]  /*116c0*/  MOV R9, R0 ;  /* 0x0000000000097202 */ /* 0x002fe20000000f00 */
[----:B------:R-:W-:Y:S01]  /*116d0*/  IMAD.MOV R210, RZ, RZ, -R210 ;  /* 0x000000ffffd27224 */ /* 0x000fe200078e0ad2 */
[----:B------:R-:W-:Y:S01]  /*116e0*/  IABS R0, R203 ;  /* 0x000000cb00007213 */ /* 0x000fe20000000000 */
[----:B------:R-:W-:Y:S01]  /*116f0*/  IMAD.MOV R208, RZ, RZ, -R208 ;  /* 0x000000ffffd07224 */ /* 0x000fe200078e0ad0 */
[----:B------:R-:W-:Y:S01]  /*11700*/  IABS R3, R2 ;  /* 0x0000000200037213 */ /* 0x000fe20000000000 */
[----:B------:R-:W-:Y:S01]  /*11710*/  @!P0 IMAD.MOV R9, RZ, RZ, -R9 ;  /* 0x000000ffff098224 */ /* 0x000fe200078e0a09 */
[----:B------:R-:W-:Y:S01]  /*11720*/  ISETP.GT.U32.AND P0, PT, R8, R205, PT ;  /* 0x000000cd0800720c */ /* 0x000fe20003f04070 */
[----:B------:R-:W-:Y:S01]  /*11730*/  @!P4 IMAD.IADD R4, R4, 0x1, -R8 ;  /* 0x000000010404c824 */ /* 0x000fe200078e0a08 */
[----:B------:R-:W-:Y:S01]  /*11740*/  ISETP.GE.AND P4, PT, R206, RZ, PT ;  /* 0x000000ffce00720c */ /* 0x000fe20003f86270 */
[----:B------:R-:W-:Y:S01]  /*11750*/  IMAD R206, R8, R210, R209 ;  /* 0x000000d208ce7224 */ /* 0x000fe200078e02d1 */
[----:B------:R1:W-:Y:S01]  /*11760*/  STL [R1+0x2d8], R9 ;  /* 0x0002d80901007387 */ /* 0x0003e20000100800 */
[----:B------:R-:W-:-:S02]  /*11770*/  IMAD.MOV.U32 R10, RZ, RZ, R4 ;  /* 0x000000ffff0a7224 */ /* 0x000fc400078e0004 */
[----:B------:R-:W-:Y:S02]  /*11780*/  IMAD R207, R8, R208, R207 ;  /* 0x000000d008cf7224 */ /* 0x000fe400078e02cf */
[----:B------:R-:W-:-:S04]  /*11790*/  IMAD.HI.U32 R208, R7, R0, RZ ;  /* 0x0000000007d07227 */ /* 0x000fc800078e00ff */
[----:B------:R-:W-:Y:S02]  /*117a0*/  @!P0 IMAD.IADD R205, R205, 0x1, -R8 ;  /* 0x00000001cdcd8824 */ /* 0x000fe400078e0a08 */
[----:B-1----:R-:W-:Y:S02]  /*117b0*/  IMAD.MOV.U32 R9, RZ, RZ, R5 ;  /* 0x000000ffff097224 */ /* 0x002fe400078e0005 */
[----:B------:R-:W-:Y:S01]  /*117c0*/  @!P5 IMAD.MOV R10, RZ, RZ, -R10 ;  /* 0x000000ffff0ad224 */ /* 0x000fe200078e0a0a */
[C---:B------:R-:W-:Y:S01]  /*117d0*/  ISETP.GT.U32.AND P0, PT, R8.reuse, R205, PT ;  /* 0x000000cd0800720c */ /* 0x040fe20003f04070 */
[----:B------:R-:W-:Y:S01]  /*117e0*/  IMAD.MOV R4, RZ, RZ, -R208 ;  /* 0x000000ffff047224 */ /* 0x000fe200078e0ad0 */
[----:B------:R-:W-:Y:S01]  /*117f0*/  @!P3 IADD3 R9, -R9, RZ, RZ ;  /* 0x000000ff0909b210 */ /* 0x000fe20007ffe1ff */
[----:B------:R-:W-:Y:S01]  /*11800*/  IMAD.HI.U32 R5, R7, R3, RZ ;  /* 0x0000000307057227 */ /* 0x000fe200078e00ff */
[C---:B------:R-:W-:Y:S02]  /*11810*/  ISETP.GT.U32.AND P3, PT, R8.reuse, R204, PT ;  /* 0x000000cc0800720c */ /* 0x040fe40003f64070 */
[C---:B------:R-:W-:Y:S01]  /*11820*/  ISETP.GT.U32.AND P5, PT, R8.reuse, R207, PT ;  /* 0x000000cf0800720c */ /* 0x040fe20003fa4070 */
[----:B------:R1:W-:Y:S01]  /*11830*/  STL [R1+0x2d0], R9 ;  /* 0x0002d00901007387 */ /* 0x0003e20000100800 */
[C---:B------:R-:W-:Y:S01]  /*11840*/  IMAD R0, R8.reuse, R4, R0 ;  /* 0x0000000408007224 */ /* 0x040fe200078e0200 */
[----:B------:R-:W-:Y:S01]  /*11850*/  IADD3 R4, R17, 0x16e, RZ ;  /* 0x0000016e11047810 */ /* 0x000fe20007ffe0ff */
[----:B------:R-:W-:Y:S01]  /*11860*/  IMAD.MOV R5, RZ, RZ, -R5 ;  /* 0x000000ffff057224 */ /* 0x000fe200078e0a05 */
[----:B------:R-:W-:Y:S02]  /*11870*/  STL [R1+0x274], R10 ;  /* 0x0002740a01007387 */ /* 0x000fe40000100800 */
[----:B------:R-:W-:Y:S01]  /*11880*/  @!P0 IMAD.IADD R205, R205, 0x1, -R8 ;  /* 0x00000001cdcd8824 */ /* 0x000fe200078e0a08 */
[----:B------:R-:W-:-:S03]  /*11890*/  ISETP.GT.U32.AND P0, PT, R8, R206, PT ;  /* 0x000000ce0800720c */ /* 0x000fc60003f04070 */
[----:B------:R-:W-:Y:S01]  /*118a0*/  @!P3 IADD3 R204, R204, -R8, RZ ;  /* 0x80000008ccccb210 */ /* 0x000fe20007ffe0ff */
[----:B-1----:R-:W-:Y:S02]  /*118b0*/  IMAD.MOV.U32 R9, RZ, RZ, R205 ;  /* 0x000000ffff097224 */ /* 0x002fe400078e00cd */
[----:B------:R-:W-:Y:S01]  /*118c0*/  @!P5 IMAD.IADD R207, R207, 0x1, -R8 ;  /* 0x00000001cfcfd824 */ /* 0x000fe200078e0a08 */
[----:B------:R-:W-:Y:S01]  /*118d0*/  ISETP.GT.U32.AND P3, PT, R8, R204, PT ;  /* 0x000000cc0800720c */ /* 0x000fe20003f64070 */
[----:B------:R-:W-:Y:S01]  /*118e0*/  @!P2 IMAD.MOV R9, RZ, RZ, -R9 ;  /* 0x000000ffff09a224 */ /* 0x000fe200078e0a09 */
[----:B------:R-:W-:Y:S01]  /*118f0*/  ISETP.GE.AND P2, PT, R2, RZ, PT ;  /* 0x000000ff0200720c */ /* 0x000fe20003f46270 */
[----:B------:R-:W-:Y:S01]  /*11900*/  IMAD R2, R8, R5, R3 ;  /* 0x0000000508027224 */ /* 0x000fe200078e0203 */
[----:B------:R-:W-:Y:S02]  /*11910*/  IADD3 R3, R17, 0x16d, RZ ;  /* 0x0000016d11037810 */ /* 0x000fe40007ffe0ff */
[----:B------:R1:W-:Y:S01]  /*11920*/  STL [R1+0x294], R9 ;  /* 0x0002940901007387 */ /* 0x0003e20000100800 */
[----:B------:R-:W-:-:S02]  /*11930*/  @!P0 IADD3 R206, R206, -R8, RZ ;  /* 0x80000008cece8210 */ /* 0x000fc40007ffe0ff */
[----:B------:R-:W-:Y:S02]  /*11940*/  IABS R205, R3 ;  /* 0x0000000300cd7213 */ /* 0x000fe40000000000 */
[----:B------:R-:W-:Y:S02]  /*11950*/  ISETP.GT.U32.AND P0, PT, R8, R206, PT ;  /* 0x000000ce0800720c */ /* 0x000fe40003f04070 */
[----:B------:R-:W-:Y:S01]  /*11960*/  @!P3 IMAD.IADD R204, R204, 0x1, -R8 ;  /* 0x00000001ccccb824 */ /* 0x000fe200078e0a08 */
[C---:B------:R-:W-:Y:S01]  /*11970*/  ISETP.GT.U32.AND P3, PT, R8.reuse, R2, PT ;  /* 0x000000020800720c */ /* 0x040fe20003f64070 */
[----:B------:R-:W-:Y:S01]  /*11980*/  IMAD.HI.U32 R208, R7, R205, RZ ;  /* 0x000000cd07d07227 */ /* 0x000fe200078e00ff */
[C---:B------:R-:W-:Y:S02]  /*11990*/  ISETP.GT.U32.AND P5, PT, R8.reuse, R207, PT ;  /* 0x000000cf0800720c */ /* 0x040fe40003fa4070 */
[----:B------:R-:W-:Y:S01]  /*119a0*/  IADD3 R5, R17, 0x16f, RZ ;  /* 0x0000016f11057810 */ /* 0x000fe20007ffe0ff */
[----:B-1----:R-:W-:Y:S01]  /*119b0*/  IMAD.MOV.U32 R9, RZ, RZ, R204 ;  /* 0x000000ffff097224 */ /* 0x002fe200078e00cc */
[----:B------:R-:W-:Y:S01]  /*119c0*/  IABS R204, R4 ;  /* 0x0000000400cc7213 */ /* 0x000fe20000000000 */
[----:B------:R-:W-:Y:S01]  /*119d0*/  IMAD.MOV R208, RZ, RZ, -R208 ;  /* 0x000000ffffd07224 */ /* 0x000fe200078e0ad0 */
[----:B------:R-:W-:Y:S01]  /*119e0*/  IABS R209, R5 ;  /* 0x0000000500d17213 */ /* 0x000fe20000000000 */
[----:B------:R-:W-:Y:S01]  /*119f0*/  @!P1 IMAD.MOV R9, RZ, RZ, -R9 ;  /* 0x000000ffff099224 */ /* 0x000fe200078e0a09 */
[C---:B------:R-:W-:Y:S01]  /*11a00*/  ISETP.GT.U32.AND P1, PT, R8.reuse, R0, PT ;  /* 0x000000000800720c */ /* 0x040fe20003f24070 */
[----:B------:R-:W-:Y:S01]  /*11a10*/  IMAD R205, R8, R208, R205 ;  /* 0x000000d008cd7224 */ /* 0x000fe200078e02cd */
[----:B------:R-:W-:Y:S01]  /*11a20*/  @!P0 IADD3 R206, R206, -R8, RZ ;  /* 0x80000008cece8210 */ /* 0x000fe20007ffe0ff */
[----:B------:R-:W-:Y:S01]  /*11a30*/  @!P3 IMAD.IADD R2, R2, 0x1, -R8 ;  /* 0x000000010202b824 */ /* 0x000fe200078e0a08 */
[----:B------:R-:W-:Y:S01]  /*11a40*/  ISETP.GE.AND P0, PT, R203, RZ, PT ;  /* 0x000000ffcb00720c */ /* 0x000fe20003f06270 */
[----:B------:R-:W-:Y:S01]  /*11a50*/  IMAD.HI.U32 R203, R7, R204, RZ ;  /* 0x000000cc07cb7227 */ /* 0x000fe200078e00ff */
[----:B------:R1:W-:Y:S02]  /*11a60*/  STL [R1+0x298], R9 ;  /* 0x0002980901007387 */ /* 0x0003e40000100800 */
[----:B------:R-:W-:Y:S01]  /*11a70*/  ISETP.GT.U32.AND P3, PT, R8, R2, PT ;  /* 0x000000020800720c */ /* 0x000fe20003f64070 */
[----:B------:R-:W-:-:S02]  /*11a80*/  IMAD.MOV R203, RZ, RZ, -R203 ;  /* 0x000000ffffcb7224 */ /* 0x000fc400078e0acb */
[----:B------:R-:W-:Y:S02]  /*11a90*/  IMAD.MOV.U32 R10, RZ, RZ, R206 ;  /* 0x000000ffff0a7224 */ /* 0x000fe400078e00ce */
[----:B------:R-:W-:Y:S02]  /*11aa0*/  @!P1 IMAD.IADD R0, R0, 0x1, -R8 ;  /* 0x0000000100009824 */ /* 0x000fe400078e0a08 */
[----:B------:R-:W-:Y:S01]  /*11ab0*/  IMAD R204, R8, R203, R204 ;  /* 0x000000cb08cc7224 */ /* 0x000fe200078e02cc */
[----:B------:R-:W-:Y:S01]  /*11ac0*/  @!P6 IADD3 R10, -R10, RZ, RZ ;  /* 0x000000ff0a0ae210 */ /* 0x000fe20007ffe1ff */
[--C-:B------:R-:W-:Y:S01]  /*11ad0*/  @!P5 IMAD.IADD R207, R207, 0x1, -R8.reuse ;  /* 0x00000001cfcfd824 */ /* 0x100fe200078e0a08 */
[C---:B------:R-:W-:Y:S01]  /*11ae0*/  ISETP.GT.U32.AND P1, PT, R8.reuse, R0, PT ;  /* 0x000000000800720c */ /* 0x040fe20003f24070 */
[----:B------:R-:W-:Y:S01]  /*11af0*/  IMAD.HI.U32 R206, R7, R209, RZ ;  /* 0x000000d107ce7227 */ /* 0x000fe200078e00ff */
[----:B------:R-:W-:Y:S01]  /*11b00*/  ISETP.GT.U32.AND P5, PT, R8, R205, PT ;  /* 0x000000cd0800720c */ /* 0x000fe20003fa4070 */
[----:B------:R2:W-:Y:S01]  /*11b10*/  STL [R1+0x27c], R10 ;  /* 0x00027c0a01007387 */ /* 0x0005e20000100800 */
[----:B------:R-:W-:Y:S01]  /*11b20*/  ISETP.GE.AND P6, PT, R3, RZ, PT ;  /* 0x000000ff0300720c */ /* 0x000fe20003fc6270 */
[----:B------:R-:W-:Y:S01]  /*11b30*/  @!P3 IMAD.IADD R2, R2, 0x1, -R8 ;  /* 0x000000010202b824 */ /* 0x000fe200078e0a08 */
[----:B------:R-:W-:Y:S01]  /*11b40*/  IADD3 R3, R17, 0x170, RZ ;  /* 0x0000017011037810 */ /* 0x000fe20007ffe0ff */
[----:B-1----:R-:W-:Y:S01]  /*11b50*/  IMAD.MOV.U32 R9, RZ, RZ, R207 ;  /* 0x000000ffff097224 */ /* 0x002fe200078e00cf */
[----:B------:R-:W-:Y:S01]  /*11b60*/  ISETP.GE.AND P3, PT, R5, RZ, PT ;  /* 0x000000ff0500720c */ /* 0x000fe20003f66270 */
[----:B------:R-:W-:Y:S01]  /*11b70*/  IMAD.MOV R206, RZ, RZ, -R206 ;  /* 0x000000ffffce7224 */ /* 0x000fe200078e0ace */
[----:B------:R-:W-:Y:S01]  /*11b80*/  IABS R5, R3 ;  /* 0x0000000300057213 */ /* 0x000fe20000000000 */
[----:B------:R-:W-:Y:S01]  /*11b90*/  @!P4 IMAD.MOV R9, RZ, RZ, -R9 ;  /* 0x000000ffff09c224 */ /* 0x000fe200078e0a09 */
[----:B------:R-:W-:Y:S01]  /*11ba0*/  ISETP.GE.AND P4, PT, R4, RZ, PT ;  /* 0x000000ff0400720c */ /* 0x000fe20003f86270 */
[----:B--2---:R-:W-:Y:S01]  /*11bb0*/  IMAD.MOV.U32 R10, RZ, RZ, R2 ;  /* 0x000000ffff0a7224 */ /* 0x004fe200078e0002 */
[----:B------:R-:W-:Y:S01]  /*11bc0*/  @!P1 IADD3 R0, R0, -R8, RZ ;  /* 0x8000000800009210 */ /* 0x000fe20007ffe0ff */
[----:B------:R-:W-:Y:S01]  /*11bd0*/  IMAD.HI.U32 R203, R7, R5, RZ ;  /* 0x0000000507cb7227 */ /* 0x000fe200078e00ff */
[----:B------:R-:W-:Y:S01]  /*11be0*/  ISETP.GT.U32.AND P1, PT, R8, R204, PT ;  /* 0x000000cc0800720c */ /* 0x000fe20003f24070 */
[----:B------:R1:W-:Y:S01]  /*11bf0*/  STL [R1+0x288], R9 ;  /* 0x0002880901007387 */ /* 0x0003e20000100800 */
[----:B------:R-:W-:Y:S01]  /*11c00*/  IADD3 R2, R17, 0x171, RZ ;  /* 0x0000017111027810 */ /* 0x000fe20007ffe0ff */
[----:B------:R-:W-:-:S02]  /*11c10*/  @!P5 IMAD.IADD R205, R205, 0x1, -R8 ;  /* 0x00000001cdcdd824 */ /* 0x000fc400078e0a08 */
[----:B------:R-:W-:Y:S01]  /*11c20*/  IMAD.MOV R203, RZ, RZ, -R203 ;  /* 0x000000ffffcb7224 */ /* 0x000fe200078e0acb */
[----:B------:R-:W-:Y:S01]  /*11c30*/  IABS R4, R2 ;  /* 0x0000000200047213 */ /* 0x000fe20000000000 */
[----:B------:R-:W-:Y:S01]  /*11c40*/  @!P2 IMAD.MOV R10, RZ, RZ, -R10 ;  /* 0x000000ffff0aa224 */ /* 0x000fe200078e0a0a */
[C---:B------:R-:W-:Y:S01]  /*11c50*/  ISETP.GT.U32.AND P5, PT, R8.reuse, R205, PT ;  /* 0x000000cd0800720c */ /* 0x040fe20003fa4070 */
[----:B------:R-:W-:Y:S01]  /*11c60*/  IMAD R5, R8, R203, R5 ;  /* 0x000000cb08057224 */ /* 0x000fe200078e0205 */
[----:B------:R-:W-:Y:S01]  /*11c70*/  ISETP.GE.AND P2, PT, R3, RZ, PT ;  /* 0x000000ff0300720c */ /* 0x000fe20003f46270 */
[----:B-1----:R-:W-:Y:S01]  /*11c80*/  IMAD.MOV.U32 R9, RZ, RZ, R0 ;  /* 0x000000ffff097224 */ /* 0x002fe200078e0000 */
[----:B------:R1:W-:Y:S01]  /*11c90*/  STL [R1+0x28c], R10 ;  /* 0x00028c0a01007387 */ /* 0x0003e20000100800 */
[----:B------:R-:W-:Y:S01]  /*11ca0*/  @!P1 IADD3 R204, R204, -R8, RZ ;  /* 0x80000008cccc9210 */ /* 0x000fe20007ffe0ff */
[----:B------:R-:W-:Y:S01]  /*11cb0*/  IMAD.HI.U32 R0, R7, R4, RZ ;  /* 0x0000000407007227 */ /* 0x000fe200078e00ff */
[----:B------:R-:W-:-:S02]  /*11cc0*/  IADD3 R3, R17, 0x173, RZ ;  /* 0x0000017311037810 */ /* 0x000fc40007ffe0ff */
[----:B------:R-:W-:Y:S01]  /*11cd0*/  ISETP.GT.U32.AND P1, PT, R8, R204, PT ;  /* 0x000000cc0800720c */ /* 0x000fe20003f24070 */
[----:B------:R-:W-:Y:S01]  /*11ce0*/  @!P0 IMAD.MOV R9, RZ, RZ, -R9 ;  /* 0x000000ffff098224 */ /* 0x000fe200078e0a09 */
[----:B------:R-:W-:Y:S01]  /*11cf0*/  ISETP.GE.AND P0, PT, R2, RZ, PT ;  /* 0x000000ff0200720c */ /* 0x000fe20003f06270 */
[----:B------:R-:W-:Y:S01]  /*11d00*/  IMAD.MOV R0, RZ, RZ, -R0 ;  /* 0x000000ffff007224 */ /* 0x000fe200078e0a00 */
[----:B------:R-:W-:Y:S01]  /*11d10*/  IADD3 R2, R17, 0x172, RZ ;  /* 0x0000017211027810 */ /* 0x000fe20007ffe0ff */
[----:B------:R-:W-:Y:S01]  /*11d20*/  @!P5 IMAD.IADD R205, R205, 0x1, -R8 ;  /* 0x00000001cdcdd824 */ /* 0x000fe200078e0a08 */
[----:B------:R2:W-:Y:S01]  /*11d30*/  STL [R1+0x290], R9 ;  /* 0x0002900901007387 */ /* 0x0005e20000100800 */
[C---:B------:R-:W-:Y:S01]  /*11d40*/  IMAD R209, R8.reuse, R206, R209 ;  /* 0x000000ce08d17224 */ /* 0x040fe200078e02d1 */
[----:B------:R-:W-:Y:S01]  /*11d50*/  IABS R206, R2 ;  /* 0x0000000200ce7213 */ /* 0x000fe20000000000 */
[C---:B------:R-:W-:Y:S01]  /*11d60*/  IMAD R4, R8.reuse, R0, R4 ;  /* 0x0000000008047224 */ /* 0x040fe200078e0204 */
[----:B------:R-:W-:Y:S01]  /*11d70*/  IABS R207, R3 ;  /* 0x0000000300cf7213 */ /* 0x000fe20000000000 */
[----:B-1----:R-:W-:Y:S01]  /*11d80*/  IMAD.MOV.U32 R10, RZ, RZ, R205 ;  /* 0x000000ffff0a7224 */ /* 0x002fe200078e00cd */
[----:B------:R-:W-:Y:S01]  /*11d90*/  ISETP.GT.U32.AND P5, PT, R8, R209, PT ;  /* 0x000000d10800720c */ /* 0x000fe20003fa4070 */
[----:B------:R-:W-:Y:S01]  /*11da0*/  @!P1 IMAD.IADD R204, R204, 0x1, -R8 ;  /* 0x00000001cccc9824 */ /* 0x000fe200078e0a08 */
[C---:B------:R-:W-:Y:S01]  /*11db0*/  ISETP.GT.U32.AND P1, PT, R8.reuse, R5, PT ;  /* 0x000000050800720c */ /* 0x040fe20003f24070 */
[----:B------:R-:W-:Y:S01]  /*11dc0*/  @!P6 IMAD.MOV R10, RZ, RZ, -R10 ;  /* 0x000000ffff0ae224 */ /* 0x000fe200078e0a0a */
[----:B------:R-:W-:Y:S01]  /*11dd0*/  ISETP.GT.U32.AND P6, PT, R8, R4, PT ;  /* 0x000000040800720c */ /* 0x000fe20003fc4070 */
[----:B------:R-:W-:Y:S01]  /*11de0*/  IMAD.HI.U32 R203, R7, R206, RZ ;  /* 0x000000ce07cb7227 */ /* 0x000fe200078e00ff */
[----:B------:R-:W-:-:S02]  /*11df0*/  IADD3 R205, R17, 0x174, RZ ;  /* 0x0000017411cd7810 */ /* 0x000fc40007ffe0ff */
[----:B------:R-:W-:Y:S01]  /*11e00*/  STL [R1+0x280], R10 ;  /* 0x0002800a01007387 */ /* 0x000fe20000100800 */
[----:B--2---:R-:W-:Y:S01]  /*11e10*/  IMAD.MOV.U32 R9, RZ, RZ, R204 ;  /* 0x000000ffff097224 */ /* 0x004fe200078e00cc */
[----:B------:R-:W-:Y:S01]  /*11e20*/  IADD3 R203, -R203, RZ, RZ ;  /* 0x000000ffcbcb7210 */ /* 0x000fe20007ffe1ff */
[----:B------:R-:W-:-:S04]  /*11e30*/  IMAD.HI.U32 R0, R7, R207, RZ ;  /* 0x000000cf07007227 */ /* 0x000fc800078e00ff */
[----:B------:R-:W-:Y:S01]  /*11e40*/  @!P1 IADD3 R5, R5, -R8, RZ ;  /* 0x8000000805059210 */ /* 0x000fe20007ffe0ff */
[----:B------:R-:W-:Y:S02]  /*11e50*/  @!P5 IMAD.IADD R209, R209, 0x1, -R8 ;  /* 0x00000001d1d1d824 */ /* 0x000fe400078e0a08 */
[----:B------:R-:W-:Y:S01]  /*11e60*/  @!P4 IMAD.MOV R9, RZ, RZ, -R9 ;  /* 0x000000ffff09c224 */ /* 0x000fe200078e0a09 */
[C---:B------:R-:W-:Y:S01]  /*11e70*/  ISETP.GT.U32.AND P1, PT, R8.reuse, R5, PT ;  /* 0x000000050800720c */ /* 0x040fe20003f24070 */
[----:B------:R-:W-:Y:S01]  /*11e80*/  IMAD R206, R8, R203, R206 ;  /* 0x000000cb08ce7224 */ /* 0x000fe200078e02ce */
[----:B------:R-:W-:Y:S01]  /*11e90*/  ISETP.GE.AND P4, PT, R2, RZ, PT ;  /* 0x000000ff0200720c */ /* 0x000fe20003f86270 */
[----:B------:R-:W-:Y:S01]  /*11ea0*/  @!P6 IMAD.IADD R4, R4, 0x1, -R8 ;  /* 0x000000010404e824 */ /* 0x000fe200078e0a08 */
[----:B------:R-:W-:Y:S01]  /*11eb0*/  IABS R2, R205 ;  /* 0x000000cd00027213 */ /* 0x000fe20000000000 */
[----:B------:R-:W-:Y:S01]  /*11ec0*/  IMAD.MOV R0, RZ, RZ, -R0 ;  /* 0x000000ffff007224 */ /* 0x000fe200078e0a00 */
[C---:B------:R-:W-:Y:S01]  /*11ed0*/  ISETP.GT.U32.AND P5, PT, R8.reuse, R209, PT ;  /* 0x000000d10800720c */ /* 0x040fe20003fa4070 */
[----:B------:R1:W-:Y:S01]  /*11ee0*/  STL [R1+0x284], R9 ;  /* 0x0002840901007387 */ /* 0x0003e20000100800 */
[----:B------:R-:W-:Y:S01]  /*11ef0*/  ISETP.GT.U32.AND P6, PT, R8, R4, PT ;  /* 0x000000040800720c */ /* 0x000fe20003fc4070 */
[----:B------:R-:W-:Y:S01]  /*11f00*/  IMAD.HI.U32 R213, R7, R2, RZ ;  /* 0x0000000207d57227 */ /* 0x000fe200078e00ff */
[----:B------:R-:W-:-:S03]  /*11f10*/  IADD3 R203, R17, 0x175, RZ ;  /* 0x0000017511cb7810 */ /* 0x000fc60007ffe0ff */
[----:B------:R-:W-:Y:S01]  /*11f20*/  @!P1 IMAD.IADD R5, R5, 0x1, -R8 ;  /* 0x0000000105059824 */ /* 0x000fe200078e0a08 */
[C---:B------:R-:W-:Y:S01]  /*11f30*/  ISETP.GT.U32.AND P1, PT, R8.reuse, R206, PT ;  /* 0x000000ce0800720c */ /* 0x040fe20003f24070 */
[----:B------:R-:W-:Y:S01]  /*11f40*/  IMAD.MOV R213, RZ, RZ, -R213 ;  /* 0x000000ffffd57224 */ /* 0x000fe200078e0ad5 */
[----:B------:R-:W-:Y:S01]  /*11f50*/  IABS R208, R203 ;  /* 0x000000cb00d07213 */ /* 0x000fe20000000000 */
[C---:B------:R-:W-:Y:S01]  /*11f60*/  IMAD R207, R8.reuse, R0, R207 ;  /* 0x0000000008cf7224 */ /* 0x040fe200078e02cf */
[----:B------:R-:W-:Y:S01]  /*11f70*/  IADD3 R0, R17, 0x178, RZ ;  /* 0x0000017811007810 */ /* 0x000fe20007ffe0ff */
[----:B------:R-:W-:Y:S02]  /*11f80*/  IMAD R2, R8, R213, R2 ;  /* 0x000000d508027224 */ /* 0x000fe400078e0202 */
[--C-:B------:R-:W-:Y:S01]  /*11f90*/  @!P5 IMAD.IADD R209, R209, 0x1, -R8.reuse ;  /* 0x00000001d1d1d824 */ /* 0x100fe200078e0a08 */
[----:B------:R-:W-:Y:S01]  /*11fa0*/  IABS R210, R0 ;  /* 0x0000000000d27213 */ /* 0x000fe20000000000 */
[--C-:B------:R-:W-:Y:S01]  /*11fb0*/  @!P6 IMAD.IADD R4, R4, 0x1, -R8.reuse ;  /* 0x000000010404e824 */ /* 0x100fe200078e0a08 */
[----:B------:R-:W-:Y:S01]  /*11fc0*/  ISETP.GT.U32.AND P6, PT, R8, R207, PT ;  /* 0x000000cf0800720c */ /* 0x000fe20003fc4070 */
[----:B-1----:R-:W-:Y:S01]  /*11fd0*/  IMAD.MOV.U32 R9, RZ, RZ, R209 ;  /* 0x000000ffff097224 */ /* 0x002fe200078e00d1 */
[----:B------:R-:W-:Y:S01]  /*11fe0*/  ISETP.GE.AND P5, PT, R3, RZ, PT ;  /* 0x000000ff0300720c */ /* 0x000fe20003fa6270 */
[----:B------:R-:W-:Y:S01]  /*11ff0*/  @!P1 IMAD.IADD R206, R206, 0x1, -R8 ;  /* 0x00000001cece9824 */ /* 0x000fe200078e0a08 */
[----:B------:R-:W-:Y:S01]  /*12000*/  ISETP.GT.U32.AND P1, PT, R8, R2, PT ;  /* 0x000000020800720c */ /* 0x000fe20003f24070 */
[----:B------:R-:W-:Y:S01]  /*12010*/  IMAD.HI.U32 R214, R7, R208, RZ ;  /* 0x000000d007d67227 */ /* 0x000fe200078e00ff */
[----:B------:R-:W-:-:S02]  /*12020*/  IADD3 R3, R17, 0x177, RZ ;  /* 0x0000017711037810 */ /* 0x000fc40007ffe0ff */
[----:B------:R-:W-:Y:S01]  /*12030*/  IADD3 R209, R17, 0x17a, RZ ;  /* 0x0000017a11d17810 */ /* 0x000fe20007ffe0ff */
[----:B------:R-:W-:Y:S01]  /*12040*/  @!P3 IMAD.MOV R9, RZ, RZ, -R9 ;  /* 0x000000ffff09b224 */ /* 0x000fe200078e0a09 */
[----:B------:R-:W-:Y:S01]  /*12050*/  IABS R204, R3 ;  /* 0x0000000300cc7213 */ /* 0x000fe20000000000 */
[----:B------:R-:W-:Y:S02]  /*12060*/  IMAD.MOV R214, RZ, RZ, -R214 ;  /* 0x000000ffffd67224 */ /* 0x000fe400078e0ad6 */
[----:B------:R-:W-:Y:S01]  /*12070*/  @!P6 IMAD.IADD R207, R207, 0x1, -R8 ;  /* 0x00000001cfcfe824 */ /* 0x000fe200078e0a08 */
[----:B------:R1:W-:Y:S01]  /*12080*/  STL [R1+0x270], R9 ;  /* 0x0002700901007387 */ /* 0x0003e20000100800 */
[----:B------:R-:W-:Y:S02]  /*12090*/  IMAD R208, R8, R214, R208 ;  /* 0x000000d608d07224 */ /* 0x000fe400078e02d0 */
[----:B------:R-:W-:Y:S01]  /*120a0*/  @!P1 IADD3 R2, R2, -R8, RZ ;  /* 0x8000000802029210 */ /* 0x000fe20007ffe0ff */
[----:B------:R-:W-:Y:S01]  /*120b0*/  IMAD.HI.U32 R215, R7, R210, RZ ;  /* 0x000000d207d77227 */ /* 0x000fe200078e00ff */
[----:B------:R-:W-:-:S02]  /*120c0*/  ISETP.GT.U32.AND P1, PT, R8, R206, PT ;  /* 0x000000ce0800720c */ /* 0x000fc40003f24070 */
[C---:B------:R-:W-:Y:S01]  /*120d0*/  ISETP.GT.U32.AND P6, PT, R8.reuse, R208, PT ;  /* 0x000000d00800720c */ /* 0x040fe20003fc4070 */
[----:B------:R-:W-:Y:S01]  /*120e0*/  IMAD.MOV R215, RZ, RZ, -R215 ;  /* 0x000000ffffd77224 */ /* 0x000fe200078e0ad7 */
[----:B------:R-:W-:Y:S01]  /*120f0*/  ISETP.GT.U32.AND P3, PT, R8, R207, PT ;  /* 0x000000cf0800720c */ /* 0x000fe20003f64070 */
[----:B-1----:R-:W-:Y:S01]  /*12100*/  IMAD.MOV.U32 R9, RZ, RZ, R5 ;  /* 0x000000ffff097224 */ /* 0x002fe200078e0005 */
[----:B------:R-:W-:Y:S01]  /*12110*/  IABS R5, R209 ;  /* 0x000000d100057213 */ /* 0x000fe20000000000 */
[----:B------:R-:W-:-:S04]  /*12120*/  IMAD.HI.U32 R213, R7, R204, RZ ;  /* 0x000000cc07d57227 */ /* 0x000fc800078e00ff */
[----:B------:R-:W-:Y:S01]  /*12130*/  @!P2 IMAD.MOV R9, RZ, RZ, -R9 ;  /* 0x000000ffff09a224 */ /* 0x000fe200078e0a09 */
[C---:B------:R-:W-:Y:S01]  /*12140*/  ISETP.GT.U32.AND P2, PT, R8.reuse, R2, PT ;  /* 0x000000020800720c */ /* 0x040fe20003f44070 */
[----:B------:R-:W-:Y:S01]  /*12150*/  IMAD R210, R8, R215, R210 ;  /* 0x000000d708d27224 */ /* 0x000fe200078e02d2 */
[----:B------:R-:W-:Y:S01]  /*12160*/  @!P1 IADD3 R206, R206, -R8, RZ ;  /* 0x80000008cece9210 */ /* 0x000fe20007ffe0ff */
[----:B------:R-:W-:Y:S01]  /*12170*/  @!P0 IMAD.MOV R4, RZ, RZ, -R4 ;  /* 0x000000ffff048224 */ /* 0x000fe200078e0a04 */
[----:B------:R-:W-:Y:S01]  /*12180*/  ISETP.GT.U32.AND P0, PT, R8, R212, PT ;  /* 0x000000d40800720c */ /* 0x000fe20003f04070 */
[----:B------:R-:W-:Y:S01]  /*12190*/  IMAD.MOV R213, RZ, RZ, -R213 ;  /* 0x000000ffffd57224 */ /* 0x000fe200078e0ad5 */
[----:B------:R1:W-:Y:S01]  /*121a0*/  STL [R1+0x26c], R9 ;  /* 0x00026c0901007387 */ /* 0x0003e20000100800 */
[----:B------:R-:W-:Y:S02]  /*121b0*/  @!P6 IMAD.IADD R208, R208, 0x1, -R8 ;  /* 0x00000001d0d0e824 */ /* 0x000fe400078e0a08 */
[C---:B------:R-:W-:Y:S01]  /*121c0*/  IMAD R213, R8.reuse, R213, R204 ;  /* 0x000000d508d57224 */ /* 0x040fe200078e02cc */
[----:B------:R-:W-:Y:S01]  /*121d0*/  IADD3 R204, R17, 0x179, RZ ;  /* 0x0000017911cc7810 */ /* 0x000fe20007ffe0ff */
[--C-:B------:R-:W-:Y:S01]  /*121e0*/  @!P3 IMAD.IADD R207, R207, 0x1, -R8.reuse ;  /* 0x00000001cfcfb824 */ /* 0x100fe200078e0a08 */
[----:B------:R-:W-:Y:S01]  /*121f0*/  ISETP.GT.U32.AND P6, PT, R8, R208, PT ;  /* 0x000000d00800720c */ /* 0x000fe20003fc4070 */
[----:B------:R-:W-:Y:S01]  /*12200*/  @!P2 IMAD.IADD R2, R2, 0x1, -R8 ;  /* 0x000000010202a824 */ /* 0x000fe200078e0a08 */
[C---:B------:R-:W-:Y:S01]  /*12210*/  ISETP.GT.U32.AND P2, PT, R8.reuse, R210, PT ;  /* 0x000000d20800720c */ /* 0x040fe20003f44070 */
[----:B------:R-:W-:Y:S01]  /*12220*/  IMAD.MOV.U32 R10, RZ, RZ, R206 ;  /* 0x000000ffff0a7224 */ /* 0x000fe200078e00ce */
[----:B------:R-:W-:Y:S01]  /*12230*/  IABS R214, R204 ;  /* 0x000000cc00d67213 */ /* 0x000fe20000000000 */
[----:B-1----:R-:W-:Y:S01]  /*12240*/  IMAD.MOV.U32 R9, RZ, RZ, R207 ;  /* 0x000000ffff097224 */ /* 0x002fe200078e00cf */
[----:B------:R-:W-:Y:S01]  /*12250*/  ISETP.GT.U32.AND P1, PT, R8, R213, PT ;  /* 0x000000d50800720c */ /* 0x000fe20003f24070 */
[----:B------:R-:W-:Y:S01]  /*12260*/  @!P4 IMAD.MOV R10, RZ, RZ, -R10 ;  /* 0x000000ffff0ac224 */ /* 0x000fe200078e0a0a */
[----:B------:R-:W-:Y:S01]  /*12270*/  ISETP.GE.AND P3, PT, R205, RZ, PT ;  /* 0x000000ffcd00720c */ /* 0x000fe20003f66270 */
[----:B------:R-:W-:Y:S01]  /*12280*/  IMAD.HI.U32 R205, R7, R214, RZ ;  /* 0x000000d607cd7227 */ /* 0x000fe200078e00ff */
[----:B------:R-:W-:Y:S01]  /*12290*/  @!P0 IADD3 R212, R212, -R8, RZ ;  /* 0x80000008d4d48210 */ /* 0x000fe20007ffe0ff */
[----:B------:R1:W-:Y:S01]  /*122a0*/  STL [R1+0x268], R4 ;  /* 0x0002680401007387 */ /* 0x0003e20000100800 */
[----:B------:R-:W-:Y:S01]  /*122b0*/  @!P5 IADD3 R9, -R9, RZ, RZ ;  /* 0x000000ff0909d210 */ /* 0x000fe20007ffe1ff */
[----:B------:R-:W-:Y:S01]  /*122c0*/  IMAD.MOV R205, RZ, RZ, -R205 ;  /* 0x000000ffffcd7224 */ /* 0x000fe200078e0acd */
[----:B------:R-:W-:Y:S01]  /*122d0*/  ISETP.GE.AND P0, PT, R211, RZ, PT ;  /* 0x000000ffd300720c */ /* 0x000fe20003f06270 */
[--C-:B------:R-:W-:Y:S01]  /*122e0*/  @!P2 IMAD.IADD R210, R210, 0x1, -R8.reuse ;  /* 0x00000001d2d2a824 */ /* 0x100fe200078e0a08 */
[----:B------:R-:W-:Y:S01]  /*122f0*/  ISETP.GT.U32.AND P2, PT, R8, R212, PT ;  /* 0x000000d40800720c */ /* 0x000fe20003f44070 */
[--C-:B------:R-:W-:Y:S01]  /*12300*/  @!P6 IMAD.IADD R208, R208, 0x1, -R8.reuse ;  /* 0x00000001d0d0e824 */ /* 0x100fe200078e0a08 */
[----:B------:R-:W-:Y:S01]  /*12310*/  ISETP.GE.AND P6, PT, R203, RZ, PT ;  /* 0x000000ffcb00720c */ /* 0x000fe20003fc6270 */
[----:B------:R-:W-:Y:S01]  /*12320*/  STL [R1+0x258], R10 ;  /* 0x0002580a01007387 */ /* 0x000fe20000100800 */
[----:B------:R-:W-:Y:S01]  /*12330*/  @!P1 IMAD.IADD R213, R213, 0x1, -R8 ;  /* 0x00000001d5d59824 */ /* 0x000fe200078e0a08 */
[----:B------:R-:W-:Y:S01]  /*12340*/  ISETP.GE.AND P1, PT, R3, RZ, PT ;  /* 0x000000ff0300720c */ /* 0x000fe20003f26270 */
[----:B-1----:R-:W-:Y:S01]  /*12350*/  IMAD.HI.U32 R4, R7, R5, RZ ;  /* 0x0000000507047227 */ /* 0x002fe200078e00ff */
[----:B------:R1:W-:Y:S01]  /*12360*/  STL [R1+0x254], R9 ;  /* 0x0002540901007387 */ /* 0x0003e20000100800 */
[----:B------:R-:W-:-:S02]  /*12370*/  ISETP.GT.U32.AND P4, PT, R8, R210, PT ;  /* 0x000000d20800720c */ /* 0x000fc40003f84070 */
[----:B------:R-:W-:Y:S01]  /*12380*/  IMAD.MOV R203, RZ, RZ, -R4 ;  /* 0x000000ffffcb7224 */ /* 0x000fe200078e0a04 */
[C---:B------:R-:W-:Y:S01]  /*12390*/  ISETP.GT.U32.AND P5, PT, R8.reuse, R213, PT ;  /* 0x000000d50800720c */ /* 0x040fe20003fa4070 */
[C---:B------:R-:W-:Y:S02]  /*123a0*/  IMAD R4, R8.reuse, R205, R214 ;  /* 0x000000cd08047224 */ /* 0x040fe400078e02d6 */
[----:B------:R-:W-:Y:S01]  /*123b0*/  IMAD R3, R8, R203, R5 ;  /* 0x000000cb08037224 */ /* 0x000fe200078e0205 */
[----:B------:R-:W-:Y:S01]  /*123c0*/  IADD3 R5, R17, 0x17b, RZ ;  /* 0x0000017b11057810 */ /* 0x000fe20007ffe0ff */
[----:B------:R-:W-:Y:S02]  /*123d0*/  @!P2 IMAD.IADD R212, R212, 0x1, -R8 ;  /* 0x00000001d4d4a824 */ /* 0x000fe400078e0a08 */
[----:B-1----:R-:W-:Y:S01]  /*123e0*/  IMAD.MOV.U32 R9, RZ, RZ, R2 ;  /* 0x000000ffff097224 */ /* 0x002fe200078e0002 */
[C---:B------:R-:W-:Y:S01]  /*123f0*/  ISETP.GT.U32.AND P2, PT, R8.reuse, R3, PT ;  /* 0x000000030800720c */ /* 0x040fe20003f44070 */
[----:B------:R-:W-:Y:S01]  /*12400*/  IMAD.MOV.U32 R203, RZ, RZ, R208 ;  /* 0x000000ffffcb7224 */ /* 0x000fe200078e00d0 */
[----:B------:R-:W-:Y:S01]  /*12410*/  IABS R211, R5 ;  /* 0x0000000500d37213 */ /* 0x000fe20000000000 */
[----:B------:R-:W-:Y:S01]  /*12420*/  @!P3 IMAD.MOV R9, RZ, RZ, -R9 ;  /* 0x000000ffff09b224 */ /* 0x000fe200078e0a09 */
[----:B------:R-:W-:Y:S01]  /*12430*/  ISETP.GT.U32.AND P3, PT, R8, R4, PT ;  /* 0x000000040800720c */ /* 0x000fe20003f64070 */
[----:B------:R-:W-:Y:S01]  /*12440*/  @!P6 IMAD.MOV R203, RZ, RZ, -R203 ;  /* 0x000000ffffcbe224 */ /* 0x000fe200078e0acb */
[----:B------:R-:W-:Y:S01]  /*12450*/  ISETP.GE.AND P6, PT, R0, RZ, PT ;  /* 0x000000ff0000720c */ /* 0x000fe20003fc6270 */
[----:B------:R-:W-:Y:S01]  /*12460*/  IMAD.HI.U32 R205, R7, R211, RZ ;  /* 0x000000d307cd7227 */ /* 0x000fe200078e00ff */
[----:B------:R-:W-:Y:S01]  /*12470*/  IADD3 R2, R17, 0x17c, RZ ;  /* 0x0000017c11027810 */ /* 0x000fe20007ffe0ff */
[----:B------:R1:W-:Y:S01]  /*12480*/  STL [R1+0x24c], R9 ;  /* 0x00024c0901007387 */ /* 0x0003e20000100800 */
[----:B------:R-:W-:Y:S01]  /*12490*/  @!P5 IADD3 R213, R213, -R8, RZ ;  /* 0x80000008d5d5d210 */ /* 0x000fe20007ffe0ff */
[--C-:B------:R-:W-:Y:S01]  /*124a0*/  @!P4 IMAD.IADD R210, R210, 0x1, -R8.reuse ;  /* 0x00000001d2d2c824 */ /* 0x100fe200078e0a08 */
[----:B------:R-:W-:Y:S01]  /*124b0*/  ISETP.GE.AND P5, PT, R204, RZ, PT ;  /* 0x000000ffcc00720c */ /* 0x000fe20003fa6270 */
[----:B------:R-:W-:Y:S01]  /*124c0*/  @!P2 IMAD.IADD R3, R3, 0x1, -R8 ;  /* 0x000000010303a824 */ /* 0x000fe200078e0a08 */
[----:B------:R-:W-:Y:S01]  /*124d0*/  IABS R216, R2 ;  /* 0x0000000200d87213 */ /* 0x000fe20000000000 */
[----:B------:R-:W-:Y:S01]  /*124e0*/  IMAD.MOV.U32 R204, RZ, RZ, R212 ;  /* 0x000000ffffcc7224 */ /* 0x000fe200078e00d4 */
[----:B------:R-:W-:Y:S01]  /*124f0*/  ISETP.GE.AND P4, PT, R209, RZ, PT ;  /* 0x000000ffd100720c */ /* 0x000fe20003f86270 */
[----:B------:R-:W-:Y:S01]  /*12500*/  @!P3 IMAD.IADD R4, R4, 0x1, -R8 ;  /* 0x000000010404b824 */ /* 0x000fe200078e0a08 */
[----:B------:R-:W-:Y:S01]  /*12510*/  ISETP.GE.AND P3, PT, R5, RZ, PT ;  /* 0x000000ff0500720c */ /* 0x000fe20003f66270 */
[----:B------:R-:W-:Y:S01]  /*12520*/  IMAD.MOV R5, RZ, RZ, -R205 ;  /* 0x000000ffff057224 */ /* 0x000fe200078e0acd */
[C---:B------:R-:W-:Y:S01]  /*12530*/  ISETP.GT.U32.AND P2, PT, R8.reuse, R3, PT ;  /* 0x000000030800720c */ /* 0x040fe20003f44070 */
[----:B------:R-:W-:Y:S01]  /*12540*/  IMAD.MOV.U32 R206, RZ, RZ, R210 ;  /* 0x000000ffffce7224 */ /* 0x000fe200078e00d2 */
[----:B------:R-:W-:Y:S01]  /*12550*/  MOV R205, R213 ;  /* 0x000000d500cd7202 */ /* 0x000fe20000000f00 */
[C---:B------:R-:W-:Y:S01]  /*12560*/  IMAD R211, R8.reuse, R5, R211 ;  /* 0x0000000508d37224 */ /* 0x040fe200078e02d3 */
[----:B------:R-:W-:Y:S01]  /*12570*/  IADD3 R213, R17, 0x17d, RZ ;  /* 0x0000017d11d57810 */ /* 0x000fe20007ffe0ff */
[----:B------:R-:W-:Y:S01]  /*12580*/  @!P0 IMAD.MOV R204, RZ, RZ, -R204 ;  /* 0x000000ffffcc8224 */ /* 0x000fe200078e0acc */
[----:B------:R-:W-:Y:S01]  /*12590*/  ISETP.GT.U32.AND P0, PT, R8, R4, PT ;  /* 0x000000040800720c */ /* 0x000fe20003f04070 */
[----:B------:R-:W-:Y:S01]  /*125a0*/  IMAD.HI.U32 R0, R7, R216, RZ ;  /* 0x000000d807007227 */ /* 0x000fe200078e00ff */
[----:B------:R-:W-:-:S03]  /*125b0*/  IADD3 R212, R17, 0x181, RZ ;  /* 0x0000018111d47810 */ /* 0x000fc60007ffe0ff */
[----:B------:R-:W-:Y:S01]  /*125c0*/  @!P6 IMAD.MOV R206, RZ, RZ, -R206 ;  /* 0x000000ffffcee224 */ /* 0x000fe200078e0ace */
[C---:B------:R-:W-:Y:S01]  /*125d0*/  ISETP.GT.U32.AND P6, PT, R8.reuse, R211, PT ;  /* 0x000000d30800720c */ /* 0x040fe20003fc4070 */
[----:B------:R-:W-:Y:S01]  /*125e0*/  IMAD.MOV R0, RZ, RZ, -R0 ;  /* 0x000000ffff007224 */ /* 0x000fe200078e0a00 */
[----:B------:R-:W-:Y:S01]  /*125f0*/  IABS R215, R212 ;  /* 0x000000d400d77213 */ /* 0x000fe20000000000 */
[----:B------:R-:W-:Y:S02]  /*12600*/  @!P2 IMAD.IADD R3, R3, 0x1, -R8 ;  /* 0x000000010303a824 */ /* 0x000fe400078e0a08 */
[----:B------:R-:W-:Y:S01]  /*12610*/  IMAD R216, R8, R0, R216 ;  /* 0x0000000008d87224 */ /* 0x000fe200078e02d8 */
[----:B------:R-:W-:Y:S01]  /*12620*/  IADD3 R0, R17, 0x17f, RZ ;  /* 0x0000017f11007810 */ /* 0x000fe20007ffe0ff */
[----:B------:R-:W-:Y:S01]  /*12630*/  @!P1 IMAD.MOV R205, RZ, RZ, -R205 ;  /* 0x000000ffffcd9224 */ /* 0x000fe200078e0acd */
[----:B------:R-:W-:Y:S02]  /*12640*/  @!P0 IADD3 R4, R4, -R8, RZ ;  /* 0x8000000804048210 */ /* 0x000fe40007ffe0ff */
[----:B------:R-:W-:-:S02]  /*12650*/  ISETP.GT.U32.AND P2, PT, R8, R216, PT ;  /* 0x000000d80800720c */ /* 0x000fc40003f44070 */
[----:B------:R-:W-:Y:S01]  /*12660*/  ISETP.GE.AND P0, PT, R213, RZ, PT ;  /* 0x000000ffd500720c */ /* 0x000fe20003f06270 */
[----:B------:R-:W-:Y:S01]  /*12670*/  @!P6 IMAD.IADD R211, R211, 0x1, -R8 ;  /* 0x00000001d3d3e824 */ /* 0x000fe200078e0a08 */
[----:B------:R-:W-:Y:S01]  /*12680*/  IABS R213, R213 ;  /* 0x000000d500d57213 */ /* 0x000fe20000000000 */
[----:B------:R-:W-:Y:S01]  /*12690*/  IMAD.MOV.U32 R207, RZ, RZ, R4 ;  /* 0x000000ffffcf7224 */ /* 0x000fe200078e0004 */
[----:B------:R-:W-:Y:S02]  /*126a0*/  ISETP.GE.AND P1, PT, R2, RZ, PT ;  /* 0x000000ff0200720c */ /* 0x000fe40003f26270 */
[----:B------:R-:W-:Y:S01]  /*126b0*/  ISETP.GT.U32.AND P6, PT, R8, R211, PT ;  /* 0x000000d30800720c */ /* 0x000fe20003fc4070 */
[----:B------:R-:W-:Y:S01]  /*126c0*/  IMAD.HI.U32 R210, R7, R213, RZ ;  /* 0x000000d507d27227 */ /* 0x000fe200078e00ff */
[----:B------:R-:W-:Y:S02]  /*126d0*/  IADD3 R2, R17, 0x17e, RZ ;  /* 0x0000017e11027810 */ /* 0x000fe40007ffe0ff */
[----:B------:R-:W-:Y:S01]  /*126e0*/  IABS R5, R0 ;  /* 0x0000000000057213 */ /* 0x000fe20000000000 */
[----:B------:R-:W-:Y:S01]  /*126f0*/  IMAD.MOV R210, RZ, RZ, -R210 ;  /* 0x000000ffffd27224 */ /* 0x000fe200078e0ad2 */
[----:B------:R-:W-:Y:S01]  /*12700*/  IABS R209, R2 ;  /* 0x0000000200d17213 */ /* 0x000fe20000000000 */
[----:B------:R-:W-:Y:S01]  /*12710*/  @!P2 IMAD.IADD R216, R216, 0x1, -R8 ;  /* 0x00000001d8d8a824 */ /* 0x000fe200078e0a08 */
[----:B------:R-:W-:Y:S01]  /*12720*/  MOV R208, R3 ;  /* 0x0000000300d07202 */ /* 0x000fe20000000f00 */
[----:B------:R-:W-:Y:S01]  /*12730*/  @!P5 IMAD.MOV R207, RZ, RZ, -R207 ;  /* 0x000000ffffcfd224 */ /* 0x000fe200078e0acf */
[----:B------:R-:W-:Y:S01]  /*12740*/  ISETP.GE.AND P5, PT, R2, RZ, PT ;  /* 0x000000ff0200720c */ /* 0x000fe20003fa6270 */
[C---:B------:R-:W-:Y:S01]  /*12750*/  IMAD R213, R8.reuse, R210, R213 ;  /* 0x000000d208d57224 */ /* 0x040fe200078e02d5 */
[----:B------:R-:W-:Y:S01]  /*12760*/  ISETP.GT.U32.AND P2, PT, R8, R216, PT ;  /* 0x000000d80800720c */ /* 0x000fe20003f44070 */
[----:B------:R-:W-:Y:S01]  /*12770*/  IMAD.HI.U32 R2, R7, R5, RZ ;  /* 0x0000000507027227 */ /* 0x000fe200078e00ff */
[----:B------:R-:W-:-:S03]  /*12780*/  IADD3 R3, R17, 0x182, RZ ;  /* 0x0000018211037810 */ /* 0x000fc60007ffe0ff */
[----:B------:R-:W-:Y:S01]  /*12790*/  IMAD.HI.U32 R4, R7, R209, RZ ;  /* 0x000000d107047227 */ /* 0x000fe200078e00ff */
[----:B------:R-:W-:-:S03]  /*127a0*/  IABS R214, R3 ;  /* 0x0000000300d67213 */ /* 0x000fc60000000000 */
[----:B------:R-:W-:Y:S01]  /*127b0*/  @!P6 IMAD.IADD R211, R211, 0x1, -R8 ;  /* 0x00000001d3d3e824 */ /* 0x000fe200078e0a08 */
[----:B------:R-:W-:Y:S01]  /*127c0*/  ISETP.GT.U32.AND P6, PT, R8, R213, PT ;  /* 0x000000d50800720c */ /* 0x000fe20003fc4070 */
[----:B------:R-:W-:Y:S02]  /*127d0*/  IMAD.MOV R2, RZ, RZ, -R2 ;  /* 0x000000ffff027224 */ /* 0x000fe400078e0a02 */
[----:B------:R-:W-:Y:S01]  /*127e0*/  IMAD.MOV R4, RZ, RZ, -R4 ;  /* 0x000000ffff047224 */ /* 0x000fe200078e0a04 */
[----:B------:R-:W-:Y:S01]  /*127f0*/  @!P2 IADD3 R216, R216, -R8, RZ ;  /* 0x80000008d8d8a210 */ /* 0x000fe20007ffe0ff */
[C---:B------:R-:W-:Y:S01]  /*12800*/  IMAD R5, R8.reuse, R2, R5 ;  /* 0x0000000208057224 */ /* 0x040fe200078e0205 */
[----:B------:R-:W-:Y:S01]  /*12810*/  IADD3 R2, R17, 0x183, RZ ;  /* 0x0000018311027810 */ /* 0x000fe20007ffe0ff */
[----:B-1----:R-:W-:Y:S02]  /*12820*/  IMAD.MOV.U32 R9, RZ, RZ, R211 ;  /* 0x000000ffff097224 */ /* 0x002fe400078e00d3 */
[C---:B------:R-:W-:Y:S01]  /*12830*/  IMAD R209, R8.reuse, R4, R209 ;  /* 0x0000000408d17224 */ /* 0x040fe200078e02d1 */
[----:B------:R-:W-:Y:S01]  /*12840*/  IABS R210, R2 ;  /* 0x0000000200d27213 */ /* 0x000fe20000000000 */
[----:B------:R-:W-:Y:S01]  /*12850*/  @!P3 IMAD.MOV R9, RZ, RZ, -R9 ;  /* 0x000000ffff09b224 */ /* 0x000fe200078e0a09 */
[----:B------:R-:W-:Y:S01]  /*12860*/  ISETP.GT.U32.AND P3, PT, R8, R5, PT ;  /* 0x000000050800720c */ /* 0x000fe20003f64070 */
[----:B------:R-:W-:Y:S01]  /*12870*/  @!P4 IMAD.MOV R208, RZ, RZ, -R208 ;  /* 0x000000ffffd0c224 */ /* 0x000fe200078e0ad0 */
[----:B------:R-:W-:Y:S01]  /*12880*/  ISETP.GE.AND P4, PT, R0, RZ, PT ;  /* 0x000000ff0000720c */ /* 0x000fe20003f86270 */
[----:B------:R-:W-:Y:S01]  /*12890*/  @!P6 IMAD.IADD R213, R213, 0x1, -R8 ;  /* 0x00000001d5d5e824 */ /* 0x000fe200078e0a08 */
[----:B------:R-:W-:Y:S01]  /*128a0*/  ISETP.GT.U32.AND P2, PT, R8, R209, PT ;  /* 0x000000d10800720c */ /* 0x000fe20003f44070 */
[----:B------:R1:W-:Y:S01]  /*128b0*/  STL [R1+0x244], R9 ;  /* 0x0002440901007387 */ /* 0x0003e20000100800 */
[----:B------:R-:W-:-:S02]  /*128c0*/  IADD3 R0, R17, 0x180, RZ ;  /* 0x0000018011007810 */ /* 0x000fc40007ffe0ff */
[----:B------:R-:W-:Y:S02]  /*128d0*/  ISETP.GT.U32.AND P6, PT, R8, R213, PT ;  /* 0x000000d50800720c */ /* 0x000fe40003fc4070 */
[----:B------:R-:W-:-:S03]  /*128e0*/  IABS R4, R0 ;  /* 0x0000000000047213 */ /* 0x000fc60000000000 */
[----:B------:R-:W-:Y:S02]  /*128f0*/  @!P3 IMAD.IADD R5, R5, 0x1, -R8 ;  /* 0x000000010505b824 */ /* 0x000fe400078e0a08 */
[----:B------:R-:W-:-:S03]  /*12900*/  IMAD.HI.U32 R211, R7, R4, RZ ;  /* 0x0000000407d37227 */ /* 0x000fc600078e00ff */
[C---:B------:R-:W-:Y:S01]  /*12910*/  ISETP.GT.U32.AND P3, PT, R8.reuse, R5, PT ;  /* 0x000000050800720c */ /* 0x040fe20003f64070 */
[----:B------:R-:W-:Y:S01]  /*12920*/  @!P2 IMAD.IADD R209, R209, 0x1, -R8 ;  /* 0x00000001d1d1a824 */ /* 0x000fe200078e0a08 */
[----:B------:R-:W-:Y:S01]  /*12930*/  IADD3 R211, -R211, RZ, RZ ;  /* 0x000000ffd3d37210 */ /* 0x000fe20007ffe1ff */
[----:B-1----:R-:W-:Y:S02]  /*12940*/  IMAD.MOV.U32 R9, RZ, RZ, R216 ;  /* 0x000000ffff097224 */ /* 0x002fe400078e00d8 */
[----:B------:R-:W-:Y:S01]  /*12950*/  @!P6 IMAD.IADD R213, R213, 0x1, -R8 ;  /* 0x00000001d5d5e824 */ /* 0x000fe200078e0a08 */
[----:B------:R-:W-:Y:S01]  /*12960*/  ISETP.GT.U32.AND P2, PT, R8, R209, PT ;  /* 0x000000d10800720c */ /* 0x000fe20003f44070 */
[----:B------:R-:W-:Y:S01]  /*12970*/  @!P1 IMAD.MOV R9, RZ, RZ, -R9 ;  /* 0x000000ffff099224 */ /* 0x000fe200078e0a09 */
[----:B------:R-:W-:Y:S01]  /*12980*/  ISETP.GE.AND P1, PT, R0, RZ, PT ;  /* 0x000000ff0000720c */ /* 0x000fe20003f26270 */
[C---:B------:R-:W-:Y:S02]  /*12990*/  IMAD R0, R8.reuse, R211, R4 ;  /* 0x000000d308007224 */ /* 0x040fe400078e0204 */
[C---:B------:R-:W-:Y:S01]  /*129a0*/  IMAD.HI.U32 R4, R7.reuse, R214, RZ ;  /* 0x000000d607047227 */ /* 0x040fe200078e00ff */
[----:B------:R1:W-:Y:S02]  /*129b0*/  STL [R1+0x240], R9 ;  /* 0x0002400901007387 */ /* 0x0003e40000100800 */
[----:B------:R-:W-:Y:S01]  /*129c0*/  ISETP.GT.U32.AND P6, PT, R8, R0, PT ;  /* 0x000000000800720c */ /* 0x000fe20003fc4070 */
[----:B------:R-:W-:-:S04]  /*129d0*/  IMAD.HI.U32 R216, R7, R215, RZ ;  /* 0x000000d707d87227 */ /* 0x000fc800078e00ff */
[----:B------:R-:W-:Y:S01]  /*129e0*/  IMAD.HI.U32 R211, R7, R210, RZ ;  /* 0x000000d207d37227 */ /* 0x000fe200078e00ff */
[----:B------:R-:W-:Y:S02]  /*129f0*/  @!P2 IADD3 R209, R209, -R8, RZ ;  /* 0x80000008d1d1a210 */ /* 0x000fe40007ffe0ff */
[----:B------:R-:W-:Y:S01]  /*12a00*/  ISETP.GE.AND P2, PT, R212, RZ, PT ;  /* 0x000000ffd400720c */ /* 0x000fe20003f46270 */
[----:B-1----:R-:W-:Y:S01]  /*12a10*/  IMAD.MOV.U32 R9, RZ, RZ, R213 ;  /* 0x000000ffff097224 */ /* 0x002fe200078e00d5 */
[----:B------:R-:W-:Y:S01]  /*12a20*/  MOV R10, R209 ;  /* 0x000000d1000a7202 */ /* 0x000fe20000000f00 */
[----:B------:R-:W-:Y:S02]  /*12a30*/  IMAD.MOV R4, RZ, RZ, -R4 ;  /* 0x000000ffff047224 */ /* 0x000fe400078e0a04 */
[----:B------:R-:W-:Y:S02]  /*12a40*/  @!P0 IMAD.MOV R9, RZ, RZ, -R9 ;  /* 0x000000ffff098224 */ /* 0x000fe400078e0a09 */
[----:B------:R-:W-:-:S02]  /*12a50*/  IMAD.MOV R216, RZ, RZ, -R216 ;  /* 0x000000ffffd87224 */ /* 0x000fc400078e0ad8 */
[----:B------:R-:W-:Y:S01]  /*12a60*/  IMAD.MOV R211, RZ, RZ, -R211 ;  /* 0x000000ffffd37224 */ /* 0x000fe200078e0ad3 */
[----:B------:R1:W-:Y:S01]  /*12a70*/  STL [R1+0x22c], R9 ;  /* 0x00022c0901007387 */ /* 0x0003e20000100800 */
[C---:B------:R-:W-:Y:S01]  /*12a80*/  IMAD R214, R8.reuse, R4, R214 ;  /* 0x0000000408d67224 */ /* 0x040fe200078e02d6 */
[----:B------:R-:W-:Y:S01]  /*12a90*/  IADD3 R4, R17, 0x184, RZ ;  /* 0x0000018411047810 */ /* 0x000fe20007ffe0ff */
[----:B------:R-:W-:Y:S02]  /*12aa0*/  @!P3 IMAD.IADD R5, R5, 0x1, -R8 ;  /* 0x000000010505b824 */ /* 0x000fe400078e0a08 */
[C---:B------:R-:W-:Y:S01]  /*12ab0*/  IMAD R212, R8.reuse, R216, R215 ;  /* 0x000000d808d47224 */ /* 0x040fe200078e02d7 */
[C---:B------:R-:W-:Y:S01]  /*12ac0*/  ISETP.GT.U32.AND P3, PT, R8.reuse, R214, PT ;  /* 0x000000d60800720c */ /* 0x040fe20003f64070 */
[----:B------:R-:W-:Y:S01]  /*12ad0*/  IMAD R210, R8, R211, R210 ;  /* 0x000000d308d27224 */ /* 0x000fe200078e02d2 */
[----:B------:R-:W-:Y:S01]  /*12ae0*/  IABS R213, R4 ;  /* 0x0000000400d57213 */ /* 0x000fe20000000000 */
[----:B------:R-:W-:Y:S01]  /*12af0*/  @!P6 IMAD.IADD R0, R0, 0x1, -R8 ;  /* 0x000000010000e824 */ /* 0x000fe200078e0a08 */
[C---:B------:R-:W-:Y:S01]  /*12b00*/  ISETP.GT.U32.AND P0, PT, R8.reuse, R212, PT ;  /* 0x000000d40800720c */ /* 0x040fe20003f04070 */
[----:B-1----:R-:W-:Y:S01]  /*12b10*/  IMAD.MOV.U32 R9, RZ, RZ, R5 ;  /* 0x000000ffff097224 */ /* 0x002fe200078e0005 */
[----:B------:R-:W-:Y:S01]  /*12b20*/  IADD3 R211, R17, 0x188, RZ ;  /* 0x0000018811d37810 */ /* 0x000fe20007ffe0ff */
[----:B------:R-:W-:Y:S01]  /*12b30*/  @!P5 IMAD.MOV R10, RZ, RZ, -R10 ;  /* 0x000000ffff0ad224 */ /* 0x000fe200078e0a0a */
[C---:B------:R-:W-:Y:S01]  /*12b40*/  ISETP.GT.U32.AND P6, PT, R8.reuse, R0, PT ;  /* 0x000000000800720c */ /* 0x040fe20003fc4070 */
[----:B------:R-:W-:Y:S01]  /*12b50*/  @!P4 IMAD.MOV R9, RZ, RZ, -R9 ;  /* 0x000000ffff09c224 */ /* 0x000fe200078e0a09 */
[----:B------:R-:W-:Y:S01]  /*12b60*/  ISETP.GT.U32.AND P4, PT, R8, R210, PT ;  /* 0x000000d20800720c */ /* 0x000fe20003f84070 */
[----:B------:R-:W-:Y:S01]  /*12b70*/  IMAD.HI.U32 R5, R7, R213, RZ ;  /* 0x000000d507057227 */ /* 0x000fe200078e00ff */
[----:B------:R-:W-:Y:S01]  /*12b80*/  ISETP.GE.AND P5, PT, R3, RZ, PT ;  /* 0x000000ff0300720c */ /* 0x000fe20003fa6270 */
[----:B------:R-:W-:Y:S01]  /*12b90*/  STL [R1+0x234], R10 ;  /* 0x0002340a01007387 */ /* 0x000fe20000100800 */
[----:B------:R-:W-:Y:S01]  /*12ba0*/  IADD3 R3, R17, 0x185, RZ ;  /* 0x0000018511037810 */ /* 0x000fe20007ffe0ff */
[--C-:B------:R-:W-:Y:S01]  /*12bb0*/  @!P3 IMAD.IADD R214, R214, 0x1, -R8.reuse ;  /* 0x00000001d6d6b824 */ /* 0x100fe200078e0a08 */
[----:B------:R-:W-:Y:S01]  /*12bc0*/  IADD3 R5, -R5, RZ, RZ ;  /* 0x000000ff05057210 */ /* 0x000fe20007ffe1ff */
[--C-:B------:R-:W-:Y:S01]  /*12bd0*/  @!P0 IMAD.IADD R212, R212, 0x1, -R8.reuse ;  /* 0x00000001d4d48824 */ /* 0x100fe200078e0a08 */
[----:B------:R-:W-:Y:S01]  /*12be0*/  IABS R209, R3 ;  /* 0x0000000300d17213 */ /* 0x000fe20000000000 */
[----:B------:R1:W-:Y:S01]  /*12bf0*/  STL [R1+0x238], R9 ;  /* 0x0002380901007387 */ /* 0x0003e20000100800 */
[----:B------:R-:W-:Y:S01]  /*12c00*/  ISETP.GE.AND P0, PT, R4, RZ, PT ;  /* 0x000000ff0400720c */ /* 0x000fe20003f06270 */
[--C-:B------:R-:W-:Y:S01]  /*12c10*/  @!P6 IMAD.IADD R0, R0, 0x1, -R8.reuse ;  /* 0x000000010000e824 */ /* 0x100fe200078e0a08 */
[----:B------:R-:W-:Y:S01]  /*12c20*/  ISETP.GT.U32.AND P3, PT, R8, R212, PT ;  /* 0x000000d40800720c */ /* 0x000fe20003f64070 */
[----:B------:R-:W-:Y:S01]  /*12c30*/  @!P4 IMAD.IADD R210, R210, 0x1, -R8 ;  /* 0x00000001d2d2c824 */ /* 0x000fe200078e0a08 */
[----:B------:R-:W-:Y:S01]  /*12c40*/  ISETP.GT.U32.AND P4, PT, R8, R214, PT ;  /* 0x000000d60800720c */ /* 0x000fe20003f84070 */
[----:B------:R-:W-:Y:S01]  /*12c50*/  IMAD.HI.U32 R4, R7, R209, RZ ;  /* 0x000000d107047227 */ /* 0x000fe200078e00ff */
[----:B------:R-:W-:-:S02]  /*12c60*/  ISETP.GE.AND P6, PT, R2, RZ, PT ;  /* 0x000000ff0200720c */ /* 0x000fc40003fc6270 */
[C---:B------:R-:W-:Y:S01]  /*12c70*/  IADD3 R2, R17.reuse, 0x186, RZ ;  /* 0x0000018611027810 */ /* 0x040fe20007ffe0ff */
[----:B------:R-:W-:Y:S01]  /*12c80*/  IMAD.MOV R4, RZ, RZ, -R4 ;  /* 0x000000ffff047224 */ /* 0x000fe200078e0a04 */
[----:B------:R-:W-:Y:S01]  /*12c90*/  IABS R215, R211 ;  /* 0x000000d300d77213 */ /* 0x000fe20000000000 */
[----:B-1----:R-:W-:Y:S01]  /*12ca0*/  IMAD.MOV.U32 R9, RZ, RZ, R0 ;  /* 0x000000ffff097224 */ /* 0x002fe200078e0000 */
[----:B------:R-:W-:Y:S01]  /*12cb0*/  IADD3 R0, R17, 0x187, RZ ;  /* 0x0000018711007810 */ /* 0x000fe20007ffe0ff */
[C---:B------:R-:W-:Y:S02]  /*12cc0*/  IMAD R209, R8.reuse, R4, R209 ;  /* 0x0000000408d17224 */ /* 0x040fe400078e02d1 */
[----:B------:R-:W-:Y:S01]  /*12cd0*/  @!P1 IMAD.MOV R9, RZ, RZ, -R9 ;  /* 0x000000ffff099224 */ /* 0x000fe200078e0a09 */
[C---:B------:R-:W-:Y:S01]  /*12ce0*/  ISETP.GT.U32.AND P1, PT, R8.reuse, R210, PT ;  /* 0x000000d20800720c */ /* 0x040fe20003f24070 */
[----:B------:R-:W-:Y:S01]  /*12cf0*/  IMAD R213, R8, R5, R213 ;  /* 0x0000000508d57224 */ /* 0x000fe200078e02d5 */
[----:B------:R-:W-:Y:S01]  /*12d00*/  @!P3 IADD3 R212, R212, -R8, RZ ;  /* 0x80000008d4d4b210 */ /* 0x000fe20007ffe0ff */
[----:B------:R-:W-:Y:S01]  /*12d10*/  @!P4 IMAD.IADD R214, R214, 0x1, -R8 ;  /* 0x00000001d6d6c824 */ /* 0x000fe200078e0a08 */
[C---:B------:R-:W-:Y:S01]  /*12d20*/  ISETP.GT.U32.AND P4, PT, R8.reuse, R209, PT ;  /* 0x000000d10800720c */ /* 0x040fe20003f84070 */
[----:B------:R1:W-:Y:S01]  /*12d30*/  STL [R1+0x23c], R9 ;  /* 0x00023c0901007387 */ /* 0x0003e20000100800 */
[----:B------:R-:W-:Y:S01]  /*12d40*/  ISETP.GT.U32.AND P3, PT, R8, R213, PT ;  /* 0x000000d50800720c */ /* 0x000fe20003f64070 */
[----:B------:R-:W-:Y:S01]  /*12d50*/  IMAD.MOV.U32 R10, RZ, RZ, R214 ;  /* 0x000000ffff0a7224 */ /* 0x000fe200078e00d6 */
[----:B------:R-:W-:-:S02]  /*12d60*/  IABS R5, R2 ;  /* 0x0000000200057213 */ /* 0x000fc40000000000 */
[----:B------:R-:W-:Y:S01]  /*12d70*/  IABS R4, R0 ;  /* 0x0000000000047213 */ /* 0x000fe20000000000 */
[----:B------:R-:W-:Y:S02]  /*12d80*/  @!P5 IMAD.MOV R10, RZ, RZ, -R10 ;  /* 0x000000ffff0ad224 */ /* 0x000fe400078e0a0a */
[----:B------:R-:W-:Y:S01]  /*12d90*/  @!P1 IMAD.IADD R210, R210, 0x1, -R8 ;  /* 0x00000001d2d29824 */ /* 0x000fe200078e0a08 */
[----:B------:R-:W-:Y:S01]  /*12da0*/  ISETP.GE.AND P1, PT, R3, RZ, PT ;  /* 0x000000ff0300720c */ /* 0x000fe20003f26270 */
[----:B-1----:R-:W-:Y:S02]  /*12db0*/  IMAD.MOV.U32 R9, RZ, RZ, R212 ;  /* 0x000000ffff097224 */ /* 0x002fe400078e00d4 */
[----:B------:R-:W-:Y:S02]  /*12dc0*/  @!P4 IMAD.IADD R209, R209, 0x1, -R8 ;  /* 0x00000001d1d1c824 */ /* 0x000fe400078e0a08 */
[----:B------:R-:W-:Y:S02]  /*12dd0*/  IMAD.MOV.U32 R3, RZ, RZ, R215 ;  /* 0x000000ffff037224 */ /* 0x000fe400078e00d7 */
[----:B------:R-:W-:Y:S01]  /*12de0*/  IMAD.HI.U32 R215, R7, R5, RZ ;  /* 0x0000000507d77227 */ /* 0x000fe200078e00ff */
[----:B------:R-:W-:-:S03]  /*12df0*/  ISETP.GT.U32.AND P4, PT, R8, R209, PT ;  /* 0x000000d10800720c */ /* 0x000fc60003f84070 */
[----:B------:R-:W-:Y:S01]  /*12e00*/  IMAD.HI.U32 R216, R7, R4, RZ ;  /* 0x0000000407d87227 */ /* 0x000fe200078e00ff */
[----:B------:R-:W-:-:S03]  /*12e10*/  IADD3 R215, -R215, RZ, RZ ;  /* 0x000000ffd7d77210 */ /* 0x000fc60007ffe1ff */
[----:B------:R-:W-:Y:S01]  /*12e20*/  @!P3 IMAD.IADD R213, R213, 0x1, -R8 ;  /* 0x00000001d5d5b824 */ /* 0x000fe200078e0a08 */
[----:B------:R-:W-:Y:S01]  /*12e30*/  ISETP.GE.AND P3, PT, R2, RZ, PT ;  /* 0x000000ff0200720c */ /* 0x000fe20003f66270 */
[----:B------:R-:W-:Y:S02]  /*12e40*/  @!P2 IMAD.MOV R9, RZ, RZ, -R9 ;  /* 0x000000ffff09a224 */ /* 0x000fe400078e0a09 */
[----:B------:R-:W-:Y:S01]  /*12e50*/  IMAD.HI.U32 R2, R7, R3, RZ ;  /* 0x0000000307027227 */ /* 0x000fe200078e00ff */
[C---:B------:R-:W-:Y:S02]  /*12e60*/  ISETP.GT.U32.AND P2, PT, R8.reuse, R213, PT ;  /* 0x000000d50800720c */ /* 0x040fe40003f44070 */
[----:B------:R1:W-:Y:S01]  /*12e70*/  STL [R1+0x230], R9 ;  /* 0x0002300901007387 */ /* 0x0003e20000100800 */
[----:B------:R-:W-:Y:S01]  /*12e80*/  IMAD.MOV R212, RZ, RZ, -R216 ;  /* 0x000000ffffd47224 */ /* 0x000fe200078e0ad8 */
[----:B------:R-:W-:Y:S01]  /*12e90*/  IADD3 R216, R17, 0x189, RZ ;  /* 0x0000018911d87810 */ /* 0x000fe20007ffe0ff */
[----:B------:R-:W-:Y:S01]  /*12ea0*/  IMAD.MOV R2, RZ, RZ, -R2 ;  /* 0x000000ffff027224 */ /* 0x000fe200078e0a02 */
[----:B------:R-:W-:Y:S01]  /*12eb0*/  STL [R1+0x220], R10 ;  /* 0x0002200a01007387 */ /* 0x000fe20000100800 */
[----:B------:R-:W-:-:S02]  /*12ec0*/  IMAD R4, R8, R212, R4 ;  /* 0x000000d408047224 */ /* 0x000fc400078e0204 */
[C---:B------:R-:W-:Y:S02]  /*12ed0*/  IMAD R5, R8.reuse, R215, R5 ;  /* 0x000000d708057224 */ /* 0x040fe400078e0205 */
[C---:B------:R-:W-:Y:S01]  /*12ee0*/  IMAD R3, R8.reuse, R2, R3 ;  /* 0x0000000208037224 */ /* 0x040fe200078e0203 */
[----:B-1----:R-:W-:Y:S01]  /*12ef0*/  MOV R9, R210 ;  /* 0x000000d200097202 */ /* 0x002fe20000000f00 */
[--C-:B------:R-:W-:Y:S01]  /*12f00*/  @!P4 IMAD.IADD R209, R209, 0x1, -R8.reuse ;  /* 0x00000001d1d1c824 */ /* 0x100fe200078e0a08 */
[C---:B------:R-:W-:Y:S01]  /*12f10*/  ISETP.GT.U32.AND P5, PT, R8.reuse, R5, PT ;  /* 0x000000050800720c */ /* 0x040fe20003fa4070 */
[----:B------:R-:W-:Y:S01]  /*12f20*/  @!P2 IMAD.IADD R213, R213, 0x1, -R8 ;  /* 0x00000001d5d5a824 */ /* 0x000fe200078e0a08 */
[C---:B------:R-:W-:Y:S01]  /*12f30*/  ISETP.GT.U32.AND P4, PT, R8.reuse, R3, PT ;  /* 0x000000030800720c */ /* 0x040fe20003f84070 */
[----:B------:R-:W-:Y:S01]  /*12f40*/  @!P6 IMAD.MOV R9, RZ, RZ, -R9 ;  /* 0x000000ffff09e224 */ /* 0x000fe200078e0a09 */
[----:B------:R-:W-:Y:S02]  /*12f50*/  ISETP.GT.U32.AND P6, PT, R8, R4, PT ;  /* 0x000000040800720c */ /* 0x000fe40003fc4070 */
[----:B------:R-:W-:-:S02]  /*12f60*/  IADD3 R210, R17, 0x18a, RZ ;  /* 0x0000018a11d27810 */ /* 0x000fc40007ffe0ff */
[----:B------:R-:W-:Y:S01]  /*12f70*/  ISETP.GE.AND P2, PT, R0, RZ, PT ;  /* 0x000000ff0000720c */ /* 0x000fe20003f46270 */
[----:B------:R1:W-:Y:S01]  /*12f80*/  STL [R1+0x224], R9 ;  /* 0x0002240901007387 */ /* 0x0003e20000100800 */
[----:B------:R-:W-:Y:S02]  /*12f90*/  IABS R0, R210 ;  /* 0x000000d200007213 */ /* 0x000fe40000000000 */
[----:B------:R-:W-:Y:S01]  /*12fa0*/  IABS R2, R216 ;  /* 0x000000d800027213 */ /* 0x000fe20000000000 */
[--C-:B------:R-:W-:Y:S01]  /*12fb0*/  @!P5 IMAD.IADD R5, R5, 0x1, -R8.reuse ;  /* 0x000000010505d824 */ /* 0x100fe200078e0a08 */
[----:B------:R-:W-:Y:S01]  /*12fc0*/  ISETP.GE.AND P5, PT, R211, RZ, PT ;  /* 0x000000ffd300720c */ /* 0x000fe20003fa6270 */
[----:B------:R-:W-:Y:S01]  /*12fd0*/  @!P4 IMAD.IADD R3, R3, 0x1, -R8 ;  /* 0x000000010303c824 */ /* 0x000fe200078e0a08 */
[----:B------:R-:W-:Y:S01]  /*12fe0*/  IADD3 R211, R17, 0x18b, RZ ;  /* 0x0000018b11d37810 */ /* 0x000fe20007ffe0ff */
[----:B------:R-:W-:Y:S01]  /*12ff0*/  IMAD.HI.U32 R214, R7, R0, RZ ;  /* 0x0000000007d67227 */ /* 0x000fe200078e00ff */
[----:B------:R-:W-:-:S02]  /*13000*/  @!P6 IADD3 R4, R4, -R8, RZ ;  /* 0x800000080404e210 */ /* 0x000fc40007ffe0ff */
[C---:B------:R-:W-:Y:S01]  /*13010*/  ISETP.GT.U32.AND P6, PT, R8.reuse, R5, PT ;  /* 0x000000050800720c */ /* 0x040fe20003fc4070 */
[----:B------:R-:W-:Y:S01]  /*13020*/  IMAD.HI.U32 R212, R7, R2, RZ ;  /* 0x0000000207d47227 */ /* 0x000fe200078e00ff */
[----:B------:R-:W-:-:S03]  /*13030*/  ISETP.GT.U32.AND P4, PT, R8, R4, PT ;  /* 0x000000040800720c */ /* 0x000fc60003f84070 */
[----:B-1----:R-:W-:Y:S01]  /*13040*/  IMAD.MOV.U32 R9, RZ, RZ, R213 ;  /* 0x000000ffff097224 */ /* 0x002fe200078e00d5 */
[----:B------:R-:W-:Y:S01]  /*13050*/  IABS R213, R211 ;  /* 0x000000d300d57213 */ /* 0x000fe20000000000 */
[----:B------:R-:W-:Y:S02]  /*13060*/  IMAD.MOV R214, RZ, RZ, -R214 ;  /* 0x000000ffffd67224 */ /* 0x000fe400078e0ad6 */
[----:B------:R-:W-:Y:S02]  /*13070*/  IMAD.MOV R212, RZ, RZ, -R212 ;  /* 0x000000ffffd47224 */ /* 0x000fe400078e0ad4 */
[----:B------:R-:W-:Y:S01]  /*13080*/  @!P0 IMAD.MOV R9, RZ, RZ, -R9 ;  /* 0x000000ffff098224 */ /* 0x000fe200078e0a09 */
[C---:B------:R-:W-:Y:S01]  /*13090*/  ISETP.GT.U32.AND P0, PT, R8.reuse, R3, PT ;  /* 0x000000030800720c */ /* 0x040fe20003f04070 */
[C---:B------:R-:W-:Y:S01]  /*130a0*/  IMAD R0, R8.reuse, R214, R0 ;  /* 0x000000d608007224 */ /* 0x040fe200078e0200 */
[----:B------:R-:W-:Y:S01]  /*130b0*/  @!P6 IADD3 R5, R5, -R8, RZ ;  /* 0x800000080505e210 */ /* 0x000fe20007ffe0ff */
[----:B------:R-:W-:Y:S01]  /*130c0*/  IMAD R2, R8, R212, R2 ;  /* 0x000000d408027224 */ /* 0x000fe200078e0202 */
[----:B------:R-:W-:Y:S01]  /*130d0*/  IADD3 R212, R17, 0x18c, RZ ;  /* 0x0000018c11d47810 */ /* 0x000fe20007ffe0ff */
[--C-:B------:R-:W-:Y:S01]  /*130e0*/  @!P4 IMAD.IADD R4, R4, 0x1, -R8.reuse ;  /* 0x000000010404c824 */ /* 0x100fe200078e0a08 */
[C---:B------:R-:W-:Y:S01]  /*130f0*/  ISETP.GT.U32.AND P4, PT, R8.reuse, R0, PT ;  /* 0x000000000800720c */ /* 0x040fe20003f84070 */
[----:B------:R-:W-:Y:S01]  /*13100*/  IMAD.HI.U32 R217, R7, R213, RZ ;  /* 0x000000d507d97227 */ /* 0x000fe200078e00ff */
[----:B------:R-:W-:Y:S01]  /*13110*/  ISETP.GT.U32.AND P6, PT, R8, R2, PT ;  /* 0x000000020800720c */ /* 0x000fe20003fc4070 */
[----:B------:R1:W-:Y:S01]  /*13120*/  STL [R1+0x228], R9 ;  /* 0x0002280901007387 */ /* 0x0003e20000100800 */
[----:B------:R-:W-:Y:S01]  /*13130*/  IABS R215, R212 ;  /* 0x000000d400d77213 */ /* 0x000fe20000000000 */
[----:B------:R-:W-:Y:S01]  /*13140*/  @!P3 IMAD.MOV R5, RZ, RZ, -R5 ;  /* 0x000000ffff05b224 */ /* 0x000fe200078e0a05 */
[----:B------:R-:W-:Y:S01]  /*13150*/  IADD3 R214, R17, 0x18d, RZ ;  /* 0x0000018d11d67810 */ /* 0x000fe20007ffe0ff */
[----:B------:R-:W-:Y:S01]  /*13160*/  @!P0 IMAD.IADD R3, R3, 0x1, -R8 ;  /* 0x0000000103038824 */ /* 0x000fe200078e0a08 */
[----:B------:R-:W-:Y:S01]  /*13170*/  ISETP.GE.AND P0, PT, R216, RZ, PT ;  /* 0x000000ffd800720c */ /* 0x000fe20003f06270 */
[----:B------:R-:W-:Y:S01]  /*13180*/  IMAD.MOV R216, RZ, RZ, -R217 ;  /* 0x000000ffffd87224 */ /* 0x000fe200078e0ad9 */
[----:B------:R-:W-:Y:S01]  /*13190*/  IABS R217, R214 ;  /* 0x000000d600d97213 */ /* 0x000fe20000000000 */
[----:B------:R-:W-:-:S04]  /*131a0*/  IMAD.HI.U32 R218, R7, R215, RZ ;  /* 0x000000d707da7227 */ /* 0x000fc800078e00ff */
[--C-:B------:R-:W-:Y:S01]  /*131b0*/  @!P4 IMAD.IADD R0, R0, 0x1, -R8.reuse ;  /* 0x000000010000c824 */ /* 0x100fe200078e0a08 */
[----:B------:R-:W-:Y:S01]  /*131c0*/  IADD3 R218, -R218, RZ, RZ ;  /* 0x000000ffdada7210 */ /* 0x000fe20007ffe1ff */
[----:B------:R-:W-:Y:S01]  /*131d0*/  @!P6 IMAD.IADD R2, R2, 0x1, -R8 ;  /* 0x000000010202e824 */ /* 0x000fe200078e0a08 */
[----:B------:R-:W-:Y:S01]  /*131e0*/  ISETP.GE.AND P6, PT, R210, RZ, PT ;  /* 0x000000ffd200720c */ /* 0x000fe20003fc6270 */
[C---:B------:R-:W-:Y:S01]  /*131f0*/  IMAD R213, R8.reuse, R216, R213 ;  /* 0x000000d808d57224 */ /* 0x040fe200078e02d5 */
[C---:B------:R-:W-:Y:S01]  /*13200*/  ISETP.GT.U32.AND P4, PT, R8.reuse, R0, PT ;  /* 0x000000000800720c */ /* 0x040fe20003f84070 */
[----:B-1----:R-:W-:Y:S02]  /*13210*/  IMAD.MOV.U32 R9, RZ, RZ, R209 ;  /* 0x000000ffff097224 */ /* 0x002fe400078e00d1 */
[----:B------:R-:W-:Y:S01]  /*13220*/  @!P2 IMAD.MOV R4, RZ, RZ, -R4 ;  /* 0x000000ffff04a224 */ /* 0x000fe200078e0a04 */
[C---:B------:R-:W-:Y:S01]  /*13230*/  ISETP.GT.U32.AND P3, PT, R8.reuse, R213, PT ;  /* 0x000000d50800720c */ /* 0x040fe20003f64070 */
[----:B------:R-:W-:Y:S01]  /*13240*/  @!P1 IMAD.MOV R9, RZ, RZ, -R9 ;  /* 0x000000ffff099224 */ /* 0x000fe200078e0a09 */
[C---:B------:R-:W-:Y:S01]  /*13250*/  ISETP.GT.U32.AND P1, PT, R8.reuse, R2, PT ;  /* 0x000000020800720c */ /* 0x040fe20003f24070 */
[----:B------:R-:W-:Y:S01]  /*13260*/  IMAD R215, R8, R218, R215 ;  /* 0x000000da08d77224 */ /* 0x000fe200078e02d7 */
[----:B------:R-:W-:Y:S01]  /*13270*/  ISETP.GE.AND P2, PT, R211, RZ, PT ;  /* 0x000000ffd300720c */ /* 0x000fe20003f46270 */
[----:B------:R-:W-:Y:S01]  /*13280*/  @!P5 IMAD.MOV R3, RZ, RZ, -R3 ;  /* 0x000000ffff03d224 */ /* 0x000fe200078e0a03 */
[----:B------:R1:W-:Y:S01]  /*13290*/  STL [R1+0x21c], R9 ;  /* 0x00021c0901007387 */ /* 0x0003e20000100800 */
[----:B------:R-:W-:-:S02]  /*132a0*/  ISETP.GE.AND P5, PT, R212, RZ, PT ;  /* 0x000000ffd400720c */ /* 0x000fc40003fa6270 */
[--C-:B------:R-:W-:Y:S01]  /*132b0*/  @!P4 IMAD.IADD R0, R0, 0x1, -R8.reuse ;  /* 0x000000010000c824 */ /* 0x100fe200078e0a08 */
[----:B------:R2:W-:Y:S01]  /*132c0*/  STL [R1+0x218], R5 ;  /* 0x0002180501007387 */ /* 0x0005e20000100800 */
[----:B------:R-:W-:Y:S02]  /*132d0*/  ISETP.GT.U32.AND P4, PT, R8, R215, PT ;  /* 0x000000d70800720c */ /* 0x000fe40003f84070 */
[----:B------:R-:W-:Y:S01]  /*132e0*/  @!P3 IMAD.IADD R213, R213, 0x1, -R8 ;  /* 0x00000001d5d5b824 */ /* 0x000fe200078e0a08 */
[----:B------:R3:W-:Y:S01]  /*132f0*/  STL [R1+0x214], R4 ;  /* 0x0002140401007387 */ /* 0x0007e20000100800 */
[----:B------:R-:W-:Y:S01]  /*13300*/  @!P1 IADD3 R2, R2, -R8, RZ ;  /* 0x8000000802029210 */ /* 0x000fe20007ffe0ff */
[----:B-1----:R-:W-:Y:S01]  /*13310*/  IMAD.MOV.U32 R9, RZ, RZ, R0 ;  /* 0x000000ffff097224 */ /* 0x002fe200078e0000 */
[C---:B------:R-:W-:Y:S01]  /*13320*/  IADD3 R0, R17.reuse, 0x18f, RZ ;  /* 0x0000018f11007810 */ /* 0x040fe20007ffe0ff */
[----:B------:R1:W-:Y:S01]  /*13330*/  STL [R1+0x210], R3 ;  /* 0x0002100301007387 */ /* 0x0003e20000100800 */
[----:B------:R-:W-:Y:S01]  /*13340*/  ISETP.GT.U32.AND P3, PT, R8, R213, PT ;  /* 0x000000d50800720c */ /* 0x000fe20003f64070 */
[----:B--2---:R-:W-:Y:S01]  /*13350*/  IMAD.MOV.U32 R5, RZ, RZ, R2 ;  /* 0x000000ffff057224 */ /* 0x004fe200078e0002 */
[----:B------:R-:W-:Y:S01]  /*13360*/  IADD3 R211, R17, 0x190, RZ ;  /* 0x0000019011d37810 */ /* 0x000fe20007ffe0ff */
[----:B------:R-:W-:Y:S01]  /*13370*/  @!P6 IMAD.MOV R9, RZ, RZ, -R9 ;  /* 0x000000ffff09e224 */ /* 0x000fe200078e0a09 */
[----:B------:R-:W-:Y:S01]  /*13380*/  ISETP.GE.AND P1, PT, R214, RZ, PT ;  /* 0x000000ffd600720c */ /* 0x000fe20003f26270 */
[----:B---3--:R-:W-:Y:S01]  /*13390*/  IMAD.HI.U32 R4, R7, R217, RZ ;  /* 0x000000d907047227 */ /* 0x008fe200078e00ff */
[----:B------:R-:W-:-:S02]  /*133a0*/  @!P0 IADD3 R5, -R5, RZ, RZ ;  /* 0x000000ff05058210 */ /* 0x000fc40007ffe1ff */
[----:B------:R-:W-:Y:S01]  /*133b0*/  IABS R2, R211 ;  /* 0x000000d300027213 */ /* 0x000fe20000000000 */
[----:B------:R-:W-:Y:S01]  /*133c0*/  IMAD.MOV R4, RZ, RZ, -R4 ;  /* 0x000000ffff047224 */ /* 0x000fe200078e0a04 */
[----:B-1----:R-:W-:Y:S01]  /*133d0*/  IADD3 R3, R17, 0x18e, RZ ;  /* 0x0000018e11037810 */ /* 0x002fe20007ffe0ff */
[--C-:B------:R-:W-:Y:S01]  /*133e0*/  @!P4 IMAD.IADD R215, R215, 0x1, -R8.reuse ;  /* 0x00000001d7d7c824 */ /* 0x100fe200078e0a08 */
[----:B------:R1:W-:Y:S01]  /*133f0*/  STL [R1+0x1ec], R5 ;  /* 0x0001ec0501007387 */ /* 0x0003e20000100800 */
[C---:B------:R-:W-:Y:S01]  /*13400*/  IMAD R4, R8.reuse, R4, R217 ;  /* 0x0000000408047224 */ /* 0x040fe200078e02d9 */
[----:B------:R-:W-:Y:S01]  /*13410*/  IABS R209, R3 ;  /* 0x0000000300d17213 */ /* 0x000fe20000000000 */
[----:B------:R-:W-:Y:S01]  /*13420*/  @!P3 IMAD.IADD R213, R213, 0x1, -R8 ;  /* 0x00000001d5d5b824 */ /* 0x000fe200078e0a08 */
[C---:B------:R-:W-:Y:S01]  /*13430*/  ISETP.GT.U32.AND P4, PT, R8.reuse, R215, PT ;  /* 0x000000d70800720c */ /* 0x040fe20003f84070 */
[----:B------:R2:W-:Y:S01]  /*13440*/  STL [R1+0x1c8], R9 ;  /* 0x0001c80901007387 */ /* 0x0005e20000100800 */
[----:B------:R-:W-:Y:S01]  /*13450*/  ISETP.GT.U32.AND P6, PT, R8, R4, PT ;  /* 0x000000040800720c */ /* 0x000fe20003fc4070 */
[----:B------:R-:W-:Y:S01]  /*13460*/  IMAD.HI.U32 R212, R7, R2, RZ ;  /* 0x0000000207d47227 */ /* 0x000fe200078e00ff */
[----:B------:R-:W-:-:S02]  /*13470*/  ISETP.GE.AND P0, PT, R3, RZ, PT ;  /* 0x000000ff0300720c */ /* 0x000fc40003f06270 */
[----:B------:R-:W-:Y:S01]  /*13480*/  IABS R3, R0 ;  /* 0x0000000000037213 */ /* 0x000fe20000000000 */
[----:B-1----:R-:W-:Y:S01]  /*13490*/  IMAD.HI.U32 R5, R7, R209, RZ ;  /* 0x000000d107057227 */ /* 0x002fe200078e00ff */
[----:B------:R-:W-:Y:S02]  /*134a0*/  ISETP.GE.AND P3, PT, R0, RZ, PT ;  /* 0x000000ff0000720c */ /* 0x000fe40003f66270 */
[----:B------:R-:W-:Y:S01]  /*134b0*/  IADD3 R0, R17, 0x191, RZ ;  /* 0x0000019111007810 */ /* 0x000fe20007ffe0ff */
[----:B------:R-:W-:Y:S01]  /*134c0*/  IMAD.MOV R5, RZ, RZ, -R5 ;  /* 0x000000ffff057224 */ /* 0x000fe200078e0a05 */
[----:B--2---:R-:W-:Y:S01]  /*134d0*/  MOV R9, R213 ;  /* 0x000000d500097202 */ /* 0x004fe20000000f00 */
[--C-:B------:R-:W-:Y:S01]  /*134e0*/  @!P4 IMAD.IADD R215, R215, 0x1, -R8.reuse ;  /* 0x00000001d7d7c824 */ /* 0x100fe200078e0a08 */
[----:B------:R-:W-:Y:S01]  /*134f0*/  ISETP.GE.AND P4, PT, R211, RZ, PT ;  /* 0x000000ffd300720c */ /* 0x000fe20003f86270 */
[----:B------:R-:W-:Y:S01]  /*13500*/  @!P6 IMAD.IADD R4, R4, 0x1, -R8 ;  /* 0x000000010404e824 */ /* 0x000fe200078e0a08 */
[----:B------:R-:W-:Y:S01]  /*13510*/  IADD3 R218, R17, 0x1a0, RZ ;  /* 0x000001a011da7810 */ /* 0x000fe20007ffe0ff */
[C---:B------:R-:W-:Y:S01]  /*13520*/  IMAD R209, R8.reuse, R5, R209 ;  /* 0x0000000508d17224 */ /* 0x040fe200078e02d1 */
[----:B------:R-:W-:Y:S01]  /*13530*/  IABS R5, R0 ;  /* 0x0000000000057213 */ /* 0x000fe20000000000 */
[----:B------:R-:W-:Y:S01]  /*13540*/  @!P2 IMAD.MOV R9, RZ, RZ, -R9 ;  /* 0x000000ffff09a224 */ /* 0x000fe200078e0a09 */
[C---:B------:R-:W-:Y:S01]  /*13550*/  ISETP.GT.U32.AND P6, PT, R8.reuse, R4, PT ;  /* 0x000000040800720c */ /* 0x040fe20003fc4070 */
[----:B------:R-:W-:Y:S01]  /*13560*/  IMAD.HI.U32 R210, R7, R3, RZ ;  /* 0x0000000307d27227 */ /* 0x000fe200078e00ff */
[----:B------:R-:W-:-:S02]  /*13570*/  ISETP.GT.U32.AND P2, PT, R8, R209, PT ;  /* 0x000000d10800720c */ /* 0x000fc40003f44070 */
[----:B------:R1:W-:Y:S01]  /*13580*/  STL [R1+0x1cc], R9 ;  /* 0x0001cc0901007387 */ /* 0x0003e20000100800 */
[----:B------:R-:W-:Y:S02]  /*13590*/  IMAD.MOV R210, RZ, RZ, -R210 ;  /* 0x000000ffffd27224 */ /* 0x000fe400078e0ad2 */
[----:B------:R-:W-:Y:S02]  /*135a0*/  IMAD.MOV R212, RZ, RZ, -R212 ;  /* 0x000000ffffd47224 */ /* 0x000fe400078e0ad4 */
[C---:B------:R-:W-:Y:S02]  /*135b0*/  IMAD R3, R8.reuse, R210, R3 ;  /* 0x000000d208037224 */ /* 0x040fe400078e0203 */
[----:B------:R-:W-:Y:S01]  /*135c0*/  IMAD R2, R8, R212, R2 ;  /* 0x000000d408027224 */ /* 0x000fe200078e0202 */
[----:B------:R-:W-:Y:S01]  /*135d0*/  IADD3 R212, R17, 0x192, RZ ;  /* 0x0000019211d47810 */ /* 0x000fe20007ffe0ff */
[--C-:B------:R-:W-:Y:S01]  /*135e0*/  @!P6 IMAD.IADD R4, R4, 0x1, -R8.reuse ;  /* 0x000000010404e824 */ /* 0x100fe200078e0a08 */
[----:B------:R-:W-:Y:S01]  /*135f0*/  ISETP.GT.U32.AND P6, PT, R8, R3, PT ;  /* 0x000000030800720c */ /* 0x000fe20003fc4070 */
[----:B-1----:R-:W-:Y:S01]  /*13600*/  IMAD.MOV.U32 R9, RZ, RZ, R215 ;  /* 0x000000ffff097224 */ /* 0x002fe200078e00d7 */
[----:B------:R-:W-:Y:S01]  /*13610*/  IABS R211, R212 ;  /* 0x000000d400d37213 */ /* 0x000fe20000000000 */
[----:B------:R-:W-:-:S03]  /*13620*/  @!P2 IMAD.IADD R209, R209, 0x1, -R8 ;  /* 0x00000001d1d1a824 */ /* 0x000fc600078e0a08 */
[----:B------:R-:W-:Y:S01]  /*13630*/  @!P5 IADD3 R9, -R9, RZ, RZ ;  /* 0x000000ff0909d210 */ /* 0x000fe20007ffe1ff */
[C---:B------:R-:W-:Y:S01]  /*13640*/  IMAD.HI.U32 R210, R7.reuse, R211, RZ ;  /* 0x000000d307d27227 */ /* 0x040fe200078e00ff */
[----:B------:R-:W-:Y:S02]  /*13650*/  ISETP.GE.AND P5, PT, R0, RZ, PT ;  /* 0x000000ff0000720c */ /* 0x000fe40003fa6270 */
[----:B------:R-:W-:Y:S01]  /*13660*/  ISETP.GT.U32.AND P2, PT, R8, R209, PT ;  /* 0x000000d10800720c */ /* 0x000fe20003f44070 */
[----:B------:R1:W-:Y:S01]  /*13670*/  STL [R1+0x200], R9 ;  /* 0x0002000901007387 */ /* 0x0003e20000100800 */
[----:B------:R-:W-:Y:S01]  /*13680*/  IMAD.HI.U32 R0, R7, R5, RZ ;  /* 0x0000000507007227 */ /* 0x000fe200078e00ff */
[----:B------:R-:W-:-:S03]  /*13690*/  @!P6 IADD3 R3, R3, -R8, RZ ;  /* 0x800000080303e210 */ /* 0x000fc60007ffe0ff */
[----:B------:R-:W-:Y:S01]  /*136a0*/  IMAD.MOV R0, RZ, RZ, -R0 ;  /* 0x000000ffff007224 */ /* 0x000fe200078e0a00 */
[C---:B------:R-:W-:Y:S01]  /*136b0*/  ISETP.GT.U32.AND P6, PT, R8.reuse, R3, PT ;  /* 0x000000030800720c */ /* 0x040fe20003fc4070 */
[----:B------:R-:W-:Y:S02]  /*136c0*/  IMAD.MOV R210, RZ, RZ, -R210 ;  /* 0x000000ffffd27224 */ /* 0x000fe400078e0ad2 */
[C---:B------:R-:W-:Y:S01]  /*136d0*/  IMAD R5, R8.reuse, R0, R5 ;  /* 0x0000000008057224 */ /* 0x040fe200078e0205 */
[C---:B------:R-:W-:Y:S01]  /*136e0*/  IADD3 R0, R17.reuse, 0x194, RZ ;  /* 0x0000019411007810 */ /* 0x040fe20007ffe0ff */
[----:B-1----:R-:W-:Y:S01]  /*136f0*/  IMAD.MOV.U32 R9, RZ, RZ, R4 ;  /* 0x000000ffff097224 */ /* 0x002fe200078e0004 */
[----:B------:R-:W-:Y:S01]  /*13700*/  IADD3 R4, R17, 0x193, RZ ;  /* 0x0000019311047810 */ /* 0x000fe20007ffe0ff */
[--C-:B------:R-:W-:Y:S01]  /*13710*/  @!P2 IMAD.IADD R209, R209, 0x1, -R8.reuse ;  /* 0x00000001d1d1a824 */ /* 0x100fe200078e0a08 */
[C---:B------:R-:W-:Y:S01]  /*13720*/  ISETP.GT.U32.AND P2, PT, R8.reuse, R5, PT ;  /* 0x000000050800720c */ /* 0x040fe20003f44070 */
[----:B------:R-:W-:Y:S01]  /*13730*/  @!P1 IMAD.MOV R9, RZ, RZ, -R9 ;  /* 0x000000ffff099224 */ /* 0x000fe200078e0a09 */
[C---:B------:R-:W-:Y:S01]  /*13740*/  ISETP.GT.U32.AND P1, PT, R8.reuse, R2, PT ;  /* 0x000000020800720c */ /* 0x040fe20003f24070 */
[----:B------:R-:W-:Y:S01]  /*13750*/  IMAD R211, R8, R210, R211 ;  /* 0x000000d208d37224 */ /* 0x000fe200078e02d3 */
[----:B------:R-:W-:Y:S01]  /*13760*/  IABS R214, R4 ;  /* 0x0000000400d67213 */ /* 0x000fe20000000000 */
[----:B------:R-:W-:Y:S01]  /*13770*/  @!P6 IMAD.IADD R3, R3, 0x1, -R8 ;  /* 0x000000010303e824 */ /* 0x000fe200078e0a08 */
[----:B------:R1:W-:Y:S01]  /*13780*/  STL [R1+0x208], R9 ;  /* 0x0002080901007387 */ /* 0x0003e20000100800 */
[----:B------:R-:W-:-:S02]  /*13790*/  IABS R213, R0 ;  /* 0x0000000000d57213 */ /* 0x000fc40000000000 */
[----:B------:R-:W-:Y:S01]  /*137a0*/  IMAD.MOV.U32 R10, RZ, RZ, R3 ;  /* 0x000000ffff0a7224 */ /* 0x000fe200078e0003 */
[----:B------:R-:W-:-:S03]  /*137b0*/  ISETP.GE.AND P6, PT, R4, RZ, PT ;  /* 0x000000ff0400720c */ /* 0x000fc60003fc6270 */
[--C-:B------:R-:W-:Y:S02]  /*137c0*/  @!P2 IMAD.IADD R5, R5, 0x1, -R8.reuse ;  /* 0x000000010505a824 */ /* 0x100fe400078e0a08 */
[----:B------:R-:W-:Y:S02]  /*137d0*/  @!P1 IMAD.IADD R2, R2, 0x1, -R8 ;  /* 0x0000000102029824 */ /* 0x000fe400078e0a08 */
[----:B-1----:R-:W-:Y:S01]  /*137e0*/  IMAD.MOV.U32 R9, RZ, RZ, R209 ;  /* 0x000000ffff097224 */ /* 0x002fe200078e00d1 */
[C---:B------:R-:W-:Y:S01]  /*137f0*/  ISETP.GT.U32.AND P2, PT, R8.reuse, R5, PT ;  /* 0x000000050800720c */ /* 0x040fe20003f44070 */
[----:B------:R-:W-:Y:S01]  /*13800*/  IMAD.HI.U32 R209, R7, R214, RZ ;  /* 0x000000d607d17227 */ /* 0x000fe200078e00ff */
[----:B------:R-:W-:-:S03]  /*13810*/  ISETP.GT.U32.AND P1, PT, R8, R2, PT ;  /* 0x000000020800720c */ /* 0x000fc60003f24070 */
[----:B------:R-:W-:Y:S01]  /*13820*/  @!P0 IMAD.MOV R9, RZ, RZ, -R9 ;  /* 0x000000ffff098224 */ /* 0x000fe200078e0a09 */
[----:B------:R-:W-:Y:S01]  /*13830*/  IADD3 R209, -R209, RZ, RZ ;  /* 0x000000ffd1d17210 */ /* 0x000fe20007ffe1ff */
[----:B------:R-:W-:Y:S01]  /*13840*/  @!P3 IMAD.MOV R10, RZ, RZ, -R10 ;  /* 0x000000ffff0ab224 */ /* 0x000fe200078e0a0a */
[----:B------:R-:W-:Y:S01]  /*13850*/  ISETP.GE.AND P0, PT, R212, RZ, PT ;  /* 0x000000ffd400720c */ /* 0x000fe20003f06270 */
[----:B------:R-:W-:Y:S01]  /*13860*/  IMAD.HI.U32 R212, R7, R213, RZ ;  /* 0x000000d507d47227 */ /* 0x000fe200078e00ff */
[----:B------:R1:W-:Y:S03]  /*13870*/  STL [R1+0x204], R9 ;  /* 0x0002040901007387 */ /* 0x0003e60000100800 */
[----:B------:R-:W-:Y:S01]  /*13880*/  IMAD R214, R8, R209, R214 ;  /* 0x000000d108d67224 */ /* 0x000fe200078e02d6 */
[----:B------:R-:W-:Y:S01]  /*13890*/  STL [R1+0x1f0], R10 ;  /* 0x0001f00a01007387 */ /* 0x000fe20000100800 */
[----:B------:R-:W-:Y:S01]  /*138a0*/  @!P1 IMAD.IADD R2, R2, 0x1, -R8 ;  /* 0x0000000102029824 */ /* 0x000fe200078e0a08 */
[C---:B------:R-:W-:Y:S01]  /*138b0*/  ISETP.GT.U32.AND P1, PT, R8.reuse, R211, PT ;  /* 0x000000d30800720c */ /* 0x040fe20003f24070 */
[----:B------:R-:W-:Y:S01]  /*138c0*/  IMAD.MOV R4, RZ, RZ, -R212 ;  /* 0x000000ffff047224 */ /* 0x000fe200078e0ad4 */
[C---:B------:R-:W-:Y:S01]  /*138d0*/  ISETP.GT.U32.AND P3, PT, R8.reuse, R214, PT ;  /* 0x000000d60800720c */ /* 0x040fe20003f64070 */
[----:B------:R-:W-:Y:S01]  /*138e0*/  @!P2 IMAD.IADD R5, R5, 0x1, -R8 ;  /* 0x000000010505a824 */ /* 0x000fe200078e0a08 */
[----:B-1----:R-:W-:Y:S01]  /*138f0*/  MOV R9, R2 ;  /* 0x0000000200097202 */ /* 0x002fe20000000f00 */
[----:B------:R-:W-:Y:S01]  /*13900*/  IMAD R213, R8, R4, R213 ;  /* 0x0000000408d57224 */ /* 0x000fe200078e02d5 */
[----:B------:R-:W-:-:S02]  /*13910*/  IADD3 R212, R17, 0x196, RZ ;  /* 0x0000019611d47810 */ /* 0x000fc40007ffe0ff */
[----:B------:R-:W-:Y:S01]  /*13920*/  IADD3 R2, R17, 0x195, RZ ;  /* 0x0000019511027810 */ /* 0x000fe20007ffe0ff */
[----:B------:R-:W-:Y:S01]  /*13930*/  @!P4 IMAD.MOV R9, RZ, RZ, -R9 ;  /* 0x000000ffff09c224 */ /* 0x000fe200078e0a09 */
[----:B------:R-:W-:Y:S02]  /*13940*/  ISETP.GT.U32.AND P2, PT, R8, R213, PT ;  /* 0x000000d50800720c */ /* 0x000fe40003f44070 */
[----:B------:R-:W-:Y:S01]  /*13950*/  ISETP.GE.AND P4, PT, R0, RZ, PT ;  /* 0x000000ff0000720c */ /* 0x000fe20003f86270 */
[--C-:B------:R-:W-:Y:S01]  /*13960*/  @!P1 IMAD.IADD R211, R211, 0x1, -R8.reuse ;  /* 0x00000001d3d39824 */ /* 0x100fe200078e0a08 */
[----:B------:R1:W-:Y:S01]  /*13970*/  STL [R1+0x1f8], R9 ;  /* 0x0001f80901007387 */ /* 0x0003e20000100800 */
[----:B------:R-:W-:Y:S01]  /*13980*/  @!P3 IMAD.IADD R214, R214, 0x1, -R8 ;  /* 0x00000001d6d6b824 */ /* 0x000fe200078e0a08 */
[----:B------:R-:W-:Y:S02]  /*13990*/  IABS R0, R212 ;  /* 0x000000d400007213 */ /* 0x000fe40000000000 */
[----:B------:R-:W-:-:S02]  /*139a0*/  IABS R4, R2 ;  /* 0x0000000200047213 */ /* 0x000fc40000000000 */
[----:B------:R-:W-:Y:S02]  /*139b0*/  ISETP.GT.U32.AND P3, PT, R8, R211, PT ;  /* 0x000000d30800720c */ /* 0x000fe40003f64070 */
[----:B------:R-:W-:Y:S01]  /*139c0*/  ISETP.GE.AND P1, PT, R2, RZ, PT ;  /* 0x000000ff0200720c */ /* 0x000fe20003f26270 */
[----:B------:R-:W-:Y:S01]  /*139d0*/  @!P2 IMAD.IADD R213, R213, 0x1, -R8 ;  /* 0x00000001d5d5a824 */ /* 0x000fe200078e0a08 */
[----:B-1----:R-:W-:Y:S01]  /*139e0*/  MOV R9, R5 ;  /* 0x0000000500097202 */ /* 0x002fe20000000f00 */
[----:B------:R-:W-:Y:S01]  /*139f0*/  IMAD.HI.U32 R5, R7, R0, RZ ;  /* 0x0000000007057227 */ /* 0x000fe200078e00ff */
[----:B------:R-:W-:Y:S02]  /*13a00*/  IADD3 R2, R17, 0x197, RZ ;  /* 0x0000019711027810 */ /* 0x000fe40007ffe0ff */
[C---:B------:R-:W-:Y:S01]  /*13a10*/  ISETP.GT.U32.AND P2, PT, R8.reuse, R213, PT ;  /* 0x000000d50800720c */ /* 0x040fe20003f44070 */
        /* <DEDUP_REMOVED lines=8> */
[----:B------:R-:W-:-:S02]  /*13aa0*/  IMAD.MOV R3, RZ, RZ, -R3 ;  /* 0x000000ffff037224 */ /* 0x000fc400078e0a03 */
[----:B------:R-:W-:Y:S02]  /*13ab0*/  @!P3 IMAD.IADD R211, R211, 0x1, -R8 ;  /* 0x00000001d3d3b824 */ /* 0x000fe400078e0a08 */
[----:B------:R-:W-:Y:S01]  /*13ac0*/  @!P5 IADD3 R214, R214, -R8, RZ ;  /* 0x80000008d6d6d210 */ /* 0x000fe20007ffe0ff */
[C---:B------:R-:W-:Y:S01]  /*13ad0*/  IMAD R4, R8.reuse, R3, R4 ;  /* 0x0000000308047224 */ /* 0x040fe200078e0204 */
[C---:B------:R-:W-:Y:S01]  /*13ae0*/  ISETP.GT.U32.AND P5, PT, R8.reuse, R0, PT ;  /* 0x000000000800720c */ /* 0x040fe20003fa4070 */
[----:B------:R-:W-:Y:S01]  /*13af0*/  @!P2 IMAD.IADD R213, R213, 0x1, -R8 ;  /* 0x00000001d5d5a824 */ /* 0x000fe200078e0a08 */
[----:B------:R-:W-:Y:S01]  /*13b00*/  IADD3 R3, R17, 0x198, RZ ;  /* 0x0000019811037810 */ /* 0x000fe20007ffe0ff */
[----:B-1----:R-:W-:Y:S01]  /*13b10*/  IMAD.MOV.U32 R9, RZ, RZ, R211 ;  /* 0x000000ffff097224 */ /* 0x002fe200078e00d3 */
[----:B------:R-:W-:Y:S01]  /*13b20*/  ISETP.GT.U32.AND P3, PT, R8, R4, PT ;  /* 0x000000040800720c */ /* 0x000fe20003f64070 */
[----:B------:R-:W-:Y:S01]  /*13b30*/  IMAD.HI.U32 R209, R7, R210, RZ ;  /* 0x000000d207d17227 */ /* 0x000fe200078e00ff */
[----:B------:R-:W-:-:S02]  /*13b40*/  IABS R215, R3 ;  /* 0x0000000300d77213 */ /* 0x000fc40000000000 */
[----:B------:R-:W-:Y:S01]  /*13b50*/  ISETP.GE.AND P2, PT, R212, RZ, PT ;  /* 0x000000ffd400720c */ /* 0x000fe20003f46270 */
[----:B------:R-:W-:Y:S01]  /*13b60*/  IMAD.MOV R209, RZ, RZ, -R209 ;  /* 0x000000ffffd17224 */ /* 0x000fe200078e0ad1 */
[----:B------:R-:W-:Y:S01]  /*13b70*/  IABS R212, R5 ;  /* 0x0000000500d47213 */ /* 0x000fe20000000000 */
[----:B------:R-:W-:Y:S01]  /*13b80*/  IMAD.MOV.U32 R211, RZ, RZ, R215 ;  /* 0x000000ffffd37224 */ /* 0x000fe200078e00d7 */
[----:B------:R-:W-:Y:S01]  /*13b90*/  @!P0 IADD3 R9, -R9, RZ, RZ ;  /* 0x000000ff09098210 */ /* 0x000fe20007ffe1ff */
[----:B------:R-:W-:Y:S01]  /*13ba0*/  @!P5 IMAD.IADD R0, R0, 0x1, -R8 ;  /* 0x000000010000d824 */ /* 0x000fe200078e0a08 */
[----:B------:R-:W-:Y:S01]  /*13bb0*/  ISETP.GE.AND P0, PT, R2, RZ, PT ;  /* 0x000000ff0200720c */ /* 0x000fe20003f06270 */
[----:B------:R-:W-:Y:S02]  /*13bc0*/  IMAD.MOV.U32 R2, RZ, RZ, R212 ;  /* 0x000000ffff027224 */ /* 0x000fe400078e00d4 */
[----:B------:R-:W-:Y:S01]  /*13bd0*/  IMAD.HI.U32 R212, R7, R211, RZ ;  /* 0x000000d307d47227 */ /* 0x000fe200078e00ff */
[----:B------:R-:W-:Y:S01]  /*13be0*/  ISETP.GT.U32.AND P5, PT, R8, R0, PT ;  /* 0x000000000800720c */ /* 0x000fe20003fa4070 */
[----:B------:R1:W-:Y:S02]  /*13bf0*/  STL [R1+0x1f4], R9 ;  /* 0x0001f40901007387 */ /* 0x0003e40000100800 */
[----:B------:R-:W-:-:S02]  /*13c00*/  @!P3 IMAD.IADD R4, R4, 0x1, -R8 ;  /* 0x000000010404b824 */ /* 0x000fc400078e0a08 */
[----:B------:R-:W-:Y:S02]  /*13c10*/  IMAD.MOV R212, RZ, RZ, -R212 ;  /* 0x000000ffffd47224 */ /* 0x000fe400078e0ad4 */
[C---:B------:R-:W-:Y:S01]  /*13c20*/  IMAD R210, R8.reuse, R209, R210 ;  /* 0x000000d108d27224 */ /* 0x040fe200078e02d2 */
[C---:B------:R-:W-:Y:S01]  /*13c30*/  ISETP.GT.U32.AND P3, PT, R8.reuse, R4, PT ;  /* 0x000000040800720c */ /* 0x040fe20003f64070 */
[----:B------:R-:W-:Y:S02]  /*13c40*/  IMAD.MOV.U32 R10, RZ, RZ, R214 ;  /* 0x000000ffff0a7224 */ /* 0x000fe400078e00d6 */
[C---:B------:R-:W-:Y:S01]  /*13c50*/  IMAD R211, R8.reuse, R212, R211 ;  /* 0x000000d408d37224 */ /* 0x040fe200078e02d3 */
[----:B------:R-:W-:Y:S01]  /*13c60*/  IADD3 R212, R17, 0x19a, RZ ;  /* 0x0000019a11d47810 */ /* 0x000fe20007ffe0ff */
[----:B------:R-:W-:Y:S01]  /*13c70*/  @!P6 IMAD.MOV R10, RZ, RZ, -R10 ;  /* 0x000000ffff0ae224 */ /* 0x000fe200078e0a0a */
[----:B------:R-:W-:Y:S01]  /*13c80*/  ISETP.GT.U32.AND P6, PT, R8, R210, PT ;  /* 0x000000d20800720c */ /* 0x000fe20003fc4070 */
[----:B------:R-:W-:Y:S01]  /*13c90*/  @!P5 IMAD.IADD R0, R0, 0x1, -R8 ;  /* 0x000000010000d824 */ /* 0x000fe200078e0a08 */
[----:B------:R-:W-:Y:S01]  /*13ca0*/  ISETP.GT.U32.AND P5, PT, R8, R211, PT ;  /* 0x000000d30800720c */ /* 0x000fe20003fa4070 */
[----:B-1----:R-:W-:Y:S01]  /*13cb0*/  IMAD.MOV.U32 R9, RZ, RZ, R213 ;  /* 0x000000ffff097224 */ /* 0x002fe200078e00d5 */
[----:B------:R-:W-:Y:S01]  /*13cc0*/  STL [R1+0x1d4], R10 ;  /* 0x0001d40a01007387 */ /* 0x000fe20000100800 */
[----:B------:R-:W-:-:S04]  /*13cd0*/  IMAD.HI.U32 R209, R7, R2, RZ ;  /* 0x0000000207d17227 */ /* 0x000fc800078e00ff */
[----:B------:R-:W-:Y:S01]  /*13ce0*/  @!P4 IMAD.MOV R9, RZ, RZ, -R9 ;  /* 0x000000ffff09c224 */ /* 0x000fe200078e0a09 */
[----:B------:R-:W-:Y:S01]  /*13cf0*/  IADD3 R209, -R209, RZ, RZ ;  /* 0x000000ffd1d17210 */ /* 0x000fe20007ffe1ff */
[----:B------:R-:W-:Y:S01]  /*13d00*/  @!P3 IMAD.IADD R4, R4, 0x1, -R8 ;  /* 0x000000010404b824 */ /* 0x000fe200078e0a08 */
[----:B------:R-:W-:Y:S02]  /*13d10*/  ISETP.GE.AND P4, PT, R3, RZ, PT ;  /* 0x000000ff0300720c */ /* 0x000fe40003f86270 */
[----:B------:R1:W-:Y:S01]  /*13d20*/  STL [R1+0x1d8], R9 ;  /* 0x0001d80901007387 */ /* 0x0003e20000100800 */
[----:B------:R-:W-:Y:S01]  /*13d30*/  @!P6 IADD3 R210, R210, -R8, RZ ;  /* 0x80000008d2d2e210 */ /* 0x000fe20007ffe0ff */
[----:B------:R-:W-:Y:S01]  /*13d40*/  IMAD R2, R8, R209, R2 ;  /* 0x000000d108027224 */ /* 0x000fe200078e0202 */
[----:B------:R-:W-:Y:S01]  /*13d50*/  IADD3 R3, R17, 0x19b, RZ ;  /* 0x0000019b11037810 */ /* 0x000fe20007ffe0ff */
[----:B------:R-:W-:Y:S01]  /*13d60*/  @!P5 IMAD.IADD R211, R211, 0x1, -R8 ;  /* 0x00000001d3d3d824 */ /* 0x000fe200078e0a08 */
[----:B------:R-:W-:-:S02]  /*13d70*/  IABS R209, R212 ;  /* 0x000000d400d17213 */ /* 0x000fc40000000000 */
[C---:B------:R-:W-:Y:S02]  /*13d80*/  ISETP.GT.U32.AND P6, PT, R8.reuse, R210, PT ;  /* 0x000000d20800720c */ /* 0x040fe40003fc4070 */
[----:B------:R-:W-:Y:S01]  /*13d90*/  IABS R213, R3 ;  /* 0x0000000300d57213 */ /* 0x000fe20000000000 */
[----:B-1----:R-:W-:Y:S01]  /*13da0*/  IMAD.MOV.U32 R9, RZ, RZ, R4 ;  /* 0x000000ffff097224 */ /* 0x002fe200078e0004 */
[C---:B------:R-:W-:Y:S01]  /*13db0*/  ISETP.GT.U32.AND P5, PT, R8.reuse, R211, PT ;  /* 0x000000d30800720c */ /* 0x040fe20003fa4070 */
[----:B------:R-:W-:Y:S01]  /*13dc0*/  IMAD.HI.U32 R4, R7, R209, RZ ;  /* 0x000000d107047227 */ /* 0x000fe200078e00ff */
[----:B------:R-:W-:Y:S02]  /*13dd0*/  ISETP.GE.AND P3, PT, R5, RZ, PT ;  /* 0x000000ff0500720c */ /* 0x000fe40003f66270 */
[----:B------:R-:W-:Y:S01]  /*13de0*/  IADD3 R5, R17, 0x19c, RZ ;  /* 0x0000019c11057810 */ /* 0x000fe20007ffe0ff */
[----:B------:R-:W-:Y:S01]  /*13df0*/  @!P1 IMAD.MOV R9, RZ, RZ, -R9 ;  /* 0x000000ffff099224 */ /* 0x000fe200078e0a09 */
[----:B------:R-:W-:Y:S01]  /*13e00*/  ISETP.GT.U32.AND P1, PT, R8, R2, PT ;  /* 0x000000020800720c */ /* 0x000fe20003f24070 */
[----:B------:R-:W-:-:S02]  /*13e10*/  IMAD.MOV R4, RZ, RZ, -R4 ;  /* 0x000000ffff047224 */ /* 0x000fc400078e0a04 */
[--C-:B------:R-:W-:Y:S01]  /*13e20*/  @!P6 IMAD.IADD R210, R210, 0x1, -R8.reuse ;  /* 0x00000001d2d2e824 */ /* 0x100fe200078e0a08 */
[----:B------:R1:W-:Y:S01]  /*13e30*/  STL [R1+0x1e4], R9 ;  /* 0x0001e40901007387 */ /* 0x0003e20000100800 */
[C---:B------:R-:W-:Y:S01]  /*13e40*/  IMAD R209, R8.reuse, R4, R209 ;  /* 0x0000000408d17224 */ /* 0x040fe200078e02d1 */
[----:B------:R-:W-:Y:S01]  /*13e50*/  ISETP.GE.AND P6, PT, R3, RZ, PT ;  /* 0x000000ff0300720c */ /* 0x000fe20003fc6270 */
[----:B------:R-:W-:Y:S02]  /*13e60*/  @!P5 IMAD.IADD R211, R211, 0x1, -R8 ;  /* 0x00000001d3d3d824 */ /* 0x000fe400078e0a08 */
[----:B------:R-:W-:Y:S01]  /*13e70*/  IMAD.MOV.U32 R10, RZ, RZ, R210 ;  /* 0x000000ffff0a7224 */ /* 0x000fe200078e00d2 */
[----:B------:R-:W-:-:S03]  /*13e80*/  ISETP.GT.U32.AND P5, PT, R8, R209, PT ;  /* 0x000000d10800720c */ /* 0x000fc60003fa4070 */
[----:B------:R-:W-:Y:S02]  /*13e90*/  @!P1 IMAD.IADD R2, R2, 0x1, -R8 ;  /* 0x0000000102029824 */ /* 0x000fe400078e0a08 */
[----:B-1----:R-:W-:Y:S02]  /*13ea0*/  IMAD.MOV.U32 R9, RZ, RZ, R0 ;  /* 0x000000ffff097224 */ /* 0x002fe400078e0000 */
[----:B------:R-:W-:Y:S01]  /*13eb0*/  IMAD.HI.U32 R0, R7, R213, RZ ;  /* 0x000000d507007227 */ /* 0x000fe200078e00ff */
[----:B------:R-:W-:-:S03]  /*13ec0*/  ISETP.GT.U32.AND P1, PT, R8, R2, PT ;  /* 0x000000020800720c */ /* 0x000fc60003f24070 */
[----:B------:R-:W-:Y:S01]  /*13ed0*/  @!P2 IMAD.MOV R9, RZ, RZ, -R9 ;  /* 0x000000ffff09a224 */ /* 0x000fe200078e0a09 */
[----:B------:R-:W-:Y:S01]  /*13ee0*/  IADD3 R0, -R0, RZ, RZ ;  /* 0x000000ff00007210 */ /* 0x000fe20007ffe1ff */
[----:B------:R-:W-:Y:S01]  /*13ef0*/  @!P0 IMAD.MOV R10, RZ, RZ, -R10 ;  /* 0x000000ffff0a8224 */ /* 0x000fe200078e0a0a */
[----:B------:R-:W-:Y:S02]  /*13f00*/  ISETP.GE.AND P2, PT, R212, RZ, PT ;  /* 0x000000ffd400720c */ /* 0x000fe40003f46270 */
[----:B------:R-:W-:Y:S01]  /*13f10*/  IABS R212, R5 ;  /* 0x0000000500d47213 */ /* 0x000fe20000000000 */
[C---:B------:R-:W-:Y:S01]  /*13f20*/  IMAD R213, R8.reuse, R0, R213 ;  /* 0x0000000008d57224 */ /* 0x040fe200078e02d5 */
[----:B------:R-:W-:Y:S01]  /*13f30*/  IADD3 R0, R17, 0x19d, RZ ;  /* 0x0000019d11007810 */ /* 0x000fe20007ffe0ff */
[----:B------:R1:W-:Y:S01]  /*13f40*/  STL [R1+0x1e8], R9 ;  /* 0x0001e80901007387 */ /* 0x0003e20000100800 */
[----:B------:R-:W-:Y:S01]  /*13f50*/  @!P5 IADD3 R209, R209, -R8, RZ ;  /* 0x80000008d1d1d210 */ /* 0x000fe20007ffe0ff */
[----:B------:R-:W-:Y:S01]  /*13f60*/  IMAD.MOV.U32 R3, RZ, RZ, R212 ;  /* 0x000000ffff037224 */ /* 0x000fe200078e00d4 */
[----:B------:R-:W-:Y:S01]  /*13f70*/  ISETP.GT.U32.AND P0, PT, R8, R213, PT ;  /* 0x000000d50800720c */ /* 0x000fe20003f04070 */
[----:B------:R-:W-:Y:S01]  /*13f80*/  @!P1 IMAD.IADD R2, R2, 0x1, -R8 ;  /* 0x0000000102029824 */ /* 0x000fe200078e0a08 */
[----:B------:R-:W-:Y:S01]  /*13f90*/  IABS R210, R0 ;  /* 0x0000000000d27213 */ /* 0x000fe20000000000 */
[----:B------:R-:W-:Y:S01]  /*13fa0*/  IMAD.HI.U32 R4, R7, R3, RZ ;  /* 0x0000000307047227 */ /* 0x000fe200078e00ff */
[----:B------:R-:W-:Y:S01]  /*13fb0*/  ISETP.GT.U32.AND P5, PT, R8, R209, PT ;  /* 0x000000d10800720c */ /* 0x000fe20003fa4070 */
[----:B------:R-:W-:Y:S01]  /*13fc0*/  STL [R1+0x1dc], R10 ;  /* 0x0001dc0a01007387 */ /* 0x000fe20000100800 */
[----:B------:R-:W-:Y:S01]  /*13fd0*/  ISETP.GE.AND P1, PT, R0, RZ, PT ;  /* 0x000000ff0000720c */ /* 0x000fe20003f26270 */
[----:B------:R-:W-:Y:S01]  /*13fe0*/  IMAD.MOV R4, RZ, RZ, -R4 ;  /* 0x000000ffff047224 */ /* 0x000fe200078e0a04 */
[----:B-1----:R-:W-:Y:S01]  /*13ff0*/  MOV R9, R211 ;  /* 0x000000d300097202 */ /* 0x002fe20000000f00 */
[----:B------:R-:W-:Y:S01]  /*14000*/  IMAD.MOV.U32 R0, RZ, RZ, R210 ;  /* 0x000000ffff007224 */ /* 0x000fe200078e00d2 */
[----:B------:R-:W-:Y:S01]  /*14010*/  IADD3 R211, R17, 0x19f, RZ ;  /* 0x0000019f11d37810 */ /* 0x000fe20007ffe0ff */
[----:B------:R-:W-:Y:S01]  /*14020*/  IMAD R3, R8, R4, R3 ;  /* 0x0000000408037224 */ /* 0x000fe200078e0203 */
[----:B------:R-:W-:Y:S01]  /*14030*/  IABS R210, R218 ;  /* 0x000000da00d27213 */ /* 0x000fe20000000000 */
[----:B------:R-:W-:Y:S01]  /*14040*/  @!P0 IMAD.IADD R213, R213, 0x1, -R8 ;  /* 0x00000001d5d58824 */ /* 0x000fe200078e0a08 */
[----:B------:R-:W-:Y:S01]  /*14050*/  IABS R214, R211 ;  /* 0x000000d300d67213 */ /* 0x000fe20000000000 */
[----:B------:R-:W-:Y:S01]  /*14060*/  @!P4 IMAD.MOV R9, RZ, RZ, -R9 ;  /* 0x000000ffff09c224 */ /* 0x000fe200078e0a09 */
[----:B------:R-:W-:Y:S01]  /*14070*/  ISETP.GE.AND P4, PT, R5, RZ, PT ;  /* 0x000000ff0500720c */ /* 0x000fe20003f86270 */
[----:B------:R-:W-:Y:S01]  /*14080*/  IMAD.HI.U32 R4, R7, R0, RZ ;  /* 0x0000000007047227 */ /* 0x000fe200078e00ff */
[----:B------:R-:W-:-:S02]  /*14090*/  IADD3 R5, R17, 0x19e, RZ ;  /* 0x0000019e11057810 */ /* 0x000fc40007ffe0ff */
[C---:B------:R-:W-:Y:S01]  /*140a0*/  ISETP.GT.U32.AND P0, PT, R8.reuse, R213, PT ;  /* 0x000000d50800720c */ /* 0x040fe20003f04070 */
[----:B------:R-:W-:Y:S01]  /*140b0*/  IMAD.MOV R4, RZ, RZ, -R4 ;  /* 0x000000ffff047224 */ /* 0x000fe200078e0a04 */
[----:B------:R-:W-:Y:S01]  /*140c0*/  IABS R216, R5 ;  /* 0x0000000500d87213 */ /* 0x000fe20000000000 */
[----:B------:R-:W-:Y:S01]  /*140d0*/  @!P5 IMAD.IADD R209, R209, 0x1, -R8 ;  /* 0x00000001d1d1d824 */ /* 0x000fe200078e0a08 */
[C---:B------:R-:W-:Y:S01]  /*140e0*/  ISETP.GT.U32.AND P5, PT, R8.reuse, R3, PT ;  /* 0x000000030800720c */ /* 0x040fe20003fa4070 */
[----:B------:R-:W-:Y:S01]  /*140f0*/  IMAD R0, R8, R4, R0 ;  /* 0x0000000408007224 */ /* 0x000fe200078e0200 */
[----:B------:R1:W-:Y:S01]  /*14100*/  STL [R1+0x1e0], R9 ;  /* 0x0001e00901007387 */ /* 0x0003e20000100800 */
[----:B------:R-:W-:Y:S01]  /*14110*/  IMAD.HI.U32 R215, R7, R216, RZ ;  /* 0x000000d807d77227 */ /* 0x000fe200078e00ff */
[----:B------:R-:W-:-:S03]  /*14120*/  IADD3 R212, R17, 0x1a1, RZ ;  /* 0x000001a111d47810 */ /* 0x000fc60007ffe0ff */
[----:B------:R-:W-:Y:S01]  /*14130*/  IMAD.MOV R215, RZ, RZ, -R215 ;  /* 0x000000ffffd77224 */ /* 0x000fe200078e0ad7 */
[----:B------:R-:W-:Y:S01]  /*14140*/  IABS R217, R212 ;  /* 0x000000d400d97213 */ /* 0x000fe20000000000 */
[----:B------:R-:W-:Y:S01]  /*14150*/  IMAD.HI.U32 R4, R7, R214, RZ ;  /* 0x000000d607047227 */ /* 0x000fe200078e00ff */
[----:B------:R-:W-:Y:S02]  /*14160*/  @!P0 IADD3 R213, R213, -R8, RZ ;  /* 0x80000008d5d58210 */ /* 0x000fe40007ffe0ff */
[C---:B------:R-:W-:Y:S01]  /*14170*/  ISETP.GT.U32.AND P0, PT, R8.reuse, R0, PT ;  /* 0x000000000800720c */ /* 0x040fe20003f04070 */
[C---:B------:R-:W-:Y:S01]  /*14180*/  IMAD R216, R8.reuse, R215, R216 ;  /* 0x000000d708d87224 */ /* 0x040fe200078e02d8 */
[----:B------:R-:W-:Y:S01]  /*14190*/  IADD3 R215, R17, 0x1a3, RZ ;  /* 0x000001a311d77810 */ /* 0x000fe20007ffe0ff */
[----:B------:R-:W-:Y:S02]  /*141a0*/  IMAD.MOV R4, RZ, RZ, -R4 ;  /* 0x000000ffff047224 */ /* 0x000fe400078e0a04 */
[----:B------:R-:W-:Y:S01]  /*141b0*/  @!P5 IMAD.IADD R3, R3, 0x1, -R8 ;  /* 0x000000010303d824 */ /* 0x000fe200078e0a08 */
[C---:B------:R-:W-:Y:S01]  /*141c0*/  ISETP.GT.U32.AND P5, PT, R8.reuse, R216, PT ;  /* 0x000000d80800720c */ /* 0x040fe20003fa4070 */
[----:B------:R-:W-:Y:S01]  /*141d0*/  IMAD R214, R8, R4, R214 ;  /* 0x0000000408d67224 */ /* 0x000fe200078e02d6 */
[----:B------:R-:W-:Y:S01]  /*141e0*/  IADD3 R4, R17, 0x1a2, RZ ;  /* 0x000001a211047810 */ /* 0x000fe20007ffe0ff */
[----:B-1----:R-:W-:Y:S01]  /*141f0*/  IMAD.MOV.U32 R9, RZ, RZ, R2 ;  /* 0x000000ffff097224 */ /* 0x002fe200078e0002 */
[----:B------:R-:W-:Y:S01]  /*14200*/  IABS R2, R215 ;  /* 0x000000d700027213 */ /* 0x000fe20000000000 */
[----:B------:R-:W-:Y:S01]  /*14210*/  IMAD.HI.U32 R219, R7, R210, RZ ;  /* 0x000000d207db7227 */ /* 0x000fe200078e00ff */
[----:B------:R-:W-:-:S03]  /*14220*/  IABS R220, R4 ;  /* 0x0000000400dc7213 */ /* 0x000fc60000000000 */
        /* <DEDUP_REMOVED lines=8> */
[C---:B------:R-:W-:Y:S02]  /*142b0*/  ISETP.GT.U32.AND P5, PT, R8.reuse, R0, PT ;  /* 0x000000000800720c */ /* 0x040fe40003fa4070 */
[----:B------:R-:W-:-:S02]  /*142c0*/  IMAD R210, R8, R219, R210 ;  /* 0x000000db08d27224 */ /* 0x000fc400078e02d2 */
[----:B------:R-:W-:-:S04]  /*142d0*/  IMAD.HI.U32 R219, R7, R220, RZ ;  /* 0x000000dc07db7227 */ /* 0x000fc800078e00ff */
[----:B------:R-:W-:Y:S02]  /*142e0*/  @!P0 IMAD.IADD R214, R214, 0x1, -R8 ;  /* 0x00000001d6d68824 */ /* 0x000fe400078e0a08 */
[----:B-1----:R-:W-:Y:S02]  /*142f0*/  IMAD.MOV.U32 R9, RZ, RZ, R209 ;  /* 0x000000ffff097224 */ /* 0x002fe400078e00d1 */
[----:B------:R-:W-:Y:S01]  /*14300*/  IMAD.MOV R219, RZ, RZ, -R219 ;  /* 0x000000ffffdb7224 */ /* 0x000fe200078e0adb */
[C---:B------:R-:W-:Y:S01]  /*14310*/  ISETP.GT.U32.AND P0, PT, R8.reuse, R214, PT ;  /* 0x000000d60800720c */ /* 0x040fe20003f04070 */
[----:B------:R-:W-:Y:S01]  /*14320*/  @!P2 IMAD.MOV R9, RZ, RZ, -R9 ;  /* 0x000000ffff09a224 */ /* 0x000fe200078e0a09 */
[C---:B------:R-:W-:Y:S01]  /*14330*/  ISETP.GT.U32.AND P2, PT, R8.reuse, R216, PT ;  /* 0x000000d80800720c */ /* 0x040fe20003f44070 */
[----:B------:R-:W-:Y:S02]  /*14340*/  IMAD R209, R8, R219, R220 ;  /* 0x000000db08d17224 */ /* 0x000fe400078e02dc */
[----:B------:R-:W-:Y:S01]  /*14350*/  @!P5 IMAD.IADD R0, R0, 0x1, -R8 ;  /* 0x000000010000d824 */ /* 0x000fe200078e0a08 */
[----:B------:R1:W-:Y:S01]  /*14360*/  STL [R1+0x1c0], R9 ;  /* 0x0001c00901007387 */ /* 0x0003e20000100800 */
[----:B------:R-:W-:Y:S01]  /*14370*/  ISETP.GE.AND P5, PT, R5, RZ, PT ;  /* 0x000000ff0500720c */ /* 0x000fe20003fa6270 */
[----:B------:R-:W-:-:S04]  /*14380*/  IMAD.HI.U32 R5, R7, R2, RZ ;  /* 0x0000000207057227 */ /* 0x000fc800078e00ff */
[----:B------:R-:W-:Y:S01]  /*14390*/  IMAD.MOV R221, RZ, RZ, -R221 ;  /* 0x000000ffffdd7224 */ /* 0x000fe200078e0add */
[----:B------:R-:W-:Y:S01]  /*143a0*/  IADD3 R5, -R5, RZ, RZ ;  /* 0x000000ff05057210 */ /* 0x000fe20007ffe1ff */
[--C-:B------:R-:W-:Y:S01]  /*143b0*/  @!P0 IMAD.IADD R214, R214, 0x1, -R8.reuse ;  /* 0x00000001d6d68824 */ /* 0x100fe200078e0a08 */
[----:B------:R-:W-:Y:S01]  /*143c0*/  ISETP.GE.AND P0, PT, R211, RZ, PT ;  /* 0x000000ffd300720c */ /* 0x000fe20003f06270 */
[--C-:B------:R-:W-:Y:S01]  /*143d0*/  @!P2 IMAD.IADD R216, R216, 0x1, -R8.reuse ;  /* 0x00000001d8d8a824 */ /* 0x100fe200078e0a08 */
[----:B-1----:R-:W-:Y:S01]  /*143e0*/  MOV R9, R213 ;  /* 0x000000d500097202 */ /* 0x002fe20000000f00 */
[----:B------:R-:W-:Y:S01]  /*143f0*/  @!P3 IMAD.IADD R3, R3, 0x1, -R8 ;  /* 0x000000010303b824 */ /* 0x000fe200078e0a08 */
[C---:B------:R-:W-:Y:S01]  /*14400*/  ISETP.GT.U32.AND P2, PT, R8.reuse, R209, PT ;  /* 0x000000d10800720c */ /* 0x040fe20003f44070 */
[C---:B------:R-:W-:Y:S01]  /*14410*/  IMAD R217, R8.reuse, R221, R217 ;  /* 0x000000dd08d97224 */ /* 0x040fe200078e02d9 */
[----:B------:R-:W-:Y:S01]  /*14420*/  IADD3 R213, R17, 0x1a4, RZ ;  /* 0x000001a411d57810 */ /* 0x000fe20007ffe0ff */
[----:B------:R-:W-:Y:S01]  /*14430*/  @!P6 IMAD.MOV R9, RZ, RZ, -R9 ;  /* 0x000000ffff09e224 */ /* 0x000fe200078e0a09 */
[C---:B------:R-:W-:Y:S01]  /*14440*/  ISETP.GT.U32.AND P6, PT, R8.reuse, R210, PT ;  /* 0x000000d20800720c */ /* 0x040fe20003fc4070 */
[----:B------:R-:W-:Y:S01]  /*14450*/  IMAD.MOV.U32 R10, RZ, RZ, R3 ;  /* 0x000000ffff0a7224 */ /* 0x000fe200078e0003 */
[----:B------:R-:W-:Y:S01]  /*14460*/  IABS R211, R213 ;  /* 0x000000d500d37213 */ /* 0x000fe20000000000 */
[C---:B------:R-:W-:Y:S01]  /*14470*/  IMAD R2, R8.reuse, R5, R2 ;  /* 0x0000000508027224 */ /* 0x040fe200078e0202 */
[----:B------:R1:W-:Y:S01]  /*14480*/  STL [R1+0x1bc], R9 ;  /* 0x0001bc0901007387 */ /* 0x0003e20000100800 */
[----:B------:R-:W-:Y:S01]  /*14490*/  ISETP.GT.U32.AND P3, PT, R8, R217, PT ;  /* 0x000000d90800720c */ /* 0x000fe20003f64070 */
[----:B------:R-:W-:Y:S01]  /*144a0*/  IMAD.MOV.U32 R5, RZ, RZ, R216 ;  /* 0x000000ffff057224 */ /* 0x000fe200078e00d8 */
[----:B------:R-:W-:Y:S01]  /*144b0*/  @!P4 IADD3 R10, -R10, RZ, RZ ;  /* 0x000000ff0a0ac210 */ /* 0x000fe20007ffe1ff */
[----:B------:R-:W-:-:S04]  /*144c0*/  IMAD.HI.U32 R3, R7, R211, RZ ;  /* 0x000000d307037227 */ /* 0x000fc800078e00ff */
[--C-:B------:R-:W-:Y:S01]  /*144d0*/  @!P2 IMAD.IADD R209, R209, 0x1, -R8.reuse ;  /* 0x00000001d1d1a824 */ /* 0x100fe200078e0a08 */
[----:B------:R-:W-:Y:S01]  /*144e0*/  STL [R1+0x1b8], R10 ;  /* 0x0001b80a01007387 */ /* 0x000fe20000100800 */
[----:B------:R-:W-:Y:S01]  /*144f0*/  @!P6 IMAD.IADD R210, R210, 0x1, -R8 ;  /* 0x00000001d2d2e824 */ /* 0x000fe200078e0a08 */
[----:B------:R-:W-:Y:S01]  /*14500*/  ISETP.GE.AND P6, PT, R218, RZ, PT ;  /* 0x000000ffda00720c */ /* 0x000fe20003fc6270 */
[----:B-1----:R-:W-:Y:S01]  /*14510*/  IMAD.MOV.U32 R9, RZ, RZ, R0 ;  /* 0x000000ffff097224 */ /* 0x002fe200078e0000 */
[C---:B------:R-:W-:Y:S01]  /*14520*/  ISETP.GT.U32.AND P4, PT, R8.reuse, R209, PT ;  /* 0x000000d10800720c */ /* 0x040fe20003f84070 */
[----:B------:R-:W-:Y:S01]  /*14530*/  IMAD.MOV.U32 R0, RZ, RZ, R214 ;  /* 0x000000ffff007224 */ /* 0x000fe200078e00d6 */
[----:B------:R-:W-:Y:S01]  /*14540*/  ISETP.GT.U32.AND P2, PT, R8, R210, PT ;  /* 0x000000d20800720c */ /* 0x000fe20003f44070 */
[----:B------:R-:W-:Y:S01]  /*14550*/  @!P1 IMAD.MOV R9, RZ, RZ, -R9 ;  /* 0x000000ffff099224 */ /* 0x000fe200078e0a09 */
[----:B------:R-:W-:Y:S01]  /*14560*/  IADD3 R214, R17, 0x1a6, RZ ;  /* 0x000001a611d67810 */ /* 0x000fe20007ffe0ff */
[----:B------:R-:W-:Y:S01]  /*14570*/  @!P5 IMAD.MOV R5, RZ, RZ, -R5 ;  /* 0x000000ffff05d224 */ /* 0x000fe200078e0a05 */
[----:B------:R-:W-:Y:S01]  /*14580*/  @!P0 IADD3 R0, -R0, RZ, RZ ;  /* 0x000000ff00008210 */ /* 0x000fe20007ffe1ff */
[----:B------:R-:W-:Y:S01]  /*14590*/  IMAD.MOV R3, RZ, RZ, -R3 ;  /* 0x000000ffff037224 */ /* 0x000fe200078e0a03 */
[----:B------:R-:W-:Y:S01]  /*145a0*/  ISETP.GT.U32.AND P0, PT, R8, R2, PT ;  /* 0x000000020800720c */ /* 0x000fe20003f04070 */
[----:B------:R1:W-:Y:S01]  /*145b0*/  STL [R1+0x1b4], R9 ;  /* 0x0001b40901007387 */ /* 0x0003e20000100800 */
[----:B------:R-:W-:Y:S01]  /*145c0*/  @!P3 IMAD.IADD R217, R217, 0x1, -R8 ;  /* 0x00000001d9d9b824 */ /* 0x000fe200078e0a08 */
[----:B------:R-:W-:-:S02]  /*145d0*/  ISETP.GE.AND P3, PT, R212, RZ, PT ;  /* 0x000000ffd400720c */ /* 0x000fc40003f66270 */
[----:B------:R2:W-:Y:S01]  /*145e0*/  STL [R1+0x1b0], R5 ;  /* 0x0001b00501007387 */ /* 0x0005e20000100800 */
[----:B------:R-:W-:Y:S01]  /*145f0*/  IADD3 R212, R17, 0x1a5, RZ ;  /* 0x000001a511d47810 */ /* 0x000fe20007ffe0ff */
[--C-:B------:R-:W-:Y:S01]  /*14600*/  @!P2 IMAD.IADD R210, R210, 0x1, -R8.reuse ;  /* 0x00000001d2d2a824 */ /* 0x100fe200078e0a08 */
[----:B------:R-:W-:Y:S01]  /*14610*/  ISETP.GE.AND P5, PT, R4, RZ, PT ;  /* 0x000000ff0400720c */ /* 0x000fe20003fa6270 */
[----:B------:R-:W-:Y:S01]  /*14620*/  @!P4 IMAD.IADD R209, R209, 0x1, -R8 ;  /* 0x00000001d1d1c824 */ /* 0x000fe200078e0a08 */
[----:B------:R-:W-:Y:S01]  /*14630*/  IABS R4, R212 ;  /* 0x000000d400047213 */ /* 0x000fe20000000000 */
[----:B-1----:R-:W-:Y:S01]  /*14640*/  IMAD.MOV.U32 R9, RZ, RZ, R210 ;  /* 0x000000ffff097224 */ /* 0x002fe200078e00d2 */
[----:B------:R1:W-:Y:S01]  /*14650*/  STL [R1+0x1ac], R0 ;  /* 0x0001ac0001007387 */ /* 0x0003e20000100800 */
[----:B------:R-:W-:Y:S01]  /*14660*/  @!P0 IADD3 R2, R2, -R8, RZ ;  /* 0x8000000802028210 */ /* 0x000fe20007ffe0ff */
[C---:B--2---:R-:W-:Y:S01]  /*14670*/  IMAD R5, R8.reuse, R3, R211 ;  /* 0x0000000308057224 */ /* 0x044fe200078e02d3 */
[----:B------:R-:W-:Y:S01]  /*14680*/  IABS R210, R214 ;  /* 0x000000d600d27213 */ /* 0x000fe20000000000 */
[----:B------:R-:W-:Y:S01]  /*14690*/  @!P6 IMAD.MOV R9, RZ, RZ, -R9 ;  /* 0x000000ffff09e224 */ /* 0x000fe200078e0a09 */
[----:B------:R-:W-:-:S02]  /*146a0*/  ISETP.GT.U32.AND P6, PT, R8, R2, PT ;  /* 0x000000020800720c */ /* 0x000fc40003fc4070 */
[C---:B------:R-:W-:Y:S01]  /*146b0*/  ISETP.GT.U32.AND P4, PT, R8.reuse, R5, PT ;  /* 0x000000050800720c */ /* 0x040fe20003f84070 */
[----:B------:R-:W-:Y:S01]  /*146c0*/  IMAD.HI.U32 R3, R7, R210, RZ ;  /* 0x000000d207037227 */ /* 0x000fe200078e00ff */
[----:B------:R-:W-:Y:S01]  /*146d0*/  ISETP.GT.U32.AND P1, PT, R8, R217, PT ;  /* 0x000000d90800720c */ /* 0x000fe20003f24070 */
[----:B------:R2:W-:Y:S01]  /*146e0*/  STL [R1+0x1a4], R9 ;  /* 0x0001a40901007387 */ /* 0x0005e20000100800 */
[----:B------:R-:W-:Y:S01]  /*146f0*/  ISETP.GE.AND P2, PT, R215, RZ, PT ;  /* 0x000000ffd700720c */ /* 0x000fe20003f46270 */
[----:B-1----:R-:W-:Y:S01]  /*14700*/  IMAD.HI.U32 R0, R7, R4, RZ ;  /* 0x0000000407007227 */ /* 0x002fe200078e00ff */
[C---:B------:R-:W-:Y:S02]  /*14710*/  IADD3 R215, R17.reuse, 0x1a7, RZ ;  /* 0x000001a711d77810 */ /* 0x040fe40007ffe0ff */
[----:B------:R-:W-:Y:S01]  /*14720*/  ISETP.GE.AND P0, PT, R212, RZ, PT ;  /* 0x000000ffd400720c */ /* 0x000fe20003f06270 */
[----:B------:R-:W-:Y:S01]  /*14730*/  IMAD.MOV R0, RZ, RZ, -R0 ;  /* 0x000000ffff007224 */ /* 0x000fe200078e0a00 */
[----:B------:R-:W-:Y:S01]  /*14740*/  IADD3 R212, R17, 0x1a8, RZ ;  /* 0x000001a811d47810 */ /* 0x000fe20007ffe0ff */
[--C-:B------:R-:W-:Y:S01]  /*14750*/  @!P6 IMAD.IADD R2, R2, 0x1, -R8.reuse ;  /* 0x000000010202e824 */ /* 0x100fe200078e0a08 */
[----:B------:R-:W-:Y:S01]  /*14760*/  IABS R216, R215 ;  /* 0x000000d700d87213 */ /* 0x000fe20000000000 */
[----:B------:R-:W-:Y:S01]  /*14770*/  @!P4 IMAD.IADD R5, R5, 0x1, -R8 ;  /* 0x000000010505c824 */ /* 0x000fe200078e0a08 */
[----:B------:R-:W-:Y:S01]  /*14780*/  IABS R211, R212 ;  /* 0x000000d400d37213 */ /* 0x000fe20000000000 */
[C---:B------:R-:W-:Y:S01]  /*14790*/  IMAD R4, R8.reuse, R0, R4 ;  /* 0x0000000008047224 */ /* 0x040fe200078e0204 */
[----:B------:R-:W-:Y:S01]  /*147a0*/  IADD3 R0, R17, 0x1a9, RZ ;  /* 0x000001a911007810 */ /* 0x000fe20007ffe0ff */
[----:B------:R-:W-:Y:S01]  /*147b0*/  IMAD.MOV R3, RZ, RZ, -R3 ;  /* 0x000000ffff037224 */ /* 0x000fe200078e0a03 */
[C---:B------:R-:W-:Y:S01]  /*147c0*/  ISETP.GT.U32.AND P4, PT, R8.reuse, R5, PT ;  /* 0x000000050800720c */ /* 0x040fe20003f84070 */
[----:B------:R-:W-:Y:S01]  /*147d0*/  @!P1 IMAD.IADD R217, R217, 0x1, -R8 ;  /* 0x00000001d9d99824 */ /* 0x000fe200078e0a08 */
[C---:B------:R-:W-:Y:S01]  /*147e0*/  ISETP.GT.U32.AND P6, PT, R8.reuse, R4, PT ;  /* 0x000000040800720c */ /* 0x040fe20003fc4070 */
[----:B------:R-:W-:Y:S01]  /*147f0*/  IMAD R210, R8, R3, R210 ;  /* 0x0000000308d27224 */ /* 0x000fe200078e02d2 */
[----:B------:R-:W-:Y:S01]  /*14800*/  ISETP.GE.AND P1, PT, R213, RZ, PT ;  /* 0x000000ffd500720c */ /* 0x000fe20003f26270 */
[----:B--2---:R-:W-:Y:S01]  /*14810*/  IMAD.MOV.U32 R9, RZ, RZ, R217 ;  /* 0x000000ffff097224 */ /* 0x004fe200078e00d9 */
[----:B------:R-:W-:Y:S01]  /*14820*/  IABS R213, R0 ;  /* 0x0000000000d57213 */ /* 0x000fe20000000000 */
[----:B------:R-:W-:Y:S01]  /*14830*/  IMAD.HI.U32 R220, R7, R216, RZ ;  /* 0x000000d807dc7227 */ /* 0x000fe200078e00ff */
[----:B------:R-:W-:-:S02]  /*14840*/  IADD3 R3, R17, 0x1aa, RZ ;  /* 0x000001aa11037810 */ /* 0x000fc40007ffe0ff */
[----:B------:R-:W-:Y:S01]  /*14850*/  @!P3 IADD3 R9, -R9, RZ, RZ ;  /* 0x000000ff0909b210 */ /* 0x000fe20007ffe1ff */
[----:B------:R-:W-:Y:S01]  /*14860*/  IMAD.HI.U32 R219, R7, R211, RZ ;  /* 0x000000d307db7227 */ /* 0x000fe200078e00ff */
[----:B------:R-:W-:-:S03]  /*14870*/  IADD3 R220, -R220, RZ, RZ ;  /* 0x000000ffdcdc7210 */ /* 0x000fc60007ffe1ff */
[--C-:B------:R-:W-:Y:S01]  /*14880*/  @!P4 IMAD.IADD R5, R5, 0x1, -R8.reuse ;  /* 0x000000010505c824 */ /* 0x100fe200078e0a08 */
[----:B------:R-:W-:Y:S01]  /*14890*/  ISETP.GT.U32.AND P4, PT, R8, R210, PT ;  /* 0x000000d20800720c */ /* 0x000fe20003f84070 */
[----:B------:R-:W-:Y:S01]  /*148a0*/  @!P6 IMAD.IADD R4, R4, 0x1, -R8 ;  /* 0x000000010404e824 */ /* 0x000fe200078e0a08 */
[----:B------:R-:W-:Y:S01]  /*148b0*/  ISETP.GE.AND P6, PT, R214, RZ, PT ;  /* 0x000000ffd600720c */ /* 0x000fe20003fc6270 */
[----:B------:R-:W-:Y:S01]  /*148c0*/  IMAD.MOV R219, RZ, RZ, -R219 ;  /* 0x000000ffffdb7224 */ /* 0x000fe200078e0adb */
[----:B------:R1:W-:Y:S01]  /*148d0*/  STL [R1+0x19c], R9 ;  /* 0x00019c0901007387 */ /* 0x0003e20000100800 */
[----:B------:R-:W-:Y:S01]  /*148e0*/  IMAD.HI.U32 R218, R7, R213, RZ ;  /* 0x000000d507da7227 */ /* 0x000fe200078e00ff */
[----:B------:R-:W-:-:S03]  /*148f0*/  ISETP.GT.U32.AND P3, PT, R8, R4, PT ;  /* 0x000000040800720c */ /* 0x000fc60003f64070 */
[C---:B------:R-:W-:Y:S01]  /*14900*/  IMAD R214, R8.reuse, R220, R216 ;  /* 0x000000dc08d67224 */ /* 0x040fe200078e02d8 */
[----:B------:R-:W-:Y:S01]  /*14910*/  IABS R216, R3 ;  /* 0x0000000300d87213 */ /* 0x000fe20000000000 */
[----:B------:R-:W-:Y:S02]  /*14920*/  IMAD R211, R8, R219, R211 ;  /* 0x000000db08d37224 */ /* 0x000fe400078e02d3 */
[----:B------:R-:W-:Y:S02]  /*14930*/  @!P4 IMAD.IADD R210, R210, 0x1, -R8 ;  /* 0x00000001d2d2c824 */ /* 0x000fe400078e0a08 */
[----:B-1----:R-:W-:Y:S02]  /*14940*/  IMAD.MOV.U32 R9, RZ, RZ, R2 ;  /* 0x000000ffff097224 */ /* 0x002fe400078e0002 */
[----:B------:R-:W-:Y:S01]  /*14950*/  IMAD.MOV R218, RZ, RZ, -R218 ;  /* 0x000000ffffda7224 */ /* 0x000fe200078e0ada */
[C---:B------:R-:W-:Y:S01]  /*14960*/  ISETP.GT.U32.AND P4, PT, R8.reuse, R210, PT ;  /* 0x000000d20800720c */ /* 0x040fe20003f84070 */
[----:B------:R-:W-:Y:S01]  /*14970*/  @!P5 IMAD.MOV R209, RZ, RZ, -R209 ;  /* 0x000000ffffd1d224 */ /* 0x000fe200078e0ad1 */
[C---:B------:R-:W-:Y:S01]  /*14980*/  ISETP.GT.U32.AND P5, PT, R8.reuse, R214, PT ;  /* 0x000000d60800720c */ /* 0x040fe20003fa4070 */
[----:B------:R-:W-:Y:S01]  /*14990*/  @!P2 IMAD.MOV R9, RZ, RZ, -R9 ;  /* 0x000000ffff09a224 */ /* 0x000fe200078e0a09 */
[C---:B------:R-:W-:Y:S01]  /*149a0*/  ISETP.GT.U32.AND P2, PT, R8.reuse, R211, PT ;  /* 0x000000d30800720c */ /* 0x040fe20003f44070 */
[----:B------:R-:W-:Y:S01]  /*149b0*/  IMAD R213, R8, R218, R213 ;  /* 0x000000da08d57224 */ /* 0x000fe200078e02d5 */
[----:B------:R-:W-:Y:S01]  /*149c0*/  @!P3 IADD3 R4, R4, -R8, RZ ;  /* 0x800000080404b210 */ /* 0x000fe20007ffe0ff */
[----:B------:R-:W-:Y:S01]  /*149d0*/  @!P1 IMAD.MOV R5, RZ, RZ, -R5 ;  /* 0x000000ffff059224 */ /* 0x000fe200078e0a05 */
[----:B------:R1:W-:Y:S01]  /*149e0*/  STL [R1+0xd0], R9 ;  /* 0x0000d00901007387 */ /* 0x0003e20000100800 */
[----:B------:R-:W-:Y:S01]  /*149f0*/  IMAD.HI.U32 R2, R7, R216, RZ ;  /* 0x000000d807027227 */ /* 0x000fe200078e00ff */
[----:B------:R-:W-:-:S02]  /*14a00*/  ISETP.GT.U32.AND P3, PT, R8, R213, PT ;  /* 0x000000d50800720c */ /* 0x000fc40003f64070 */
[----:B------:R2:W-:Y:S01]  /*14a10*/  STL [R1+0xe0], R5 ;  /* 0x0000e00501007387 */ /* 0x0005e20000100800 */
[----:B------:R-:W-:Y:S01]  /*14a20*/  IMAD.MOV R2, RZ, RZ, -R2 ;  /* 0x000000ffff027224 */ /* 0x000fe200078e0a02 */
[----:B------:R-:W-:Y:S01]  /*14a30*/  ISETP.GE.AND P1, PT, R215, RZ, PT ;  /* 0x000000ffd700720c */ /* 0x000fe20003f26270 */
[--C-:B------:R-:W-:Y:S01]  /*14a40*/  @!P4 IMAD.IADD R210, R210, 0x1, -R8.reuse ;  /* 0x00000001d2d2c824 */ /* 0x100fe200078e0a08 */
[----:B------:R-:W-:Y:S01]  /*14a50*/  ISETP.GE.AND P4, PT, R212, RZ, PT ;  /* 0x000000ffd400720c */ /* 0x000fe20003f86270 */
[----:B------:R-:W-:Y:S01]  /*14a60*/  @!P5 IMAD.IADD R214, R214, 0x1, -R8 ;  /* 0x00000001d6d6d824 */ /* 0x000fe200078e0a08 */
[----:B------:R-:W-:Y:S01]  /*14a70*/  ISETP.GE.AND P5, PT, R0, RZ, PT ;  /* 0x000000ff0000720c */ /* 0x000fe20003fa6270 */
[----:B-1----:R-:W-:Y:S01]  /*14a80*/  IMAD.MOV.U32 R9, RZ, RZ, R4 ;  /* 0x000000ffff097224 */ /* 0x002fe200078e0004 */
[----:B------:R-:W-:Y:S01]  /*14a90*/  IADD3 R4, R17, 0x1ac, RZ ;  /* 0x000001ac11047810 */ /* 0x000fe20007ffe0ff */
[----:B------:R-:W-:Y:S01]  /*14aa0*/  @!P2 IMAD.IADD R211, R211, 0x1, -R8 ;  /* 0x00000001d3d3a824 */ /* 0x000fe200078e0a08 */
[----:B--2---:R-:W-:Y:S01]  /*14ab0*/  IADD3 R5, R17, 0x1ab, RZ ;  /* 0x000001ab11057810 */ /* 0x004fe20007ffe0ff */
[----:B------:R-:W-:Y:S01]  /*14ac0*/  @!P0 IMAD.MOV R9, RZ, RZ, -R9 ;  /* 0x000000ffff098224 */ /* 0x000fe200078e0a09 */
[C---:B------:R-:W-:Y:S01]  /*14ad0*/  ISETP.GT.U32.AND P2, PT, R8.reuse, R214, PT ;  /* 0x000000d60800720c */ /* 0x040fe20003f44070 */
[----:B------:R-:W-:Y:S01]  /*14ae0*/  IMAD R0, R8, R2, R216 ;  /* 0x0000000208007224 */ /* 0x000fe200078e02d8 */
[----:B------:R-:W-:-:S02]  /*14af0*/  IABS R212, R5 ;  /* 0x0000000500d47213 */ /* 0x000fc40000000000 */
[----:B------:R1:W-:Y:S01]  /*14b00*/  STL [R1+0x110], R9 ;  /* 0x0001100901007387 */ /* 0x0003e20000100800 */
[C---:B------:R-:W-:Y:S02]  /*14b10*/  ISETP.GT.U32.AND P0, PT, R8.reuse, R211, PT ;  /* 0x000000d30800720c */ /* 0x040fe40003f04070 */
[----:B------:R-:W-:Y:S01]  /*14b20*/  @!P3 IADD3 R213, R213, -R8, RZ ;  /* 0x80000008d5d5b210 */ /* 0x000fe20007ffe0ff */
[----:B------:R-:W-:Y:S01]  /*14b30*/  IMAD.MOV.U32 R2, RZ, RZ, R212 ;  /* 0x000000ffff027224 */ /* 0x000fe200078e00d4 */
[----:B------:R-:W-:Y:S02]  /*14b40*/  IABS R216, R4 ;  /* 0x0000000400d87213 */ /* 0x000fe40000000000 */
[----:B------:R-:W-:Y:S01]  /*14b50*/  ISETP.GT.U32.AND P3, PT, R8, R213, PT ;  /* 0x000000d50800720c */ /* 0x000fe20003f64070 */
[----:B------:R-:W-:-:S04]  /*14b60*/  IMAD.HI.U32 R212, R7, R2, RZ ;  /* 0x0000000207d47227 */ /* 0x000fc800078e00ff */
[----:B-1----:R-:W-:Y:S02]  /*14b70*/  IMAD.MOV.U32 R9, RZ, RZ, R210 ;  /* 0x000000ffff097224 */ /* 0x002fe400078e00d2 */
[----:B------:R-:W-:Y:S01]  /*14b80*/  IMAD.MOV R212, RZ, RZ, -R212 ;  /* 0x000000ffffd47224 */ /* 0x000fe200078e0ad4 */
[----:B------:R-:W-:Y:S01]  /*14b90*/  @!P0 IADD3 R211, R211, -R8, RZ ;  /* 0x80000008d3d38210 */ /* 0x000fe20007ffe0ff */
[----:B------:R-:W-:Y:S01]  /*14ba0*/  @!P6 IMAD.MOV R9, RZ, RZ, -R9 ;  /* 0x000000ffff09e224 */ /* 0x000fe200078e0a09 */
[----:B------:R-:W-:Y:S01]  /*14bb0*/  ISETP.GT.U32.AND P6, PT, R8, R0, PT ;  /* 0x000000000800720c */ /* 0x000fe20003fc4070 */
[----:B------:R-:W-:Y:S01]  /*14bc0*/  @!P2 IMAD.IADD R214, R214, 0x1, -R8 ;  /* 0x00000001d6d6a824 */ /* 0x000fe200078e0a08 */
[----:B------:R-:W-:Y:S01]  /*14bd0*/  ISETP.GE.AND P2, PT, R3, RZ, PT ;  /* 0x000000ff0300720c */ /* 0x000fe20003f46270 */
[----:B------:R-:W-:Y:S01]  /*14be0*/  IMAD.HI.U32 R210, R7, R216, RZ ;  /* 0x000000d807d27227 */ /* 0x000fe200078e00ff */
[----:B------:R1:W-:Y:S01]  /*14bf0*/  STL [R1+0x198], R9 ;  /* 0x0001980901007387 */ /* 0x0003e20000100800 */
[----:B------:R-:W-:-:S02]  /*14c00*/  ISETP.GE.AND P0, PT, R5, RZ, PT ;  /* 0x000000ff0500720c */ /* 0x000fc40003f06270 */
[----:B------:R-:W-:Y:S01]  /*14c10*/  IMAD R3, R8, R212, R2 ;  /* 0x000000d408037224 */ /* 0x000fe200078e0202 */
[C---:B------:R-:W-:Y:S01]  /*14c20*/  IADD3 R2, R17.reuse, 0x1ad, RZ ;  /* 0x000001ad11027810 */ /* 0x040fe20007ffe0ff */
[----:B------:R-:W-:Y:S01]  /*14c30*/  IMAD.MOV.U32 R10, RZ, RZ, R214 ;  /* 0x000000ffff0a7224 */ /* 0x000fe200078e00d6 */
[----:B------:R-:W-:Y:S01]  /*14c40*/  IADD3 R5, R17, 0x1ae, RZ ;  /* 0x000001ae11057810 */ /* 0x000fe20007ffe0ff */
[----:B------:R-:W-:Y:S01]  /*14c50*/  IMAD.MOV R210, RZ, RZ, -R210 ;  /* 0x000000ffffd27224 */ /* 0x000fe200078e0ad2 */
[----:B------:R-:W-:Y:S01]  /*14c60*/  IABS R217, R2 ;  /* 0x0000000200d97213 */ /* 0x000fe20000000000 */
[--C-:B------:R-:W-:Y:S01]  /*14c70*/  @!P6 IMAD.IADD R0, R0, 0x1, -R8.reuse ;  /* 0x000000010000e824 */ /* 0x100fe200078e0a08 */
[----:B-1----:R-:W-:Y:S01]  /*14c80*/  MOV R9, R211 ;  /* 0x000000d300097202 */ /* 0x002fe20000000f00 */
[----:B------:R-:W-:Y:S01]  /*14c90*/  @!P3 IMAD.IADD R213, R213, 0x1, -R8 ;  /* 0x00000001d5d5b824 */ /* 0x000fe200078e0a08 */
[C---:B------:R-:W-:Y:S01]  /*14ca0*/  ISETP.GT.U32.AND P3, PT, R8.reuse, R3, PT ;  /* 0x000000030800720c */ /* 0x040fe20003f64070 */
[----:B------:R-:W-:Y:S01]  /*14cb0*/  @!P1 IMAD.MOV R10, RZ, RZ, -R10 ;  /* 0x000000ffff0a9224 */ /* 0x000fe200078e0a0a */
[C---:B------:R-:W-:Y:S01]  /*14cc0*/  ISETP.GT.U32.AND P1, PT, R8.reuse, R0, PT ;  /* 0x000000000800720c */ /* 0x040fe20003f24070 */
[----:B------:R-:W-:Y:S01]  /*14cd0*/  IMAD R216, R8, R210, R216 ;  /* 0x000000d208d87224 */ /* 0x000fe200078e02d8 */
[----:B------:R-:W-:Y:S01]  /*14ce0*/  ISETP.GE.AND P6, PT, R4, RZ, PT ;  /* 0x000000ff0400720c */ /* 0x000fe20003fc6270 */
[----:B------:R-:W-:Y:S01]  /*14cf0*/  @!P4 IMAD.MOV R9, RZ, RZ, -R9 ;  /* 0x000000ffff09c224 */ /* 0x000fe200078e0a09 */
[----:B------:R-:W-:Y:S01]  /*14d00*/  STL [R1+0x194], R10 ;  /* 0x0001940a01007387 */ /* 0x000fe20000100800 */
[----:B------:R-:W-:Y:S01]  /*14d10*/  IMAD.HI.U32 R214, R7, R217, RZ ;  /* 0x000000d907d67227 */ /* 0x000fe200078e00ff */
[----:B------:R-:W-:-:S02]  /*14d20*/  ISETP.GT.U32.AND P4, PT, R8, R216, PT ;  /* 0x000000d80800720c */ /* 0x000fc40003f84070 */
[----:B------:R1:W-:Y:S01]  /*14d30*/  STL [R1+0x184], R9 ;  /* 0x0001840901007387 */ /* 0x0003e20000100800 */
[----:B------:R-:W-:Y:S01]  /*14d40*/  IADD3 R4, R17, 0x1af, RZ ;  /* 0x000001af11047810 */ /* 0x000fe20007ffe0ff */
[----:B------:R-:W-:Y:S01]  /*14d50*/  IMAD.MOV R211, RZ, RZ, -R214 ;  /* 0x000000ffffd37224 */ /* 0x000fe200078e0ad6 */
[----:B------:R-:W-:Y:S01]  /*14d60*/  IABS R210, R5 ;  /* 0x0000000500d27213 */ /* 0x000fe20000000000 */
[----:B------:R-:W-:Y:S01]  /*14d70*/  @!P3 IMAD.IADD R3, R3, 0x1, -R8 ;  /* 0x000000010303b824 */ /* 0x000fe200078e0a08 */
[----:B------:R-:W-:Y:S01]  /*14d80*/  @!P1 IADD3 R0, R0, -R8, RZ ;  /* 0x8000000800009210 */ /* 0x000fe20007ffe0ff */
[C---:B------:R-:W-:Y:S01]  /*14d90*/  IMAD R217, R8.reuse, R211, R217 ;  /* 0x000000d308d97224 */ /* 0x040fe200078e02d9 */
[----:B------:R-:W-:Y:S01]  /*14da0*/  IABS R212, R4 ;  /* 0x0000000400d47213 */ /* 0x000fe20000000000 */
[----:B------:R-:W-:Y:S01]  /*14db0*/  IMAD.HI.U32 R211, R7, R210, RZ ;  /* 0x000000d207d37227 */ /* 0x000fe200078e00ff */
[C---:B------:R-:W-:Y:S02]  /*14dc0*/  ISETP.GT.U32.AND P3, PT, R8.reuse, R3, PT ;  /* 0x000000030800720c */ /* 0x040fe40003f64070 */
[----:B------:R-:W-:Y:S01]  /*14dd0*/  ISETP.GT.U32.AND P1, PT, R8, R217, PT ;  /* 0x000000d90800720c */ /* 0x000fe20003f24070 */
[----:B-1----:R-:W-:-:S02]  /*14de0*/  IMAD.MOV.U32 R9, RZ, RZ, R213 ;  /* 0x000000ffff097224 */ /* 0x002fc400078e00d5 */
[----:B------:R-:W-:Y:S01]  /*14df0*/  @!P4 IMAD.IADD R216, R216, 0x1, -R8 ;  /* 0x00000001d8d8c824 */ /* 0x000fe200078e0a08 */
[----:B------:R-:W-:Y:S01]  /*14e00*/  ISETP.GE.AND P4, PT, R4, RZ, PT ;  /* 0x000000ff0400720c */ /* 0x000fe20003f86270 */
[----:B------:R-:W-:Y:S01]  /*14e10*/  @!P5 IMAD.MOV R9, RZ, RZ, -R9 ;  /* 0x000000ffff09d224 */ /* 0x000fe200078e0a09 */
[----:B------:R-:W-:Y:S01]  /*14e20*/  ISETP.GE.AND P5, PT, R2, RZ, PT ;  /* 0x000000ff0200720c */ /* 0x000fe20003fa6270 */
[----:B------:R-:W-:Y:S01]  /*14e30*/  IMAD.HI.U32 R2, R7, R212, RZ ;  /* 0x000000d407027227 */ /* 0x000fe200078e00ff */
[C---:B------:R-:W-:Y:S02]  /*14e40*/  IADD3 R4, R17.reuse, 0x1b3, RZ ;  /* 0x000001b311047810 */ /* 0x040fe40007ffe0ff */
[----:B------:R1:W-:Y:S01]  /*14e50*/  STL [R1+0x188], R9 ;  /* 0x0001880901007387 */ /* 0x0003e20000100800 */
[----:B------:R-:W-:Y:S02]  /*14e60*/  IMAD.MOV R211, RZ, RZ, -R211 ;  /* 0x000000ffffd37224 */ /* 0x000fe400078e0ad3 */
[----:B------:R-:W-:Y:S01]  /*14e70*/  IMAD.MOV R213, RZ, RZ, -R2 ;  /* 0x000000ffffd57224 */ /* 0x000fe200078e0a02 */
[----:B------:R-:W-:Y:S01]  /*14e80*/  IADD3 R2, R17, 0x1b0, RZ ;  /* 0x000001b011027810 */ /* 0x000fe20007ffe0ff */
[----:B------:R-:W-:Y:S01]  /*14e90*/  @!P3 IMAD.IADD R3, R3, 0x1, -R8 ;  /* 0x000000010303b824 */ /* 0x000fe200078e0a08 */
[----:B------:R-:W-:Y:S01]  /*14ea0*/  ISETP.GE.AND P3, PT, R5, RZ, PT ;  /* 0x000000ff0500720c */ /* 0x000fe20003f66270 */
[C---:B------:R-:W-:Y:S01]  /*14eb0*/  IMAD R5, R8.reuse, R211, R210 ;  /* 0x000000d308057224 */ /* 0x040fe200078e02d2 */
[----:B------:R-:W-:Y:S01]  /*14ec0*/  IABS R210, R2 ;  /* 0x0000000200d27213 */ /* 0x000fe20000000000 */
[C---:B------:R-:W-:Y:S01]  /*14ed0*/  IMAD R212, R8.reuse, R213, R212 ;  /* 0x000000d508d47224 */ /* 0x040fe200078e02d4 */
[----:B------:R-:W-:Y:S01]  /*14ee0*/  @!P1 IADD3 R217, R217, -R8, RZ ;  /* 0x80000008d9d99210 */ /* 0x000fe20007ffe0ff */
[----:B-1----:R-:W-:Y:S01]  /*14ef0*/  IMAD.MOV.U32 R9, RZ, RZ, R0 ;  /* 0x000000ffff097224 */ /* 0x002fe200078e0000 */
[----:B------:R-:W-:Y:S01]  /*14f00*/  IADD3 R213, R17, 0x1b1, RZ ;  /* 0x000001b111d57810 */ /* 0x000fe20007ffe0ff */
[----:B------:R-:W-:Y:S01]  /*14f10*/  @!P0 IMAD.MOV R3, RZ, RZ, -R3 ;  /* 0x000000ffff038224 */ /* 0x000fe200078e0a03 */
[C---:B------:R-:W-:Y:S01]  /*14f20*/  ISETP.GT.U32.AND P0, PT, R8.reuse, R5, PT ;  /* 0x000000050800720c */ /* 0x040fe20003f04070 */
[----:B------:R-:W-:Y:S01]  /*14f30*/  @!P2 IMAD.MOV R9, RZ, RZ, -R9 ;  /* 0x000000ffff09a224 */ /* 0x000fe200078e0a09 */
[C---:B------:R-:W-:Y:S01]  /*14f40*/  ISETP.GT.U32.AND P2, PT, R8.reuse, R216, PT ;  /* 0x000000d80800720c */ /* 0x040fe20003f44070 */
[----:B------:R-:W-:Y:S01]  /*14f50*/  IMAD.HI.U32 R215, R7, R210, RZ ;  /* 0x000000d207d77227 */ /* 0x000fe200078e00ff */
[----:B------:R-:W-:-:S02]  /*14f60*/  ISETP.GT.U32.AND P1, PT, R8, R217, PT ;  /* 0x000000d90800720c */ /* 0x000fc40003f24070 */
[----:B------:R-:W-:Y:S01]  /*14f70*/  IADD3 R0, R17, 0x1b2, RZ ;  /* 0x000001b211007810 */ /* 0x000fe20007ffe0ff */
[----:B------:R-:W-:Y:S01]  /*14f80*/  IMAD.MOV R215, RZ, RZ, -R215 ;  /* 0x000000ffffd77224 */ /* 0x000fe200078e0ad7 */
[----:B------:R1:W-:Y:S01]  /*14f90*/  STL [R1+0x18c], R9 ;  /* 0x00018c0901007387 */ /* 0x0003e20000100800 */
[----:B------:R-:W-:Y:S02]  /*14fa0*/  IABS R214, R213 ;  /* 0x000000d500d67213 */ /* 0x000fe40000000000 */
[----:B------:R-:W-:Y:S01]  /*14fb0*/  IMAD R210, R8, R215, R210 ;  /* 0x000000d708d27224 */ /* 0x000fe200078e02d2 */
[----:B------:R-:W-:Y:S01]  /*14fc0*/  IABS R211, R0 ;  /* 0x0000000000d37213 */ /* 0x000fe20000000000 */
[----:B------:R2:W-:Y:S01]  /*14fd0*/  STL [R1+0x190], R3 ;  /* 0x0001900301007387 */ /* 0x0005e20000100800 */
[----:B------:R-:W-:Y:S01]  /*14fe0*/  @!P0 IADD3 R5, R5, -R8, RZ ;  /* 0x8000000805058210 */ /* 0x000fe20007ffe0ff */
[--C-:B------:R-:W-:Y:S01]  /*14ff0*/  @!P2 IMAD.IADD R216, R216, 0x1, -R8.reuse ;  /* 0x00000001d8d8a824 */ /* 0x100fe200078e0a08 */
[C---:B------:R-:W-:Y:S01]  /*15000*/  ISETP.GT.U32.AND P2, PT, R8.reuse, R212, PT ;  /* 0x000000d40800720c */ /* 0x040fe20003f44070 */
[----:B------:R-:W-:Y:S01]  /*15010*/  @!P1 IMAD.IADD R217, R217, 0x1, -R8 ;  /* 0x00000001d9d99824 */ /* 0x000fe200078e0a08 */
[----:B------:R-:W-:Y:S01]  /*15020*/  ISETP.GT.U32.AND P0, PT, R8, R210, PT ;  /* 0x000000d20800720c */ /* 0x000fe20003f04070 */
[----:B-1----:R-:W-:Y:S01]  /*15030*/  IMAD.MOV.U32 R9, RZ, RZ, R216 ;  /* 0x000000ffff097224 */ /* 0x002fe200078e00d8 */
[----:B------:R-:W-:Y:S01]  /*15040*/  ISETP.GE.AND P1, PT, R2, RZ, PT ;  /* 0x000000ff0200720c */ /* 0x000fe20003f26270 */
[----:B------:R-:W-:Y:S01]  /*15050*/  IMAD.HI.U32 R215, R7, R214, RZ ;  /* 0x000000d607d77227 */ /* 0x000fe200078e00ff */
[----:B--2---:R-:W-:-:S03]  /*15060*/  IABS R3, R4 ;  /* 0x0000000400037213 */ /* 0x004fc60000000000 */
[----:B------:R-:W-:Y:S02]  /*15070*/  @!P6 IMAD.MOV R9, RZ, RZ, -R9 ;  /* 0x000000ffff09e224 */ /* 0x000fe400078e0a09 */
[----:B------:R-:W-:-:S03]  /*15080*/  IMAD.HI.U32 R2, R7, R211, RZ ;  /* 0x000000d307027227 */ /* 0x000fc600078e00ff */
[----:B------:R1:W-:Y:S01]  /*15090*/  STL [R1+0x180], R9 ;  /* 0x0001800901007387 */ /* 0x0003e20000100800 */
[----:B------:R-:W-:Y:S01]  /*150a0*/  @!P2 IMAD.IADD R212, R212, 0x1, -R8 ;  /* 0x00000001d4d4a824 */ /* 0x000fe200078e0a08 */
[----:B------:R-:W-:Y:S01]  /*150b0*/  ISETP.GT.U32.AND P2, PT, R8, R5, PT ;  /* 0x000000050800720c */ /* 0x000fe20003f44070 */
[----:B------:R-:W-:Y:S01]  /*150c0*/  IMAD.MOV R215, RZ, RZ, -R215 ;  /* 0x000000ffffd77224 */ /* 0x000fe200078e0ad7 */
[----:B------:R-:W-:Y:S01]  /*150d0*/  IADD3 R2, -R2, RZ, RZ ;  /* 0x000000ff02027210 */ /* 0x000fe20007ffe1ff */
[----:B------:R-:W-:Y:S01]  /*150e0*/  IMAD.HI.U32 R216, R7, R3, RZ ;  /* 0x0000000307d87227 */ /* 0x000fe200078e00ff */
[----:B------:R-:W-:-:S03]  /*150f0*/  ISETP.GT.U32.AND P6, PT, R8, R212, PT ;  /* 0x000000d40800720c */ /* 0x000fc60003fc4070 */
[C---:B------:R-:W-:Y:S02]  /*15100*/  IMAD R214, R8.reuse, R215, R214 ;  /* 0x000000d708d67224 */ /* 0x040fe400078e02d6 */
[----:B-1----:R-:W-:Y:S01]  /*15110*/  IMAD.MOV.U32 R9, RZ, RZ, R217 ;  /* 0x000000ffff097224 */ /* 0x002fe200078e00d9 */
[C---:B------:R-:W-:Y:S01]  /*15120*/  IADD3 R217, R17.reuse, 0x1c9, RZ ;  /* 0x000001c911d97810 */ /* 0x040fe20007ffe0ff */
[----:B------:R-:W-:Y:S01]  /*15130*/  IMAD R211, R8, R2, R211 ;  /* 0x0000000208d37224 */ /* 0x000fe200078e02d3 */
[----:B------:R-:W-:Y:S01]  /*15140*/  IADD3 R2, R17, 0x1b4, RZ ;  /* 0x000001b411027810 */ /* 0x000fe20007ffe0ff */
[----:B------:R-:W-:Y:S01]  /*15150*/  @!P5 IMAD.MOV R9, RZ, RZ, -R9 ;  /* 0x000000ffff09d224 */ /* 0x000fe200078e0a09 */
[----:B------:R-:W-:Y:S01]  /*15160*/  ISETP.GE.AND P5, PT, R213, RZ, PT ;  /* 0x000000ffd500720c */ /* 0x000fe20003fa6270 */
[--C-:B------:R-:W-:Y:S02]  /*15170*/  @!P0 IMAD.IADD R210, R210, 0x1, -R8.reuse ;  /* 0x00000001d2d28824 */ /* 0x100fe400078e0a08 */
[----:B------:R-:W-:Y:S01]  /*15180*/  @!P2 IMAD.IADD R5, R5, 0x1, -R8 ;  /* 0x000000010505a824 */ /* 0x000fe200078e0a08 */
[----:B------:R-:W-:Y:S01]  /*15190*/  ISETP.GT.U32.AND P2, PT, R8, R214, PT ;  /* 0x000000d60800720c */ /* 0x000fe20003f44070 */
[----:B------:R-:W-:Y:S01]  /*151a0*/  IMAD.MOV R213, RZ, RZ, -R216 ;  /* 0x000000ffffd57224 */ /* 0x000fe200078e0ad8 */
[----:B------:R1:W-:Y:S01]  /*151b0*/  STL [R1+0x114], R9 ;  /* 0x0001140901007387 */ /* 0x0003e20000100800 */
[----:B------:R-:W-:Y:S01]  /*151c0*/  @!P6 IMAD.IADD R212, R212, 0x1, -R8 ;  /* 0x00000001d4d4e824 */ /* 0x000fe200078e0a08 */
[C---:B------:R-:W-:Y:S01]  /*151d0*/  ISETP.GT.U32.AND P6, PT, R8.reuse, R211, PT ;  /* 0x000000d30800720c */ /* 0x040fe20003fc4070 */
[C---:B------:R-:W-:Y:S01]  /*151e0*/  IMAD R3, R8.reuse, R213, R3 ;  /* 0x000000d508037224 */ /* 0x040fe200078e0203 */
[----:B------:R-:W-:-:S02]  /*151f0*/  ISETP.GT.U32.AND P0, PT, R8, R210, PT ;  /* 0x000000d20800720c */ /* 0x000fc40003f04070 */
[----:B------:R-:W-:Y:S02]  /*15200*/  IABS R213, R2 ;  /* 0x0000000200d57213 */ /* 0x000fe40000000000 */
[----:B------:R-:W-:Y:S01]  /*15210*/  MOV R10, R5 ;  /* 0x00000005000a7202 */ /* 0x000fe20000000f00 */
[----:B-1----:R-:W-:Y:S02]  /*15220*/  IMAD.MOV.U32 R9, RZ, RZ, R212 ;  /* 0x000000ffff097224 */ /* 0x002fe400078e00d4 */
[----:B------:R-:W-:Y:S01]  /*15230*/  @!P2 IADD3 R214, R214, -R8, RZ ;  /* 0x80000008d6d6a210 */ /* 0x000fe20007ffe0ff */
[----:B------:R-:W-:Y:S01]  /*15240*/  IMAD.MOV.U32 R5, RZ, RZ, R213 ;  /* 0x000000ffff057224 */ /* 0x000fe200078e00d5 */
[----:B------:R-:W-:Y:S01]  /*15250*/  IADD3 R212, R17, 0x1b6, RZ ;  /* 0x000001b611d47810 */ /* 0x000fe20007ffe0ff */
[----:B------:R-:W-:Y:S01]  /*15260*/  @!P4 IMAD.MOV R9, RZ, RZ, -R9 ;  /* 0x000000ffff09c224 */ /* 0x000fe200078e0a09 */
[----:B------:R-:W-:Y:S01]  /*15270*/  ISETP.GT.U32.AND P4, PT, R8, R3, PT ;  /* 0x000000030800720c */ /* 0x000fe20003f84070 */
[----:B------:R-:W-:Y:S01]  /*15280*/  @!P3 IMAD.MOV R10, RZ, RZ, -R10 ;  /* 0x000000ffff0ab224 */ /* 0x000fe200078e0a0a */
[----:B------:R-:W-:Y:S01]  /*15290*/  ISETP.GE.AND P3, PT, R0, RZ, PT ;  /* 0x000000ff0000720c */ /* 0x000fe20003f66270 */
[--C-:B------:R-:W-:Y:S01]  /*152a0*/  @!P6 IMAD.IADD R211, R211, 0x1, -R8.reuse ;  /* 0x00000001d3d3e824 */ /* 0x100fe200078e0a08 */
[C---:B------:R-:W-:Y:S01]  /*152b0*/  ISETP.GT.U32.AND P2, PT, R8.reuse, R214, PT ;  /* 0x000000d60800720c */ /* 0x040fe20003f44070 */
[----:B------:R-:W-:Y:S01]  /*152c0*/  IMAD.HI.U32 R0, R7, R5, RZ ;  /* 0x0000000507007227 */ /* 0x000fe200078e00ff */
[----:B------:R-:W-:Y:S02]  /*152d0*/  STL [R1+0x138], R10 ;  /* 0x0001380a01007387 */ /* 0x000fe40000100800 */
[----:B------:R-:W-:Y:S01]  /*152e0*/  ISETP.GT.U32.AND P6, PT, R8, R211, PT ;  /* 0x000000d30800720c */ /* 0x000fe20003fc4070 */
[----:B------:R-:W-:Y:S01]  /*152f0*/  @!P0 IMAD.IADD R210, R210, 0x1, -R8 ;  /* 0x00000001d2d28824 */ /* 0x000fe200078e0a08 */
[----:B------:R-:W-:Y:S01]  /*15300*/  ISETP.GE.AND P0, PT, R4, RZ, PT ;  /* 0x000000ff0400720c */ /* 0x000fe20003f06270 */
[----:B------:R-:W-:Y:S01]  /*15310*/  IMAD.MOV R0, RZ, RZ, -R0 ;  /* 0x000000ffff007224 */ /* 0x000fe200078e0a00 */
[----:B------:R-:W-:Y:S01]  /*15320*/  IADD3 R4, R17, 0x1b5, RZ ;  /* 0x000001b511047810 */ /* 0x000fe20007ffe0ff */
[----:B------:R-:W-:Y:S01]  /*15330*/  @!P4 IMAD.IADD R3, R3, 0x1, -R8 ;  /* 0x000000010303c824 */ /* 0x000fe200078e0a08 */
[----:B------:R1:W-:Y:S01]  /*15340*/  STL [R1+0x174], R9 ;  /* 0x0001740901007387 */ /* 0x0003e20000100800 */
[----:B------:R-:W-:Y:S01]  /*15350*/  IMAD R5, R8, R0, R5 ;  /* 0x0000000008057224 */ /* 0x000fe200078e0205 */
[----:B------:R-:W-:-:S02]  /*15360*/  IABS R213, R4 ;  /* 0x0000000400d57213 */ /* 0x000fc40000000000 */
[----:B------:R-:W-:Y:S02]  /*15370*/  ISETP.GT.U32.AND P4, PT, R8, R3, PT ;  /* 0x000000030800720c */ /* 0x000fe40003f84070 */
[----:B------:R-:W-:Y:S01]  /*15380*/  @!P2 IADD3 R214, R214, -R8, RZ ;  /* 0x80000008d6d6a210 */ /* 0x000fe20007ffe0ff */
[----:B------:R-:W-:Y:S01]  /*15390*/  IMAD.HI.U32 R215, R7, R213, RZ ;  /* 0x000000d507d77227 */ /* 0x000fe200078e00ff */
[----:B------:R-:W-:Y:S02]  /*153a0*/  IABS R0, R212 ;  /* 0x000000d400007213 */ /* 0x000fe40000000000 */
[----:B------:R-:W-:Y:S01]  /*153b0*/  ISETP.GE.AND P2, PT, R2, RZ, PT ;  /* 0x000000ff0200720c */ /* 0x000fe20003f46270 */
        /* <DEDUP_REMOVED lines=9> */
[----:B------:R-:W-:Y:S01]  /*15450*/  IMAD.HI.U32 R210, R7, R0, RZ ;  /* 0x0000000007d27227 */ /* 0x000fe200078e00ff */
[----:B------:R-:W-:-:S03]  /*15460*/  IABS R213, R2 ;  /* 0x0000000200d57213 */ /* 0x000fc60000000000 */
[----:B------:R-:W-:Y:S01]  /*15470*/  @!P4 IMAD.IADD R3, R3, 0x1, -R8 ;  /* 0x000000010303c824 */ /* 0x000fe200078e0a08 */
[C---:B------:R-:W-:Y:S01]  /*15480*/  ISETP.GT.U32.AND P4, PT, R8.reuse, R4, PT ;  /* 0x000000040800720c */ /* 0x040fe20003f84070 */
[----:B------:R-:W-:Y:S02]  /*15490*/  IMAD.MOV R210, RZ, RZ, -R210 ;  /* 0x000000ffffd27224 */ /* 0x000fe400078e0ad2 */
[----:B------:R-:W-:Y:S01]  /*154a0*/  @!P1 IADD3 R5, R5, -R8, RZ ;  /* 0x8000000805059210 */ /* 0x000fe20007ffe0ff */
[----:B-1----:R-:W-:Y:S02]  /*154b0*/  IMAD.MOV.U32 R9, RZ, RZ, R214 ;  /* 0x000000ffff097224 */ /* 0x002fe400078e00d6 */
[C---:B------:R-:W-:Y:S01]  /*154c0*/  IMAD R0, R8.reuse, R210, R0 ;  /* 0x000000d208007224 */ /* 0x040fe200078e0200 */
[----:B------:R-:W-:Y:S01]  /*154d0*/  ISETP.GT.U32.AND P1, PT, R8, R5, PT ;  /* 0x000000050800720c */ /* 0x000fe20003f24070 */
[----:B------:R-:W-:Y:S01]  /*154e0*/  @!P5 IMAD.MOV R9, RZ, RZ, -R9 ;  /* 0x000000ffff09d224 */ /* 0x000fe200078e0a09 */
[C---:B------:R-:W-:Y:S01]  /*154f0*/  IADD3 R210, R17.reuse, 0x1b8, RZ ;  /* 0x000001b811d27810 */ /* 0x040fe20007ffe0ff */
[----:B------:R-:W-:Y:S01]  /*15500*/  IMAD.MOV.U32 R10, RZ, RZ, R211 ;  /* 0x000000ffff0a7224 */ /* 0x000fe200078e00d3 */
[----:B------:R-:W-:-:S02]  /*15510*/  IADD3 R211, R17, 0x1b9, RZ ;  /* 0x000001b911d37810 */ /* 0x000fc40007ffe0ff */
[----:B------:R1:W-:Y:S01]  /*15520*/  STL [R1+0x158], R9 ;  /* 0x0001580901007387 */ /* 0x0003e20000100800 */
[----:B------:R-:W-:Y:S01]  /*15530*/  @!P4 IADD3 R4, R4, -R8, RZ ;  /* 0x800000080404c210 */ /* 0x000fe20007ffe0ff */
[----:B------:R-:W-:Y:S01]  /*15540*/  @!P3 IMAD.MOV R10, RZ, RZ, -R10 ;  /* 0x000000ffff0ab224 */ /* 0x000fe200078e0a0a */
[----:B------:R-:W-:Y:S02]  /*15550*/  ISETP.GE.AND P3, PT, R2, RZ, PT ;  /* 0x000000ff0200720c */ /* 0x000fe40003f66270 */
[----:B------:R-:W-:Y:S02]  /*15560*/  ISETP.GT.U32.AND P4, PT, R8, R4, PT ;  /* 0x000000040800720c */ /* 0x000fe40003f84070 */
[----:B------:R-:W-:Y:S01]  /*15570*/  @!P1 IMAD.IADD R5, R5, 0x1, -R8 ;  /* 0x0000000105059824 */ /* 0x000fe200078e0a08 */
[----:B------:R-:W-:Y:S01]  /*15580*/  STL [R1+0x15c], R10 ;  /* 0x00015c0a01007387 */ /* 0x000fe20000100800 */
[----:B------:R-:W-:Y:S01]  /*15590*/  ISETP.GE.AND P1, PT, R210, RZ, PT ;  /* 0x000000ffd200720c */ /* 0x000fe20003f26270 */
[----:B-1----:R-:W-:Y:S01]  /*155a0*/  IMAD.MOV.U32 R9, RZ, RZ, R3 ;  /* 0x000000ffff097224 */ /* 0x002fe200078e0003 */
[----:B------:R-:W-:Y:S01]  /*155b0*/  IABS R210, R210 ;  /* 0x000000d200d27213 */ /* 0x000fe20000000000 */
[----:B------:R-:W-:Y:S01]  /*155c0*/  IMAD.HI.U32 R3, R7, R213, RZ ;  /* 0x000000d507037227 */ /* 0x000fe200078e00ff */
[----:B------:R-:W-:-:S02]  /*155d0*/  ISETP.GE.AND P5, PT, R212, RZ, PT ;  /* 0x000000ffd400720c */ /* 0x000fc40003fa6270 */
[----:B------:R-:W-:Y:S01]  /*155e0*/  IADD3 R2, R17, 0x1ba, RZ ;  /* 0x000001ba11027810 */ /* 0x000fe20007ffe0ff */
[----:B------:R-:W-:Y:S01]  /*155f0*/  @!P0 IMAD.MOV R9, RZ, RZ, -R9 ;  /* 0x000000ffff098224 */ /* 0x000fe200078e0a09 */
[----:B------:R-:W-:Y:S01]  /*15600*/  ISETP.GT.U32.AND P0, PT, R8, R0, PT ;  /* 0x000000000800720c */ /* 0x000fe20003f04070 */
[----:B------:R-:W-:Y:S01]  /*15610*/  IMAD.MOV R3, RZ, RZ, -R3 ;  /* 0x000000ffff037224 */ /* 0x000fe200078e0a03 */
[----:B------:R-:W-:Y:S01]  /*15620*/  IABS R212, R2 ;  /* 0x0000000200d47213 */ /* 0x000fe20000000000 */
[----:B------:R-:W-:Y:S01]  /*15630*/  @!P4 IMAD.IADD R4, R4, 0x1, -R8 ;  /* 0x000000010404c824 */ /* 0x000fe200078e0a08 */
[----:B------:R1:W-:Y:S01]  /*15640*/  STL [R1+0x170], R9 ;  /* 0x0001700901007387 */ /* 0x0003e20000100800 */
[----:B------:R-:W-:Y:S01]  /*15650*/  IMAD R213, R8, R3, R213 ;  /* 0x0000000308d57224 */ /* 0x000fe200078e02d5 */
[----:B------:R-:W-:-:S04]  /*15660*/  IABS R3, R211 ;  /* 0x000000d300037213 */ /* 0x000fc80000000000 */
[----:B------:R-:W-:-:S03]  /*15670*/  ISETP.GT.U32.AND P4, PT, R8, R213, PT ;  /* 0x000000d50800720c */ /* 0x000fc60003f84070 */
[----:B------:R-:W-:Y:S02]  /*15680*/  @!P0 IMAD.IADD R0, R0, 0x1, -R8 ;  /* 0x0000000100008824 */ /* 0x000fe400078e0a08 */
[----:B-1----:R-:W-:Y:S02]  /*15690*/  IMAD.MOV.U32 R9, RZ, RZ, R5 ;  /* 0x000000ffff097224 */ /* 0x002fe400078e0005 */
[----:B------:R-:W-:Y:S01]  /*156a0*/  IMAD.HI.U32 R5, R7, R210, RZ ;  /* 0x000000d207057227 */ /* 0x000fe200078e00ff */
[C---:B------:R-:W-:Y:S02]  /*156b0*/  ISETP.GT.U32.AND P0, PT, R8.reuse, R0, PT ;  /* 0x000000000800720c */ /* 0x040fe40003f04070 */
[----:B------:R-:W-:Y:S01]  /*156c0*/  @!P2 IADD3 R9, -R9, RZ, RZ ;  /* 0x000000ff0909a210 */ /* 0x000fe20007ffe1ff */
[----:B------:R-:W-:Y:S01]  /*156d0*/  IMAD.MOV R5, RZ, RZ, -R5 ;  /* 0x000000ffff057224 */ /* 0x000fe200078e0a05 */
[----:B------:R-:W-:Y:S02]  /*156e0*/  ISETP.GE.AND P2, PT, R211, RZ, PT ;  /* 0x000000ffd300720c */ /* 0x000fe40003f46270 */
[----:B------:R-:W-:Y:S01]  /*156f0*/  @!P4 IADD3 R213, R213, -R8, RZ ;  /* 0x80000008d5d5c210 */ /* 0x000fe20007ffe0ff */
[----:B------:R1:W-:Y:S01]  /*15700*/  STL [R1+0x16c], R9 ;  /* 0x00016c0901007387 */ /* 0x0003e20000100800 */
[----:B------:R-:W-:-:S02]  /*15710*/  IMAD R210, R8, R5, R210 ;  /* 0x0000000508d27224 */ /* 0x000fc400078e02d2 */
[----:B------:R-:W-:-:S03]  /*15720*/  ISETP.GT.U32.AND P4, PT, R8, R213, PT ;  /* 0x000000d50800720c */ /* 0x000fc60003f84070 */
[----:B------:R-:W-:Y:S01]  /*15730*/  @!P0 IMAD.IADD R0, R0, 0x1, -R8 ;  /* 0x0000000100008824 */ /* 0x000fe200078e0a08 */
[----:B------:R-:W-:Y:S01]  /*15740*/  ISETP.GT.U32.AND P0, PT, R8, R210, PT ;  /* 0x000000d20800720c */ /* 0x000fe20003f04070 */
[----:B-1----:R-:W-:Y:S02]  /*15750*/  IMAD.MOV.U32 R9, RZ, RZ, R4 ;  /* 0x000000ffff097224 */ /* 0x002fe400078e0004 */
[----:B------:R-:W-:-:S04]  /*15760*/  IMAD.HI.U32 R4, R7, R3, RZ ;  /* 0x0000000307047227 */ /* 0x000fc800078e00ff */
[----:B------:R-:W-:Y:S01]  /*15770*/  @!P6 IMAD.MOV R9, RZ, RZ, -R9 ;  /* 0x000000ffff09e224 */ /* 0x000fe200078e0a09 */
[----:B------:R-:W-:Y:S01]  /*15780*/  ISETP.GE.AND P6, PT, R2, RZ, PT ;  /* 0x000000ff0200720c */ /* 0x000fe20003fc6270 */
[----:B------:R-:W-:Y:S02]  /*15790*/  IMAD.MOV R2, RZ, RZ, -R4 ;  /* 0x000000ffff027224 */ /* 0x000fe400078e0a04 */
[----:B------:R-:W-:Y:S01]  /*157a0*/  IMAD.MOV.U32 R5, RZ, RZ, R0 ;  /* 0x000000ffff057224 */ /* 0x000fe200078e0000 */
[----:B------:R1:W-:Y:S01]  /*157b0*/  STL [R1+0x164], R9 ;  /* 0x0001640901007387 */ /* 0x0003e20000100800 */
[C---:B------:R-:W-:Y:S01]  /*157c0*/  IMAD R2, R8.reuse, R2, R3 ;  /* 0x0000000208027224 */ /* 0x040fe200078e0203 */
[----:B------:R-:W-:Y:S01]  /*157d0*/  IADD3 R3, R17, 0x1bc, RZ ;  /* 0x000001bc11037810 */ /* 0x000fe20007ffe0ff */
[----:B------:R-:W-:Y:S02]  /*157e0*/  @!P5 IMAD.MOV R5, RZ, RZ, -R5 ;  /* 0x000000ffff05d224 */ /* 0x000fe400078e0a05 */
[----:B------:R-:W-:Y:S01]  /*157f0*/  IMAD.HI.U32 R4, R7, R212, RZ ;  /* 0x000000d407047227 */ /* 0x000fe200078e00ff */
[----:B------:R-:W-:-:S02]  /*15800*/  ISETP.GT.U32.AND P5, PT, R8, R2, PT ;  /* 0x000000020800720c */ /* 0x000fc40003fa4070 */
[----:B------:R2:W-:Y:S01]  /*15810*/  STL [R1+0x168], R5 ;  /* 0x0001680501007387 */ /* 0x0005e20000100800 */
[----:B------:R-:W-:Y:S01]  /*15820*/  IMAD.MOV R0, RZ, RZ, -R4 ;  /* 0x000000ffff007224 */ /* 0x000fe200078e0a04 */
[----:B------:R-:W-:Y:S01]  /*15830*/  IADD3 R4, R17, 0x1bb, RZ ;  /* 0x000001bb11047810 */ /* 0x000fe20007ffe0ff */
[----:B------:R-:W-:Y:S02]  /*15840*/  @!P4 IMAD.IADD R213, R213, 0x1, -R8 ;  /* 0x00000001d5d5c824 */ /* 0x000fe400078e0a08 */
[----:B------:R-:W-:Y:S01]  /*15850*/  IMAD R212, R8, R0, R212 ;  /* 0x0000000008d47224 */ /* 0x000fe200078e02d4 */
[----:B------:R-:W-:Y:S01]  /*15860*/  IABS R211, R4 ;  /* 0x0000000400d37213 */ /* 0x000fe20000000000 */
[----:B------:R-:W-:Y:S01]  /*15870*/  @!P0 IMAD.IADD R210, R210, 0x1, -R8 ;  /* 0x00000001d2d28824 */ /* 0x000fe200078e0a08 */
[----:B------:R-:W-:Y:S01]  /*15880*/  IADD3 R0, R17, 0x1bd, RZ ;  /* 0x000001bd11007810 */ /* 0x000fe20007ffe0ff */
[----:B-1----:R-:W-:Y:S01]  /*15890*/  IMAD.MOV.U32 R9, RZ, RZ, R213 ;  /* 0x000000ffff097224 */ /* 0x002fe200078e00d5 */
[----:B------:R-:W-:Y:S01]  /*158a0*/  ISETP.GT.U32.AND P4, PT, R8, R212, PT ;  /* 0x000000d40800720c */ /* 0x000fe20003f84070 */
[----:B------:R-:W-:Y:S01]  /*158b0*/  IMAD.HI.U32 R213, R7, R211, RZ ;  /* 0x000000d307d57227 */ /* 0x000fe200078e00ff */
[----:B------:R-:W-:-:S02]  /*158c0*/  @!P5 IADD3 R2, R2, -R8, RZ ;  /* 0x800000080202d210 */ /* 0x000fc40007ffe0ff */
[----:B--2---:R-:W-:Y:S01]  /*158d0*/  IABS R5, R3 ;  /* 0x0000000300057213 */ /* 0x004fe20000000000 */
[----:B------:R-:W-:Y:S01]  /*158e0*/  @!P3 IMAD.MOV R9, RZ, RZ, -R9 ;  /* 0x000000ffff09b224 */ /* 0x000fe200078e0a09 */
[C---:B------:R-:W-:Y:S01]  /*158f0*/  ISETP.GT.U32.AND P5, PT, R8.reuse, R2, PT ;  /* 0x000000020800720c */ /* 0x040fe20003fa4070 */
[----:B------:R-:W-:Y:S01]  /*15900*/  IMAD.MOV R213, RZ, RZ, -R213 ;  /* 0x000000ffffd57224 */ /* 0x000fe200078e0ad5 */
[----:B------:R-:W-:Y:S01]  /*15910*/  ISETP.GT.U32.AND P0, PT, R8, R210, PT ;  /* 0x000000d20800720c */ /* 0x000fe20003f04070 */
[----:B------:R-:W-:Y:S01]  /*15920*/  IMAD.HI.U32 R214, R7, R5, RZ ;  /* 0x0000000507d67227 */ /* 0x000fe200078e00ff */
[----:B------:R1:W-:Y:S01]  /*15930*/  STL [R1+0x160], R9 ;  /* 0x0001600901007387 */ /* 0x0003e20000100800 */
[----:B------:R-:W-:Y:S02]  /*15940*/  IABS R215, R0 ;  /* 0x0000000000d77213 */ /* 0x000fe40000000000 */
[----:B------:R-:W-:Y:S01]  /*15950*/  IMAD.MOV R214, RZ, RZ, -R214 ;  /* 0x000000ffffd67224 */ /* 0x000fe200078e0ad6 */
[----:B------:R-:W-:Y:S01]  /*15960*/  ISETP.GE.AND P3, PT, R4, RZ, PT ;  /* 0x000000ff0400720c */ /* 0x000fe20003f66270 */
[----:B------:R-:W-:-:S02]  /*15970*/  @!P4 IMAD.IADD R212, R212, 0x1, -R8 ;  /* 0x00000001d4d4c824 */ /* 0x000fc400078e0a08 */
[----:B------:R-:W-:Y:S02]  /*15980*/  IMAD R5, R8, R214, R5 ;  /* 0x000000d608057224 */ /* 0x000fe400078e0205 */
[----:B------:R-:W-:Y:S01]  /*15990*/  @!P5 IMAD.IADD R2, R2, 0x1, -R8 ;  /* 0x000000010202d824 */ /* 0x000fe200078e0a08 */
[----:B------:R-:W-:Y:S01]  /*159a0*/  ISETP.GT.U32.AND P4, PT, R8, R212, PT ;  /* 0x000000d40800720c */ /* 0x000fe20003f84070 */
[----:B------:R-:W-:Y:S01]  /*159b0*/  IMAD.MOV.U32 R4, RZ, RZ, R215 ;  /* 0x000000ffff047224 */ /* 0x000fe200078e00d7 */
[----:B------:R-:W-:Y:S01]  /*159c0*/  @!P0 IADD3 R210, R210, -R8, RZ ;  /* 0x80000008d2d28210 */ /* 0x000fe20007ffe0ff */
[----:B-1----:R-:W-:Y:S01]  /*159d0*/  IMAD.MOV.U32 R9, RZ, RZ, R2 ;  /* 0x000000ffff097224 */ /* 0x002fe200078e0002 */
[----:B------:R-:W-:Y:S01]  /*159e0*/  ISETP.GE.AND P0, PT, R3, RZ, PT ;  /* 0x000000ff0300720c */ /* 0x000fe20003f06270 */
[C---:B------:R-:W-:Y:S01]  /*159f0*/  IMAD R3, R8.reuse, R213, R211 ;  /* 0x000000d508037224 */ /* 0x040fe200078e02d3 */
[----:B------:R-:W-:Y:S01]  /*15a00*/  IADD3 R215, R17, 0x1bf, RZ ;  /* 0x000001bf11d77810 */ /* 0x000fe20007ffe0ff */
[----:B------:R-:W-:Y:S01]  /*15a10*/  @!P2 IMAD.MOV R9, RZ, RZ, -R9 ;  /* 0x000000ffff09a224 */ /* 0x000fe200078e0a09 */
[C---:B------:R-:W-:Y:S01]  /*15a20*/  ISETP.GT.U32.AND P2, PT, R8.reuse, R5, PT ;  /* 0x000000050800720c */ /* 0x040fe20003f44070 */
[----:B------:R-:W-:Y:S01]  /*15a30*/  IMAD.MOV.U32 R10, RZ, RZ, R210 ;  /* 0x000000ffff0a7224 */ /* 0x000fe200078e00d2 */
[----:B------:R-:W-:Y:S01]  /*15a40*/  ISETP.GT.U32.AND P5, PT, R8, R3, PT ;  /* 0x000000030800720c */ /* 0x000fe20003fa4070 */
[----:B------:R-:W-:Y:S01]  /*15a50*/  IMAD.HI.U32 R211, R7, R4, RZ ;  /* 0x0000000407d37227 */ /* 0x000fe200078e00ff */
[----:B------:R-:W-:-:S02]  /*15a60*/  IABS R210, R215 ;  /* 0x000000d700d27213 */ /* 0x000fc40000000000 */
[----:B------:R-:W-:Y:S01]  /*15a70*/  @!P1 IADD3 R10, -R10, RZ, RZ ;  /* 0x000000ff0a0a9210 */ /* 0x000fe20007ffe1ff */
[--C-:B------:R-:W-:Y:S01]  /*15a80*/  @!P4 IMAD.IADD R212, R212, 0x1, -R8.reuse ;  /* 0x00000001d4d4c824 */ /* 0x100fe200078e0a08 */
[----:B------:R-:W-:Y:S01]  /*15a90*/  ISETP.GE.AND P1, PT, R0, RZ, PT ;  /* 0x000000ff0000720c */ /* 0x000fe20003f26270 */
[----:B------:R-:W-:Y:S01]  /*15aa0*/  IMAD.MOV R211, RZ, RZ, -R211 ;  /* 0x000000ffffd37224 */ /* 0x000fe200078e0ad3 */
[----:B------:R-:W-:Y:S01]  /*15ab0*/  IADD3 R0, R17, 0x1be, RZ ;  /* 0x000001be11007810 */ /* 0x000fe20007ffe0ff */
[----:B------:R-:W-:Y:S01]  /*15ac0*/  STL [R1+0x14c], R10 ;  /* 0x00014c0a01007387 */ /* 0x000fe20000100800 */
[----:B------:R-:W-:Y:S01]  /*15ad0*/  IMAD.HI.U32 R214, R7, R210, RZ ;  /* 0x000000d207d67227 */ /* 0x000fe200078e00ff */
[----:B------:R-:W-:Y:S02]  /*15ae0*/  IADD3 R2, R17, 0x1c1, RZ ;  /* 0x000001c111027810 */ /* 0x000fe40007ffe0ff */
[----:B------:R1:W-:Y:S01]  /*15af0*/  STL [R1+0x154], R9 ;  /* 0x0001540901007387 */ /* 0x0003e20000100800 */
[----:B------:R-:W-:Y:S01]  /*15b00*/  ISETP.GE.AND P4, PT, R0, RZ, PT ;  /* 0x000000ff0000720c */ /* 0x000fe20003f86270 */
[----:B------:R-:W-:Y:S01]  /*15b10*/  @!P2 IMAD.IADD R5, R5, 0x1, -R8 ;  /* 0x000000010505a824 */ /* 0x000fe200078e0a08 */
[----:B------:R-:W-:Y:S01]  /*15b20*/  IABS R0, R0 ;  /* 0x0000000000007213 */ /* 0x000fe20000000000 */
[C---:B------:R-:W-:Y:S01]  /*15b30*/  IMAD R4, R8.reuse, R211, R4 ;  /* 0x000000d308047224 */ /* 0x040fe200078e0204 */
[----:B------:R-:W-:Y:S01]  /*15b40*/  IADD3 R211, R17, 0x1c0, RZ ;  /* 0x000001c011d37810 */ /* 0x000fe20007ffe0ff */
[----:B------:R-:W-:Y:S01]  /*15b50*/  @!P5 IMAD.IADD R3, R3, 0x1, -R8 ;  /* 0x000000010303d824 */ /* 0x000fe200078e0a08 */
[----:B------:R-:W-:Y:S01]  /*15b60*/  ISETP.GT.U32.AND P2, PT, R8, R5, PT ;  /* 0x000000050800720c */ /* 0x000fe20003f44070 */
[----:B------:R-:W-:Y:S01]  /*15b70*/  IMAD.HI.U32 R216, R7, R0, RZ ;  /* 0x0000000007d87227 */ /* 0x000fe200078e00ff */
[----:B------:R-:W-:-:S02]  /*15b80*/  IABS R213, R211 ;  /* 0x000000d300d57213 */ /* 0x000fc40000000000 */
[C---:B------:R-:W-:Y:S01]  /*15b90*/  ISETP.GT.U32.AND P5, PT, R8.reuse, R3, PT ;  /* 0x000000030800720c */ /* 0x040fe20003fa4070 */
[----:B-1----:R-:W-:Y:S01]  /*15ba0*/  IMAD.MOV.U32 R9, RZ, RZ, R212 ;  /* 0x000000ffff097224 */ /* 0x002fe200078e00d4 */
[----:B------:R-:W-:Y:S01]  /*15bb0*/  IABS R212, R2 ;  /* 0x0000000200d47213 */ /* 0x000fe20000000000 */
[----:B------:R-:W-:Y:S02]  /*15bc0*/  IMAD.MOV R216, RZ, RZ, -R216 ;  /* 0x000000ffffd87224 */ /* 0x000fe400078e0ad8 */
[----:B------:R-:W-:Y:S01]  /*15bd0*/  IMAD.MOV R214, RZ, RZ, -R214 ;  /* 0x000000ffffd67224 */ /* 0x000fe200078e0ad6 */
[----:B------:R-:W-:Y:S01]  /*15be0*/  @!P6 IADD3 R9, -R9, RZ, RZ ;  /* 0x000000ff0909e210 */ /* 0x000fe20007ffe1ff */
[C---:B------:R-:W-:Y:S01]  /*15bf0*/  IMAD R0, R8.reuse, R216, R0 ;  /* 0x000000d808007224 */ /* 0x040fe200078e0200 */
[C---:B------:R-:W-:Y:S01]  /*15c00*/  ISETP.GT.U32.AND P6, PT, R8.reuse, R4, PT ;  /* 0x000000040800720c */ /* 0x040fe20003fc4070 */
[----:B------:R-:W-:Y:S01]  /*15c10*/  @!P2 IMAD.IADD R5, R5, 0x1, -R8 ;  /* 0x000000010505a824 */ /* 0x000fe200078e0a08 */
[----:B------:R-:W-:Y:S01]  /*15c20*/  IABS R216, R217 ;  /* 0x000000d900d87213 */ /* 0x000fe20000000000 */
[C---:B------:R-:W-:Y:S01]  /*15c30*/  IMAD R210, R8.reuse, R214, R210 ;  /* 0x000000d608d27224 */ /* 0x040fe200078e02d2 */
[----:B------:R-:W-:Y:S01]  /*15c40*/  ISETP.GT.U32.AND P2, PT, R8, R0, PT ;  /* 0x000000000800720c */ /* 0x000fe20003f44070 */
[----:B------:R-:W-:Y:S01]  /*15c50*/  IMAD.HI.U32 R214, R7, R213, RZ ;  /* 0x000000d507d67227 */ /* 0x000fe200078e00ff */
[----:B------:R1:W-:Y:S03]  /*15c60*/  STL [R1+0x150], R9 ;  /* 0x0001500901007387 */ /* 0x0003e60000100800 */
[----:B------:R-:W-:Y:S01]  /*15c70*/  @!P5 IMAD.IADD R3, R3, 0x1, -R8 ;  /* 0x000000010303d824 */ /* 0x000fe200078e0a08 */
[----:B------:R-:W-:-:S02]  /*15c80*/  IADD3 R214, -R214, RZ, RZ ;  /* 0x000000ffd6d67210 */ /* 0x000fc40007ffe1ff */
[----:B------:R-:W-:Y:S01]  /*15c90*/  ISETP.GE.AND P5, PT, R215, RZ, PT ;  /* 0x000000ffd700720c */ /* 0x000fe20003fa6270 */
[----:B------:R-:W-:Y:S02]  /*15ca0*/  @!P6 IMAD.IADD R4, R4, 0x1, -R8 ;  /* 0x000000010404e824 */ /* 0x000fe400078e0a08 */
[----:B------:R-:W-:Y:S02]  /*15cb0*/  IMAD.MOV.U32 R10, RZ, RZ, R3 ;  /* 0x000000ffff0a7224 */ /* 0x000fe400078e0003 */
[----:B------:R-:W-:Y:S01]  /*15cc0*/  @!P2 IADD3 R0, R0, -R8, RZ ;  /* 0x800000080000a210 */ /* 0x000fe20007ffe0ff */
[----:B-1----:R-:W-:Y:S01]  /*15cd0*/  IMAD.MOV.U32 R9, RZ, RZ, R5 ;  /* 0x000000ffff097224 */ /* 0x002fe200078e0005 */
[C---:B------:R-:W-:Y:S01]  /*15ce0*/  ISETP.GT.U32.AND P6, PT, R8.reuse, R4, PT ;  /* 0x000000040800720c */ /* 0x040fe20003fc4070 */
[C---:B------:R-:W-:Y:S01]  /*15cf0*/  IMAD R5, R8.reuse, R214, R213 ;  /* 0x000000d608057224 */ /* 0x040fe200078e02d5 */
[----:B------:R-:W-:Y:S01]  /*15d00*/  ISETP.GT.U32.AND P2, PT, R8, R0, PT ;  /* 0x000000000800720c */ /* 0x000fe20003f44070 */
[----:B------:R-:W-:Y:S01]  /*15d10*/  IMAD.HI.U32 R215, R7, R212, RZ ;  /* 0x000000d407d77227 */ /* 0x000fe200078e00ff */
[----:B------:R-:W-:-:S03]  /*15d20*/  IADD3 R213, R17, 0x1c3, RZ ;  /* 0x000001c311d57810 */ /* 0x000fc60007ffe0ff */
[----:B------:R-:W-:Y:S01]  /*15d30*/  @!P3 IMAD.MOV R10, RZ, RZ, -R10 ;  /* 0x000000ffff0ab224 */ /* 0x000fe200078e0a0a */
[----:B------:R-:W-:Y:S01]  /*15d40*/  ISETP.GT.U32.AND P3, PT, R8, R210, PT ;  /* 0x000000d20800720c */ /* 0x000fe20003f64070 */
[----:B------:R-:W-:Y:S02]  /*15d50*/  IMAD.MOV R215, RZ, RZ, -R215 ;  /* 0x000000ffffd77224 */ /* 0x000fe400078e0ad7 */
[----:B------:R-:W-:Y:S01]  /*15d60*/  @!P0 IMAD.MOV R9, RZ, RZ, -R9 ;  /* 0x000000ffff098224 */ /* 0x000fe200078e0a09 */
[----:B------:R-:W-:Y:S01]  /*15d70*/  ISETP.GE.AND P0, PT, R211, RZ, PT ;  /* 0x000000ffd300720c */ /* 0x000fe20003f06270 */
[----:B------:R-:W-:Y:S01]  /*15d80*/  @!P6 IMAD.IADD R4, R4, 0x1, -R8 ;  /* 0x000000010404e824 */ /* 0x000fe200078e0a08 */
[C---:B------:R-:W-:Y:S01]  /*15d90*/  ISETP.GT.U32.AND P6, PT, R8.reuse, R5, PT ;  /* 0x000000050800720c */ /* 0x040fe20003fc4070 */
[----:B------:R-:W-:Y:S01]  /*15da0*/  IMAD R3, R8, R215, R212 ;  /* 0x000000d708037224 */ /* 0x000fe200078e02d4 */
[----:B------:R-:W-:Y:S01]  /*15db0*/  @!P2 IADD3 R0, R0, -R8, RZ ;  /* 0x800000080000a210 */ /* 0x000fe20007ffe0ff */
[----:B------:R-:W-:Y:S01]  /*15dc0*/  STL [R1+0x148], R10 ;  /* 0x0001480a01007387 */ /* 0x000fe20000100800 */
[----:B------:R-:W-:-:S02]  /*15dd0*/  IADD3 R211, R17, 0x1c2, RZ ;  /* 0x000001c211d37810 */ /* 0x000fc40007ffe0ff */
[----:B------:R-:W-:Y:S01]  /*15de0*/  ISETP.GT.U32.AND P2, PT, R8, R3, PT ;  /* 0x000000030800720c */ /* 0x000fe20003f44070 */
[--C-:B------:R-:W-:Y:S01]  /*15df0*/  @!P3 IMAD.IADD R210, R210, 0x1, -R8.reuse ;  /* 0x00000001d2d2b824 */ /* 0x100fe200078e0a08 */
[----:B------:R1:W-:Y:S01]  /*15e00*/  STL [R1+0x144], R9 ;  /* 0x0001440901007387 */ /* 0x0003e20000100800 */
[----:B------:R-:W-:Y:S02]  /*15e10*/  IABS R214, R211 ;  /* 0x000000d300d67213 */ /* 0x000fe40000000000 */
[----:B------:R-:W-:Y:S02]  /*15e20*/  IABS R212, R213 ;  /* 0x000000d500d47213 */ /* 0x000fe40000000000 */
[----:B------:R-:W-:Y:S01]  /*15e30*/  @!P6 IMAD.IADD R5, R5, 0x1, -R8 ;  /* 0x000000010505e824 */ /* 0x000fe200078e0a08 */
[----:B------:R-:W-:Y:S01]  /*15e40*/  ISETP.GT.U32.AND P3, PT, R8, R210, PT ;  /* 0x000000d20800720c */ /* 0x000fe20003f64070 */
[----:B-1----:R-:W-:-:S03]  /*15e50*/  IMAD.MOV.U32 R9, RZ, RZ, R4 ;  /* 0x000000ffff097224 */ /* 0x002fc600078e0004 */
[----:B------:R-:W-:Y:S01]  /*15e60*/  ISETP.GT.U32.AND P6, PT, R8, R5, PT ;  /* 0x000000050800720c */ /* 0x000fe20003fc4070 */
[----:B------:R-:W-:Y:S02]  /*15e70*/  IMAD.MOV.U32 R4, RZ, RZ, R214 ;  /* 0x000000ffff047224 */ /* 0x000fe400078e00d6 */
[----:B------:R-:W-:Y:S01]  /*15e80*/  @!P1 IMAD.MOV R9, RZ, RZ, -R9 ;  /* 0x000000ffff099224 */ /* 0x000fe200078e0a09 */
[----:B------:R-:W-:Y:S01]  /*15e90*/  ISETP.GE.AND P1, PT, R2, RZ, PT ;  /* 0x000000ff0200720c */ /* 0x000fe20003f26270 */
[----:B------:R-:W-:Y:S02]  /*15ea0*/  @!P2 IMAD.IADD R3, R3, 0x1, -R8 ;  /* 0x000000010303a824 */ /* 0x000fe400078e0a08 */
[----:B------:R-:W-:Y:S01]  /*15eb0*/  IMAD.HI.U32 R214, R7, R4, RZ ;  /* 0x0000000407d67227 */ /* 0x000fe200078e00ff */
[----:B------:R1:W-:Y:S01]  /*15ec0*/  STL [R1+0x13c], R9 ;  /* 0x00013c0901007387 */ /* 0x0003e20000100800 */
[----:B------:R-:W-:Y:S02]  /*15ed0*/  @!P3 IADD3 R210, R210, -R8, RZ ;  /* 0x80000008d2d2b210 */ /* 0x000fe40007ffe0ff */
[----:B------:R-:W-:Y:S01]  /*15ee0*/  ISETP.GT.U32.AND P2, PT, R8, R3, PT ;  /* 0x000000030800720c */ /* 0x000fe20003f44070 */
[----:B------:R-:W-:Y:S01]  /*15ef0*/  IMAD.MOV R214, RZ, RZ, -R214 ;  /* 0x000000ffffd67224 */ /* 0x000fe200078e0ad6 */
[----:B------:R-:W-:Y:S01]  /*15f00*/  ISETP.GE.AND P3, PT, R213, RZ, PT ;  /* 0x000000ffd500720c */ /* 0x000fe20003f66270 */
[----:B------:R-:W-:-:S02]  /*15f10*/  @!P6 IMAD.IADD R5, R5, 0x1, -R8 ;  /* 0x000000010505e824 */ /* 0x000fc400078e0a08 */
[C---:B------:R-:W-:Y:S01]  /*15f20*/  IMAD R213, R8.reuse, R214, R4 ;  /* 0x000000d608d57224 */ /* 0x040fe200078e0204 */
[C---:B------:R-:W-:Y:S01]  /*15f30*/  IADD3 R4, R17.reuse, 0x1c5, RZ ;  /* 0x000001c511047810 */ /* 0x040fe20007ffe0ff */
[----:B-1----:R-:W-:Y:S01]  /*15f40*/  IMAD.MOV.U32 R9, RZ, RZ, R0 ;  /* 0x000000ffff097224 */ /* 0x002fe200078e0000 */
[C---:B------:R-:W-:Y:S01]  /*15f50*/  IADD3 R0, R17.reuse, 0x1c4, RZ ;  /* 0x000001c411007810 */ /* 0x040fe20007ffe0ff */
[----:B------:R-:W-:Y:S01]  /*15f60*/  IMAD.MOV.U32 R10, RZ, RZ, R210 ;  /* 0x000000ffff0a7224 */ /* 0x000fe200078e00d2 */
[----:B------:R-:W-:Y:S01]  /*15f70*/  ISETP.GT.U32.AND P6, PT, R8, R213, PT ;  /* 0x000000d50800720c */ /* 0x000fe20003fc4070 */
[----:B------:R-:W-:Y:S01]  /*15f80*/  @!P4 IMAD.MOV R9, RZ, RZ, -R9 ;  /* 0x000000ffff09c224 */ /* 0x000fe200078e0a09 */
[----:B------:R-:W-:Y:S01]  /*15f90*/  IADD3 R214, R17, 0x1c7, RZ ;  /* 0x000001c711d67810 */ /* 0x000fe20007ffe0ff */
[----:B------:R-:W-:Y:S01]  /*15fa0*/  IMAD.HI.U32 R2, R7, R212, RZ ;  /* 0x000000d407027227 */ /* 0x000fe200078e00ff */
[----:B------:R-:W-:Y:S02]  /*15fb0*/  ISETP.GE.AND P4, PT, R211, RZ, PT ;  /* 0x000000ffd300720c */ /* 0x000fe40003f86270 */
[----:B------:R1:W-:Y:S01]  /*15fc0*/  STL [R1+0x128], R9 ;  /* 0x0001280901007387 */ /* 0x0003e20000100800 */
[----:B------:R-:W-:Y:S01]  /*15fd0*/  @!P5 IMAD.MOV R10, RZ, RZ, -R10 ;  /* 0x000000ffff0ad224 */ /* 0x000fe200078e0a0a */
[----:B------:R-:W-:Y:S01]  /*15fe0*/  ISETP.GE.AND P5, PT, R0, RZ, PT ;  /* 0x000000ff0000720c */ /* 0x000fe20003fa6270 */
[----:B------:R-:W-:Y:S01]  /*15ff0*/  IMAD.MOV R2, RZ, RZ, -R2 ;  /* 0x000000ffff027224 */ /* 0x000fe200078e0a02 */
[----:B------:R-:W-:Y:S01]  /*16000*/  IABS R0, R0 ;  /* 0x0000000000007213 */ /* 0x000fe20000000000 */
[----:B------:R-:W-:Y:S01]  /*16010*/  @!P2 IMAD.IADD R3, R3, 0x1, -R8 ;  /* 0x000000010303a824 */ /* 0x000fe200078e0a08 */
[----:B------:R-:W-:Y:S01]  /*16020*/  STL [R1+0x12c], R10 ;  /* 0x00012c0a01007387 */ /* 0x000fe20000100800 */
[----:B------:R-:W-:Y:S01]  /*16030*/  IMAD R212, R8, R2, R212 ;  /* 0x0000000208d47224 */ /* 0x000fe200078e02d4 */
[----:B------:R-:W-:Y:S01]  /*16040*/  IADD3 R2, R17, 0x1c6, RZ ;  /* 0x000001c611027810 */ /* 0x000fe20007ffe0ff */
[----:B------:R-:W-:Y:S01]  /*16050*/  @!P6 IMAD.IADD R213, R213, 0x1, -R8 ;  /* 0x00000001d5d5e824 */ /* 0x000fe200078e0a08 */
[----:B------:R-:W-:Y:S01]  /*16060*/  IADD3 R210, R17, 0x1c8, RZ ;  /* 0x000001c811d27810 */ /* 0x000fe20007ffe0ff */
[----:B-1----:R-:W-:Y:S01]  /*16070*/  IMAD.MOV.U32 R9, RZ, RZ, R5 ;  /* 0x000000ffff097224 */ /* 0x002fe200078e0005 */
[----:B------:R-:W-:-:S02]  /*16080*/  IABS R5, R4 ;  /* 0x0000000400057213 */ /* 0x000fc40000000000 */
[----:B------:R-:W-:Y:S02]  /*16090*/  ISETP.GT.U32.AND P6, PT, R8, R213, PT ;  /* 0x000000d50800720c */ /* 0x000fe40003fc4070 */
[----:B------:R-:W-:Y:S01]  /*160a0*/  @!P0 IADD3 R9, -R9, RZ, RZ ;  /* 0x000000ff09098210 */ /* 0x000fe20007ffe1ff */
[C---:B------:R-:W-:Y:S01]  /*160b0*/  IMAD.HI.U32 R215, R7.reuse, R5, RZ ;  /* 0x0000000507d77227 */ /* 0x040fe200078e00ff */
[----:B------:R-:W-:Y:S02]  /*160c0*/  ISETP.GE.AND P0, PT, R4, RZ, PT ;  /* 0x000000ff0400720c */ /* 0x000fe40003f06270 */
[----:B------:R-:W-:Y:S01]  /*160d0*/  ISETP.GE.AND P2, PT, R2, RZ, PT ;  /* 0x000000ff0200720c */ /* 0x000fe20003f46270 */
[----:B------:R1:W-:Y:S01]  /*160e0*/  STL [R1+0x130], R9 ;  /* 0x0001300901007387 */ /* 0x0003e20000100800 */
[----:B------:R-:W-:Y:S01]  /*160f0*/  IMAD.HI.U32 R4, R7, R0, RZ ;  /* 0x0000000007047227 */ /* 0x000fe200078e00ff */
[----:B------:R-:W-:Y:S02]  /*16100*/  IABS R2, R2 ;  /* 0x0000000200027213 */ /* 0x000fe40000000000 */
[----:B------:R-:W-:Y:S01]  /*16110*/  IADD3 R215, -R215, RZ, RZ ;  /* 0x000000ffd7d77210 */ /* 0x000fe20007ffe1ff */
[----:B------:R-:W-:Y:S01]  /*16120*/  IMAD.MOV R4, RZ, RZ, -R4 ;  /* 0x000000ffff047224 */ /* 0x000fe200078e0a04 */
[----:B------:R-:W-:Y:S01]  /*16130*/  IABS R211, R214 ;  /* 0x000000d600d37213 */ /* 0x000fe20000000000 */
[----:B------:R-:W-:-:S02]  /*16140*/  @!P6 IMAD.IADD R213, R213, 0x1, -R8 ;  /* 0x00000001d5d5e824 */ /* 0x000fc400078e0a08 */
[C---:B------:R-:W-:Y:S01]  /*16150*/  IMAD R0, R8.reuse, R4, R0 ;  /* 0x0000000408007224 */ /* 0x040fe200078e0200 */
[----:B------:R-:W-:Y:S01]  /*16160*/  IABS R4, R210 ;  /* 0x000000d200047213 */ /* 0x000fe20000000000 */
[----:B-1----:R-:W-:Y:S02]  /*16170*/  IMAD.MOV.U32 R9, RZ, RZ, R3 ;  /* 0x000000ffff097224 */ /* 0x002fe400078e0003 */
[----:B------:R-:W-:Y:S01]  /*16180*/  IMAD.HI.U32 R3, R7, R2, RZ ;  /* 0x0000000207037227 */ /* 0x000fe200078e00ff */
[----:B------:R-:W-:-:S03]  /*16190*/  ISETP.GT.U32.AND P6, PT, R8, R0, PT ;  /* 0x000000000800720c */ /* 0x000fc60003fc4070 */
[----:B------:R-:W-:Y:S01]  /*161a0*/  @!P1 IMAD.MOV R9, RZ, RZ, -R9 ;  /* 0x000000ffff099224 */ /* 0x000fe200078e0a09 */
[C---:B------:R-:W-:Y:S01]  /*161b0*/  ISETP.GT.U32.AND P1, PT, R8.reuse, R212, PT ;  /* 0x000000d40800720c */ /* 0x040fe20003f24070 */
[----:B------:R-:W-:Y:S02]  /*161c0*/  IMAD R5, R8, R215, R5 ;  /* 0x000000d708057224 */ /* 0x000fe400078e0205 */
[----:B------:R-:W-:Y:S01]  /*161d0*/  IMAD.MOV R3, RZ, RZ, -R3 ;  /* 0x000000ffff037224 */ /* 0x000fe200078e0a03 */
[----:B------:R1:W-:Y:S01]  /*161e0*/  STL [R1+0x134], R9 ;  /* 0x0001340901007387 */ /* 0x0003e20000100800 */
[----:B------:R-:W-:-:S04]  /*161f0*/  IMAD.HI.U32 R219, R7, R211, RZ ;  /* 0x000000d307db7227 */ /* 0x000fc800078e00ff */
[----:B------:R-:W-:Y:S01]  /*16200*/  IMAD.HI.U32 R218, R7, R4, RZ ;  /* 0x0000000407da7227 */ /* 0x000fe200078e00ff */
[----:B------:R-:W-:-:S03]  /*16210*/  @!P6 IADD3 R0, R0, -R8, RZ ;  /* 0x800000080000e210 */ /* 0x000fc60007ffe0ff */
[----:B------:R-:W-:Y:S01]  /*16220*/  @!P1 IMAD.IADD R212, R212, 0x1, -R8 ;  /* 0x00000001d4d49824 */ /* 0x000fe200078e0a08 */
[C---:B------:R-:W-:Y:S01]  /*16230*/  ISETP.GT.U32.AND P6, PT, R8.reuse, R0, PT ;  /* 0x000000000800720c */ /* 0x040fe20003fc4070 */
[C---:B------:R-:W-:Y:S01]  /*16240*/  IMAD R2, R8.reuse, R3, R2 ;  /* 0x0000000308027224 */ /* 0x040fe200078e0202 */
[----:B------:R-:W-:Y:S01]  /*16250*/  IADD3 R3, R17, 0x1ca, RZ ;  /* 0x000001ca11037810 */ /* 0x000fe20007ffe0ff */
[----:B------:R-:W-:Y:S01]  /*16260*/  IMAD.MOV R219, RZ, RZ, -R219 ;  /* 0x000000ffffdb7224 */ /* 0x000fe200078e0adb */
[C---:B------:R-:W-:Y:S01]  /*16270*/  ISETP.GT.U32.AND P1, PT, R8.reuse, R212, PT ;  /* 0x000000d40800720c */ /* 0x040fe20003f24070 */
[----:B------:R-:W-:Y:S01]  /*16280*/  IMAD.MOV.U32 R10, RZ, RZ, R213 ;  /* 0x000000ffff0a7224 */ /* 0x000fe200078e00d5 */
[----:B------:R-:W-:Y:S01]  /*16290*/  IABS R215, R3 ;  /* 0x0000000300d77213 */ /* 0x000fe20000000000 */
[----:B------:R-:W-:Y:S02]  /*162a0*/  IMAD.MOV R218, RZ, RZ, -R218 ;  /* 0x000000ffffda7224 */ /* 0x000fe400078e0ada */
[----:B------:R-:W-:-:S02]  /*162b0*/  IMAD R211, R8, R219, R211 ;  /* 0x000000db08d37224 */ /* 0x000fc400078e02d3 */
[----:B------:R-:W-:Y:S01]  /*162c0*/  @!P4 IMAD.MOV R10, RZ, RZ, -R10 ;  /* 0x000000ffff0ac224 */ /* 0x000fe200078e0a0a */
[C---:B------:R-:W-:Y:S01]  /*162d0*/  ISETP.GT.U32.AND P4, PT, R8.reuse, R2, PT ;  /* 0x000000020800720c */ /* 0x040fe20003f84070 */
[----:B------:R-:W-:Y:S02]  /*162e0*/  IMAD R4, R8, R218, R4 ;  /* 0x000000da08047224 */ /* 0x000fe400078e0204 */
[--C-:B------:R-:W-:Y:S01]  /*162f0*/  @!P6 IMAD.IADD R0, R0, 0x1, -R8.reuse ;  /* 0x000000010000e824 */ /* 0x100fe200078e0a08 */
[----:B------:R-:W-:Y:S01]  /*16300*/  ISETP.GE.AND P6, PT, R214, RZ, PT ;  /* 0x000000ffd600720c */ /* 0x000fe20003fc6270 */
[----:B------:R-:W-:Y:S01]  /*16310*/  @!P1 IMAD.IADD R212, R212, 0x1, -R8 ;  /* 0x00000001d4d49824 */ /* 0x000fe200078e0a08 */
[----:B------:R-:W-:Y:S01]  /*16320*/  ISETP.GT.U32.AND P1, PT, R8, R5, PT ;  /* 0x000000050800720c */ /* 0x000fe20003f24070 */
[----:B------:R-:W-:Y:S01]  /*16330*/  IMAD.HI.U32 R218, R7, R216, RZ ;  /* 0x000000d807da7227 */ /* 0x000fe200078e00ff */
[C---:B------:R-:W-:Y:S01]  /*16340*/  IADD3 R214, R17.reuse, 0x1cb, RZ ;  /* 0x000001cb11d67810 */ /* 0x040fe20007ffe0ff */
[----:B------:R-:W-:Y:S02]  /*16350*/  STL [R1+0x124], R10 ;  /* 0x0001240a01007387 */ /* 0x000fe40000100800 */
[----:B-1----:R-:W-:Y:S01]  /*16360*/  IMAD.MOV.U32 R9, RZ, RZ, R212 ;  /* 0x000000ffff097224 */ /* 0x002fe200078e00d4 */
[----:B------:R-:W-:Y:S01]  /*16370*/  IABS R219, R214 ;  /* 0x000000d600db7213 */ /* 0x000fe20000000000 */
[----:B------:R-:W-:Y:S01]  /*16380*/  @!P4 IMAD.IADD R2, R2, 0x1, -R8 ;  /* 0x000000010202c824 */ /* 0x000fe200078e0a08 */
[----:B------:R-:W-:Y:S01]  /*16390*/  IADD3 R212, R17, 0x1cc, RZ ;  /* 0x000001cc11d47810 */ /* 0x000fe20007ffe0ff */
[----:B------:R-:W-:Y:S01]  /*163a0*/  @!P3 IMAD.MOV R9, RZ, RZ, -R9 ;  /* 0x000000ffff09b224 */ /* 0x000fe200078e0a09 */
[----:B------:R-:W-:Y:S01]  /*163b0*/  ISETP.GT.U32.AND P3, PT, R8, R211, PT ;  /* 0x000000d30800720c */ /* 0x000fe20003f64070 */
[----:B------:R-:W-:-:S02]  /*163c0*/  IMAD.MOV R218, RZ, RZ, -R218 ;  /* 0x000000ffffda7224 */ /* 0x000fc400078e0ada */
[----:B------:R-:W-:Y:S01]  /*163d0*/  @!P1 IMAD.IADD R5, R5, 0x1, -R8 ;  /* 0x0000000105059824 */ /* 0x000fe200078e0a08 */
[C---:B------:R-:W-:Y:S01]  /*163e0*/  ISETP.GT.U32.AND P1, PT, R8.reuse, R4, PT ;  /* 0x000000040800720c */ /* 0x040fe20003f24070 */
[----:B------:R1:W-:Y:S01]  /*163f0*/  STL [R1+0x120], R9 ;  /* 0x0001200901007387 */ /* 0x0003e20000100800 */
[C---:B------:R-:W-:Y:S01]  /*16400*/  IMAD R216, R8.reuse, R218, R216 ;  /* 0x000000da08d87224 */ /* 0x040fe200078e02d8 */
[----:B------:R-:W-:Y:S01]  /*16410*/  IABS R218, R212 ;  /* 0x000000d400da7213 */ /* 0x000fe20000000000 */
[----:B------:R-:W-:Y:S01]  /*16420*/  IMAD.HI.U32 R213, R7, R215, RZ ;  /* 0x000000d707d57227 */ /* 0x000fe200078e00ff */
[----:B------:R-:W-:-:S03]  /*16430*/  ISETP.GT.U32.AND P4, PT, R8, R5, PT ;  /* 0x000000050800720c */ /* 0x000fc60003f84070 */
[----:B------:R-:W-:Y:S01]  /*16440*/  IMAD.HI.U32 R220, R7, R218, RZ ;  /* 0x000000da07dc7227 */ /* 0x000fe200078e00ff */
[----:B------:R-:W-:Y:S02]  /*16450*/  IADD3 R213, -R213, RZ, RZ ;  /* 0x000000ffd5d57210 */ /* 0x000fe40007ffe1ff */
[----:B-1----:R-:W-:Y:S01]  /*16460*/  MOV R9, R0 ;  /* 0x0000000000097202 */ /* 0x002fe20000000f00 */
[--C-:B------:R-:W-:Y:S01]  /*16470*/  @!P3 IMAD.IADD R211, R211, 0x1, -R8.reuse ;  /* 0x00000001d3d3b824 */ /* 0x100fe200078e0a08 */
[----:B------:R-:W-:Y:S01]  /*16480*/  ISETP.GT.U32.AND P3, PT, R8, R2, PT ;  /* 0x000000020800720c */ /* 0x000fe20003f64070 */
[----:B------:R-:W-:Y:S02]  /*16490*/  @!P1 IMAD.IADD R4, R4, 0x1, -R8 ;  /* 0x0000000104049824 */ /* 0x000fe400078e0a08 */
[----:B------:R-:W-:Y:S02]  /*164a0*/  IMAD.MOV.U32 R0, RZ, RZ, R219 ;  /* 0x000000ffff007224 */ /* 0x000fe400078e00db */
[----:B------:R-:W-:Y:S01]  /*164b0*/  @!P5 IMAD.MOV R9, RZ, RZ, -R9 ;  /* 0x000000ffff09d224 */ /* 0x000fe200078e0a09 */
[C---:B------:R-:W-:Y:S01]  /*164c0*/  ISETP.GT.U32.AND P1, PT, R8.reuse, R4, PT ;  /* 0x000000040800720c */ /* 0x040fe20003f24070 */
[----:B------:R-:W-:Y:S01]  /*164d0*/  IMAD.HI.U32 R221, R7, R0, RZ ;  /* 0x0000000007dd7227 */ /* 0x000fe200078e00ff */
[----:B------:R-:W-:-:S02]  /*164e0*/  ISETP.GT.U32.AND P5, PT, R8, R211, PT ;  /* 0x000000d30800720c */ /* 0x000fc40003fa4070 */
[----:B------:R1:W-:Y:S01]  /*164f0*/  STL [R1+0x118], R9 ;  /* 0x0001180901007387 */ /* 0x0003e20000100800 */
[----:B------:R-:W-:Y:S01]  /*16500*/  @!P4 IMAD.IADD R5, R5, 0x1, -R8 ;  /* 0x000000010505c824 */ /* 0x000fe200078e0a08 */
[----:B------:R-:W-:Y:S01]  /*16510*/  ISETP.GT.U32.AND P4, PT, R8, R216, PT ;  /* 0x000000d80800720c */ /* 0x000fe20003f84070 */
[----:B------:R-:W-:Y:S01]  /*16520*/  IMAD.MOV R221, RZ, RZ, -R221 ;  /* 0x000000ffffdd7224 */ /* 0x000fe200078e0add */
[----:B------:R-:W-:Y:S01]  /*16530*/  @!P3 IADD3 R2, R2, -R8, RZ ;  /* 0x800000080202b210 */ /* 0x000fe20007ffe0ff */
[C---:B------:R-:W-:Y:S01]  /*16540*/  IMAD R215, R8.reuse, R213, R215 ;  /* 0x000000d508d77224 */ /* 0x040fe200078e02d7 */
[C---:B------:R-:W-:Y:S01]  /*16550*/  IADD3 R213, R17.reuse, 0x1cd, RZ ;  /* 0x000001cd11d57810 */ /* 0x040fe20007ffe0ff */
[C---:B------:R-:W-:Y:S01]  /*16560*/  IMAD R0, R8.reuse, R221, R0 ;  /* 0x000000dd08007224 */ /* 0x040fe200078e0200 */
[----:B------:R-:W-:Y:S01]  /*16570*/  IADD3 R221, R17, 0x1d0, RZ ;  /* 0x000001d011dd7810 */ /* 0x000fe20007ffe0ff */
[----:B------:R-:W-:Y:S01]  /*16580*/  IMAD.MOV.U32 R10, RZ, RZ, R5 ;  /* 0x000000ffff0a7224 */ /* 0x000fe200078e0005 */
[----:B------:R-:W-:Y:S01]  /*16590*/  ISETP.GT.U32.AND P3, PT, R8, R215, PT ;  /* 0x000000d70800720c */ /* 0x000fe20003f64070 */
[----:B-1----:R-:W-:Y:S01]  /*165a0*/  IMAD.MOV.U32 R9, RZ, RZ, R2 ;  /* 0x000000ffff097224 */ /* 0x002fe200078e0002 */
[----:B------:R-:W-:Y:S01]  /*165b0*/  IABS R219, R213 ;  /* 0x000000d500db7213 */ /* 0x000fe20000000000 */
[----:B------:R-:W-:Y:S01]  /*165c0*/  @!P1 IMAD.IADD R4, R4, 0x1, -R8 ;  /* 0x0000000104049824 */ /* 0x000fe200078e0a08 */
[----:B------:R-:W-:Y:S01]  /*165d0*/  ISETP.GT.U32.AND P1, PT, R8, R0, PT ;  /* 0x000000000800720c */ /* 0x000fe20003f24070 */
[----:B------:R-:W-:-:S02]  /*165e0*/  @!P0 IMAD.MOV R10, RZ, RZ, -R10 ;  /* 0x000000ffff0a8224 */ /* 0x000fc400078e0a0a */
[----:B------:R-:W-:Y:S02]  /*165f0*/  @!P2 IMAD.MOV R9, RZ, RZ, -R9 ;  /* 0x000000ffff09a224 */ /* 0x000fe400078e0a09 */
[--C-:B------:R-:W-:Y:S01]  /*16600*/  @!P5 IMAD.IADD R211, R211, 0x1, -R8.reuse ;  /* 0x00000001d3d3d824 */ /* 0x100fe200078e0a08 */
[----:B------:R-:W-:Y:S01]  /*16610*/  STL [R1+0x10c], R10 ;  /* 0x00010c0a01007387 */ /* 0x000fe20000100800 */
[----:B------:R-:W-:Y:S01]  /*16620*/  @!P4 IMAD.IADD R216, R216, 0x1, -R8 ;  /* 0x00000001d8d8c824 */ /* 0x000fe200078e0a08 */
[----:B------:R-:W-:Y:S01]  /*16630*/  ISETP.GE.AND P5, PT, R210, RZ, PT ;  /* 0x000000ffd200720c */ /* 0x000fe20003fa6270 */
[----:B------:R-:W-:Y:S01]  /*16640*/  IMAD.MOV R220, RZ, RZ, -R220 ;  /* 0x000000ffffdc7224 */ /* 0x000fe200078e0adc */
[----:B------:R1:W-:Y:S01]  /*16650*/  STL [R1+0x108], R9 ;  /* 0x0001080901007387 */ /* 0x0003e20000100800 */
[----:B------:R-:W-:Y:S01]  /*16660*/  IMAD.HI.U32 R210, R7, R219, RZ ;  /* 0x000000db07d27227 */ /* 0x000fe200078e00ff */
[C---:B------:R-:W-:Y:S02]  /*16670*/  ISETP.GT.U32.AND P0, PT, R8.reuse, R216, PT ;  /* 0x000000d80800720c */ /* 0x040fe40003f04070 */
[----:B------:R-:W-:Y:S01]  /*16680*/  @!P3 IADD3 R215, R215, -R8, RZ ;  /* 0x80000008d7d7b210 */ /* 0x000fe20007ffe0ff */
[----:B------:R-:W-:Y:S01]  /*16690*/  IMAD R218, R8, R220, R218 ;  /* 0x000000dc08da7224 */ /* 0x000fe200078e02da */
[----:B------:R-:W-:Y:S01]  /*166a0*/  ISETP.GE.AND P3, PT, R3, RZ, PT ;  /* 0x000000ff0300720c */ /* 0x000fe20003f66270 */
[----:B------:R-:W-:Y:S01]  /*166b0*/  IMAD.MOV R210, RZ, RZ, -R210 ;  /* 0x000000ffffd27224 */ /* 0x000fe200078e0ad2 */
[----:B------:R-:W-:Y:S01]  /*166c0*/  IADD3 R3, R17, 0x1ce, RZ ;  /* 0x000001ce11037810 */ /* 0x000fe20007ffe0ff */
[----:B------:R-:W-:Y:S01]  /*166d0*/  @!P1 IMAD.IADD R0, R0, 0x1, -R8 ;  /* 0x0000000100009824 */ /* 0x000fe200078e0a08 */
[----:B-1----:R-:W-:Y:S01]  /*166e0*/  MOV R9, R211 ;  /* 0x000000d300097202 */ /* 0x002fe20000000f00 */
[C---:B------:R-:W-:Y:S01]  /*166f0*/  IMAD R210, R8.reuse, R210, R219 ;  /* 0x000000d208d27224 */ /* 0x040fe200078e02db */
[----:B------:R-:W-:Y:S01]  /*16700*/  IABS R5, R3 ;  /* 0x0000000300057213 */ /* 0x000fe20000000000 */
[----:B------:R-:W-:Y:S01]  /*16710*/  IMAD.MOV.U32 R2, RZ, RZ, R4 ;  /* 0x000000ffff027224 */ /* 0x000fe200078e0004 */
[C---:B------:R-:W-:Y:S01]  /*16720*/  ISETP.GT.U32.AND P1, PT, R8.reuse, R0, PT ;  /* 0x000000000800720c */ /* 0x040fe20003f24070 */
[----:B------:R-:W-:Y:S01]  /*16730*/  @!P6 IMAD.MOV R9, RZ, RZ, -R9 ;  /* 0x000000ffff09e224 */ /* 0x000fe200078e0a09 */
[----:B------:R-:W-:Y:S01]  /*16740*/  ISETP.GT.U32.AND P6, PT, R8, R218, PT ;  /* 0x000000da0800720c */ /* 0x000fe20003fc4070 */
[----:B------:R-:W-:Y:S01]  /*16750*/  @!P0 IMAD.IADD R216, R216, 0x1, -R8 ;  /* 0x00000001d8d88824 */ /* 0x000fe200078e0a08 */
[----:B------:R-:W-:Y:S01]  /*16760*/  ISETP.GT.U32.AND P0, PT, R8, R210, PT ;  /* 0x000000d20800720c */ /* 0x000fe20003f04070 */
[----:B------:R-:W-:Y:S01]  /*16770*/  @!P5 IMAD.MOV R2, RZ, RZ, -R2 ;  /* 0x000000ffff02d224 */ /* 0x000fe200078e0a02 */
[----:B------:R-:W-:Y:S01]  /*16780*/  ISETP.GE.AND P5, PT, R214, RZ, PT ;  /* 0x000000ffd600720c */ /* 0x000fe20003fa6270 */
[----:B------:R-:W-:Y:S01]  /*16790*/  IMAD.HI.U32 R4, R7, R5, RZ ;  /* 0x0000000507047227 */ /* 0x000fe200078e00ff */
[----:B------:R-:W-:Y:S01]  /*167a0*/  ISETP.GT.U32.AND P2, PT, R8, R215, PT ;  /* 0x000000d70800720c */ /* 0x000fe20003f44070 */
[----:B------:R1:W-:Y:S01]  /*167b0*/  STL [R1+0x104], R9 ;  /* 0x0001040901007387 */ /* 0x0003e20000100800 */
[----:B------:R-:W-:Y:S01]  /*167c0*/  ISETP.GE.AND P4, PT, R217, RZ, PT ;  /* 0x000000ffd900720c */ /* 0x000fe20003f86270 */
[----:B------:R-:W-:Y:S01]  /*167d0*/  IMAD.MOV.U32 R10, RZ, RZ, R216 ;  /* 0x000000ffff0a7224 */ /* 0x000fe200078e00d8 */
[----:B------:R-:W-:Y:S01]  /*167e0*/  IADD3 R217, R17, 0x1cf, RZ ;  /* 0x000001cf11d97810 */ /* 0x000fe20007ffe0ff */
[----:B------:R2:W-:Y:S01]  /*167f0*/  STL [R1+0x100], R2 ;  /* 0x0001000201007387 */ /* 0x0005e20000100800 */
[-C--:B------:R-:W-:Y:S01]  /*16800*/  @!P1 IADD3 R0, R0, -R8.reuse, RZ ;  /* 0x8000000800009210 */ /* 0x080fe20007ffe0ff */
[----:B------:R-:W-:Y:S01]  /*16810*/  @!P6 IMAD.IADD R218, R218, 0x1, -R8 ;  /* 0x00000001dadae824 */ /* 0x000fe200078e0a08 */
[----:B------:R-:W-:Y:S01]  /*16820*/  ISETP.GE.AND P6, PT, R3, RZ, PT ;  /* 0x000000ff0300720c */ /* 0x000fe20003fc6270 */
[----:B------:R-:W-:Y:S01]  /*16830*/  IMAD.MOV R3, RZ, RZ, -R4 ;  /* 0x000000ffff037224 */ /* 0x000fe200078e0a04 */
[----:B------:R-:W-:Y:S01]  /*16840*/  @!P0 IADD3 R210, R210, -R8, RZ ;  /* 0x80000008d2d28210 */ /* 0x000fe20007ffe0ff */
[----:B------:R-:W-:Y:S01]  /*16850*/  @!P5 IMAD.MOV R0, RZ, RZ, -R0 ;  /* 0x000000ffff00d224 */ /* 0x000fe200078e0a00 */
[C---:B------:R-:W-:Y:S01]  /*16860*/  ISETP.GT.U32.AND P0, PT, R8.reuse, R218, PT ;  /* 0x000000da0800720c */ /* 0x040fe20003f04070 */
[----:B------:R-:W-:Y:S01]  /*16870*/  IMAD R3, R8, R3, R5 ;  /* 0x0000000308037224 */ /* 0x000fe200078e0205 */
[----:B------:R-:W-:Y:S01]  /*16880*/  IABS R219, R217 ;  /* 0x000000d900db7213 */ /* 0x000fe20000000000 */
[----:B------:R-:W-:Y:S01]  /*16890*/  @!P2 IMAD.IADD R215, R215, 0x1, -R8 ;  /* 0x00000001d7d7a824 */ /* 0x000fe200078e0a08 */
[----:B------:R-:W-:Y:S01]  /*168a0*/  ISETP.GE.AND P2, PT, R212, RZ, PT ;  /* 0x000000ffd400720c */ /* 0x000fe20003f46270 */
[----:B------:R-:W-:Y:S01]  /*168b0*/  @!P4 IMAD.MOV R10, RZ, RZ, -R10 ;  /* 0x000000ffff0ac224 */ /* 0x000fe200078e0a0a */
[----:B------:R-:W-:Y:S01]  /*168c0*/  ISETP.GT.U32.AND P5, PT, R8, R3, PT ;  /* 0x000000030800720c */ /* 0x000fe20003fa4070 */
[----:B-1----:R-:W-:Y:S01]  /*168d0*/  IMAD.MOV.U32 R9, RZ, RZ, R215 ;  /* 0x000000ffff097224 */ /* 0x002fe200078e00d7 */
[----:B------:R-:W-:Y:S01]  /*168e0*/  ISETP.GE.AND P1, PT, R213, RZ, PT ;  /* 0x000000ffd500720c */ /* 0x000fe20003f26270 */
[----:B--2---:R-:W-:Y:S01]  /*168f0*/  IMAD.HI.U32 R2, R7, R219, RZ ;  /* 0x000000db07027227 */ /* 0x004fe200078e00ff */
[----:B------:R1:W-:Y:S01]  /*16900*/  STL [R1+0xfc], R10 ;  /* 0x0000fc0a01007387 */ /* 0x0003e20000100800 */
[----:B------:R-:W-:-:S02]  /*16910*/  IADD3 R4, R17, 0x1d1, RZ ;  /* 0x000001d111047810 */ /* 0x000fc40007ffe0ff */
[----:B------:R-:W-:Y:S01]  /*16920*/  @!P0 IMAD.IADD R218, R218, 0x1, -R8 ;  /* 0x00000001dada8824 */ /* 0x000fe200078e0a08 */
[----:B------:R-:W-:Y:S01]  /*16930*/  ISETP.GE.AND P0, PT, R221, RZ, PT ;  /* 0x000000ffdd00720c */ /* 0x000fe20003f06270 */
[----:B------:R-:W-:Y:S01]  /*16940*/  @!P3 IMAD.MOV R9, RZ, RZ, -R9 ;  /* 0x000000ffff09b224 */ /* 0x000fe200078e0a09 */
[----:B------:R-:W-:Y:S01]  /*16950*/  IABS R221, R221 ;  /* 0x000000dd00dd7213 */ /* 0x000fe20000000000 */
[----:B------:R-:W-:Y:S01]  /*16960*/  IMAD.MOV R2, RZ, RZ, -R2 ;  /* 0x000000ffff027224 */ /* 0x000fe200078e0a02 */
[----:B------:R-:W-:Y:S02]  /*16970*/  ISETP.GT.U32.AND P3, PT, R8, R210, PT ;  /* 0x000000d20800720c */ /* 0x000fe40003f64070 */
[----:B------:R-:W-:Y:S01]  /*16980*/  @!P5 IADD3 R3, R3, -R8, RZ ;  /* 0x800000080303d210 */ /* 0x000fe20007ffe0ff */
[----:B------:R-:W-:Y:S01]  /*16990*/  IMAD.HI.U32 R215, R7, R221, RZ ;  /* 0x000000dd07d77227 */ /* 0x000fe200078e00ff */
[----:B------:R2:W-:Y:S01]  /*169a0*/  STL [R1+0xf8], R9 ;  /* 0x0000f80901007387 */ /* 0x0005e20000100800 */
[----:B------:R-:W-:-:S02]  /*169b0*/  IADD3 R214, R17, 0x1d2, RZ ;  /* 0x000001d211d67810 */ /* 0x000fc40007ffe0ff */
[C---:B------:R-:W-:Y:S01]  /*169c0*/  ISETP.GT.U32.AND P5, PT, R8.reuse, R3, PT ;  /* 0x000000030800720c */ /* 0x040fe20003fa4070 */
[----:B------:R-:W-:Y:S01]  /*169d0*/  IMAD.MOV R215, RZ, RZ, -R215 ;  /* 0x000000ffffd77224 */ /* 0x000fe200078e0ad7 */
[----:B------:R3:W-:Y:S01]  /*169e0*/  STL [R1+0xf4], R0 ;  /* 0x0000f40001007387 */ /* 0x0007e20000100800 */
[C---:B------:R-:W-:Y:S01]  /*169f0*/  IMAD R219, R8.reuse, R2, R219 ;  /* 0x0000000208db7224 */ /* 0x040fe200078e02db */
[C---:B------:R-:W-:Y:S01]  /*16a00*/  IADD3 R2, R17.reuse, 0x1d3, RZ ;  /* 0x000001d311027810 */ /* 0x040fe20007ffe0ff */
[----:B-1----:R-:W-:Y:S01]  /*16a10*/  IMAD.MOV.U32 R10, RZ, RZ, R218 ;  /* 0x000000ffff0a7224 */ /* 0x002fe200078e00da */
[----:B------:R-:W-:Y:S01]  /*16a20*/  IADD3 R216, R17, 0x1d4, RZ ;  /* 0x000001d411d87810 */ /* 0x000fe20007ffe0ff */
[----:B------:R-:W-:Y:S01]  /*16a30*/  IMAD R221, R8, R215, R221 ;  /* 0x000000d708dd7224 */ /* 0x000fe200078e02dd */
[----:B------:R-:W-:Y:S01]  /*16a40*/  IABS R211, R2 ;  /* 0x0000000200d37213 */ /* 0x000fe20000000000 */
[----:B------:R-:W-:Y:S01]  /*16a50*/  @!P3 IMAD.IADD R210, R210, 0x1, -R8 ;  /* 0x00000001d2d2b824 */ /* 0x000fe200078e0a08 */
[----:B------:R-:W-:Y:S01]  /*16a60*/  ISETP.GE.AND P3, PT, R4, RZ, PT ;  /* 0x000000ff0400720c */ /* 0x000fe20003f66270 */
[----:B------:R-:W-:Y:S01]  /*16a70*/  @!P2 IMAD.MOV R10, RZ, RZ, -R10 ;  /* 0x000000ffff0aa224 */ /* 0x000fe200078e0a0a */
[C---:B------:R-:W-:Y:S01]  /*16a80*/  ISETP.GT.U32.AND P2, PT, R8.reuse, R219, PT ;  /* 0x000000db0800720c */ /* 0x040fe20003f44070 */
[----:B------:R-:W-:Y:S01]  /*16a90*/  @!P5 IMAD.IADD R3, R3, 0x1, -R8 ;  /* 0x000000010303d824 */ /* 0x000fe200078e0a08 */
[----:B------:R-:W-:Y:S01]  /*16aa0*/  IABS R4, R4 ;  /* 0x0000000400047213 */ /* 0x000fe20000000000 */
[----:B--2---:R-:W-:Y:S01]  /*16ab0*/  IMAD.MOV.U32 R9, RZ, RZ, R210 ;  /* 0x000000ffff097224 */ /* 0x004fe200078e00d2 */
[----:B------:R-:W-:Y:S01]  /*16ac0*/  ISETP.GT.U32.AND P5, PT, R8, R221, PT ;  /* 0x000000dd0800720c */ /* 0x000fe20003fa4070 */
[----:B------:R-:W-:Y:S01]  /*16ad0*/  STL [R1+0xf0], R10 ;  /* 0x0000f00a01007387 */ /* 0x000fe20000100800 */
[----:B---3--:R-:W-:Y:S01]  /*16ae0*/  IABS R0, R214 ;  /* 0x000000d600007213 */ /* 0x008fe20000000000 */
[----:B------:R-:W-:Y:S01]  /*16af0*/  IMAD.HI.U32 R212, R7, R4, RZ ;  /* 0x0000000407d47227 */ /* 0x000fe200078e00ff */
[----:B------:R-:W-:-:S02]  /*16b00*/  @!P1 IADD3 R9, -R9, RZ, RZ ;  /* 0x000000ff09099210 */ /* 0x000fc40007ffe1ff */
[----:B------:R-:W-:Y:S01]  /*16b10*/  ISETP.GE.AND P4, PT, R217, RZ, PT ;  /* 0x000000ffd900720c */ /* 0x000fe20003f86270 */
[----:B------:R-:W-:Y:S01]  /*16b20*/  IMAD.MOV R212, RZ, RZ, -R212 ;  /* 0x000000ffffd47224 */ /* 0x000fe200078e0ad4 */
[----:B------:R-:W-:Y:S01]  /*16b30*/  IADD3 R217, R17, 0x1d5, RZ ;  /* 0x000001d511d97810 */ /* 0x000fe20007ffe0ff */
[----:B------:R1:W-:Y:S01]  /*16b40*/  STL [R1+0xe8], R9 ;  /* 0x0000e80901007387 */ /* 0x0003e20000100800 */
[----:B------:R-:W-:Y:S01]  /*16b50*/  @!P2 IMAD.IADD R219, R219, 0x1, -R8 ;  /* 0x00000001dbdba824 */ /* 0x000fe200078e0a08 */
[----:B------:R-:W-:Y:S01]  /*16b60*/  ISETP.GE.AND P1, PT, R214, RZ, PT ;  /* 0x000000ffd600720c */ /* 0x000fe20003f26270 */
[C---:B------:R-:W-:Y:S01]  /*16b70*/  IMAD R218, R8.reuse, R212, R4 ;  /* 0x000000d408da7224 */ /* 0x040fe200078e0204 */
[----:B------:R-:W-:Y:S01]  /*16b80*/  IABS R212, R216 ;  /* 0x000000d800d47213 */ /* 0x000fe20000000000 */
[----:B------:R-:W-:Y:S01]  /*16b90*/  @!P5 IMAD.IADD R221, R221, 0x1, -R8 ;  /* 0x00000001ddddd824 */ /* 0x000fe200078e0a08 */
[C---:B------:R-:W-:Y:S01]  /*16ba0*/  ISETP.GT.U32.AND P5, PT, R8.reuse, R219, PT ;  /* 0x000000db0800720c */ /* 0x040fe20003fa4070 */
[----:B------:R-:W-:Y:S01]  /*16bb0*/  IMAD.HI.U32 R5, R7, R0, RZ ;  /* 0x0000000007057227 */ /* 0x000fe200078e00ff */
[----:B------:R-:W-:-:S02]  /*16bc0*/  ISETP.GT.U32.AND P2, PT, R8, R218, PT ;  /* 0x000000da0800720c */ /* 0x000fc40003f44070 */
[----:B-1----:R-:W-:Y:S01]  /*16bd0*/  MOV R9, R3 ;  /* 0x0000000300097202 */ /* 0x002fe20000000f00 */
[----:B------:R-:W-:-:S04]  /*16be0*/  IMAD.HI.U32 R213, R7, R211, RZ ;  /* 0x000000d307d57227 */ /* 0x000fc800078e00ff */
[----:B------:R-:W-:Y:S01]  /*16bf0*/  @!P6 IMAD.MOV R9, RZ, RZ, -R9 ;  /* 0x000000ffff09e224 */ /* 0x000fe200078e0a09 */
[C---:B------:R-:W-:Y:S01]  /*16c00*/  ISETP.GT.U32.AND P6, PT, R8.reuse, R221, PT ;  /* 0x000000dd0800720c */ /* 0x040fe20003fc4070 */
[----:B------:R-:W-:Y:S02]  /*16c10*/  IMAD.MOV R5, RZ, RZ, -R5 ;  /* 0x000000ffff057224 */ /* 0x000fe400078e0a05 */
[----:B------:R-:W-:Y:S01]  /*16c20*/  IMAD.MOV R213, RZ, RZ, -R213 ;  /* 0x000000ffffd57224 */ /* 0x000fe200078e0ad5 */
[----:B------:R1:W-:Y:S01]  /*16c30*/  STL [R1+0xe4], R9 ;  /* 0x0000e40901007387 */ /* 0x0003e20000100800 */
[C---:B------:R-:W-:Y:S01]  /*16c40*/  IMAD R210, R8.reuse, R5, R0 ;  /* 0x0000000508d27224 */ /* 0x040fe200078e0200 */
[----:B------:R-:W-:Y:S01]  /*16c50*/  IADD3 R0, R17, 0x1d7, RZ ;  /* 0x000001d711007810 */ /* 0x000fe20007ffe0ff */
[C---:B------:R-:W-:Y:S01]  /*16c60*/  IMAD R211, R8.reuse, R213, R211 ;  /* 0x000000d508d37224 */ /* 0x040fe200078e02d3 */
[----:B------:R-:W-:Y:S01]  /*16c70*/  IABS R213, R217 ;  /* 0x000000d900d57213 */ /* 0x000fe20000000000 */
[--C-:B------:R-:W-:Y:S01]  /*16c80*/  @!P5 IMAD.IADD R219, R219, 0x1, -R8.reuse ;  /* 0x00000001dbdbd824 */ /* 0x100fe200078e0a08 */
[----:B------:R-:W-:Y:S01]  /*16c90*/  ISETP.GT.U32.AND P5, PT, R8, R210, PT ;  /* 0x000000d20800720c */ /* 0x000fe20003fa4070 */
[----:B------:R-:W-:Y:S01]  /*16ca0*/  @!P2 IMAD.IADD R218, R218, 0x1, -R8 ;  /* 0x00000001dadaa824 */ /* 0x000fe200078e0a08 */
[----:B------:R-:W-:Y:S01]  /*16cb0*/  IADD3 R5, R17, 0x1d6, RZ ;  /* 0x000001d611057810 */ /* 0x000fe20007ffe0ff */
[----:B------:R-:W-:Y:S01]  /*16cc0*/  IMAD.HI.U32 R220, R7, R212, RZ ;  /* 0x000000d407dc7227 */ /* 0x000fe200078e00ff */
[----:B-1----:R-:W-:-:S02]  /*16cd0*/  MOV R9, R219 ;  /* 0x000000db00097202 */ /* 0x002fc40000000f00 */
[C---:B------:R-:W-:Y:S01]  /*16ce0*/  ISETP.GT.U32.AND P2, PT, R8.reuse, R218, PT ;  /* 0x000000da0800720c */ /* 0x040fe20003f44070 */
[----:B------:R-:W-:Y:S01]  /*16cf0*/  @!P6 IMAD.IADD R221, R221, 0x1, -R8 ;  /* 0x00000001dddde824 */ /* 0x000fe200078e0a08 */
[C---:B------:R-:W-:Y:S01]  /*16d00*/  ISETP.GT.U32.AND P6, PT, R8.reuse, R211, PT ;  /* 0x000000d30800720c */ /* 0x040fe20003fc4070 */
[----:B------:R-:W-:Y:S01]  /*16d10*/  IMAD.HI.U32 R4, R7, R213, RZ ;  /* 0x000000d507047227 */ /* 0x000fe200078e00ff */
[----:B------:R-:W-:Y:S02]  /*16d20*/  IABS R215, R0 ;  /* 0x0000000000d77213 */ /* 0x000fe40000000000 */
[----:B------:R-:W-:Y:S01]  /*16d30*/  IABS R214, R5 ;  /* 0x0000000500d67213 */ /* 0x000fe20000000000 */
[----:B------:R-:W-:Y:S02]  /*16d40*/  IMAD.MOV R220, RZ, RZ, -R220 ;  /* 0x000000ffffdc7224 */ /* 0x000fe400078e0adc */
[----:B------:R-:W-:Y:S02]  /*16d50*/  IMAD.MOV R4, RZ, RZ, -R4 ;  /* 0x000000ffff047224 */ /* 0x000fe400078e0a04 */
[----:B------:R-:W-:-:S02]  /*16d60*/  IMAD R212, R8, R220, R212 ;  /* 0x000000dc08d47224 */ /* 0x000fc400078e02d4 */
[----:B------:R-:W-:Y:S01]  /*16d70*/  IMAD R213, R8, R4, R213 ;  /* 0x0000000408d57224 */ /* 0x000fe200078e02d5 */
[----:B------:R-:W-:Y:S01]  /*16d80*/  IADD3 R4, R17, 0x1da, RZ ;  /* 0x000001da11047810 */ /* 0x000fe20007ffe0ff */
[--C-:B------:R-:W-:Y:S01]  /*16d90*/  @!P5 IMAD.IADD R210, R210, 0x1, -R8.reuse ;  /* 0x00000001d2d2d824 */ /* 0x100fe200078e0a08 */
[C---:B------:R-:W-:Y:S01]  /*16da0*/  ISETP.GT.U32.AND P5, PT, R8.reuse, R212, PT ;  /* 0x000000d40800720c */ /* 0x040fe20003fa4070 */
[----:B------:R-:W-:Y:S01]  /*16db0*/  @!P4 IMAD.MOV R9, RZ, RZ, -R9 ;  /* 0x000000ffff09c224 */ /* 0x000fe200078e0a09 */
[----:B------:R-:W-:Y:S01]  /*16dc0*/  IABS R223, R4 ;  /* 0x0000000400df7213 */ /* 0x000fe20000000000 */
[----:B------:R-:W-:Y:S01]  /*16dd0*/  @!P6 IMAD.IADD R211, R211, 0x1, -R8 ;  /* 0x00000001d3d3e824 */ /* 0x000fe200078e0a08 */
[C---:B------:R-:W-:Y:S01]  /*16de0*/  ISETP.GT.U32.AND P6, PT, R8.reuse, R213, PT ;  /* 0x000000d50800720c */ /* 0x040fe20003fc4070 */
[----:B------:R-:W-:Y:S01]  /*16df0*/  IMAD.HI.U32 R222, R7, R215, RZ ;  /* 0x000000d707de7227 */ /* 0x000fe200078e00ff */
[----:B------:R1:W-:Y:S01]  /*16e00*/  STL [R1+0xdc], R9 ;  /* 0x0000dc0901007387 */ /* 0x0003e20000100800 */
[----:B------:R-:W-:-:S02]  /*16e10*/  ISETP.GT.U32.AND P4, PT, R8, R210, PT ;  /* 0x000000d20800720c */ /* 0x000fc40003f84070 */
[----:B------:R-:W-:Y:S01]  /*16e20*/  @!P2 IMAD.IADD R218, R218, 0x1, -R8 ;  /* 0x00000001dadaa824 */ /* 0x000fe200078e0a08 */
[----:B------:R-:W-:Y:S01]  /*16e30*/  ISETP.GE.AND P2, PT, R2, RZ, PT ;  /* 0x000000ff0200720c */ /* 0x000fe20003f46270 */
[----:B------:R-:W-:-:S04]  /*16e40*/  IMAD.HI.U32 R3, R7, R214, RZ ;  /* 0x000000d607037227 */ /* 0x000fc800078e00ff */
[----:B------:R-:W-:Y:S01]  /*16e50*/  IMAD.MOV R2, RZ, RZ, -R222 ;  /* 0x000000ffff027224 */ /* 0x000fe200078e0ade */
[----:B------:R-:W-:Y:S01]  /*16e60*/  IADD3 R3, -R3, RZ, RZ ;  /* 0x000000ff03037210 */ /* 0x000fe20007ffe1ff */
[----:B-1----:R-:W-:Y:S02]  /*16e70*/  IMAD.MOV.U32 R9, RZ, RZ, R221 ;  /* 0x000000ffff097224 */ /* 0x002fe400078e00dd */
[----:B------:R-:W-:Y:S01]  /*16e80*/  IMAD R215, R8, R2, R215 ;  /* 0x0000000208d77224 */ /* 0x000fe200078e02d7 */
[----:B------:R-:W-:Y:S01]  /*16e90*/  IADD3 R2, R17, 0x1d8, RZ ;  /* 0x000001d811027810 */ /* 0x000fe20007ffe0ff */
[--C-:B------:R-:W-:Y:S01]  /*16ea0*/  @!P5 IMAD.IADD R212, R212, 0x1, -R8.reuse ;  /* 0x00000001d4d4d824 */ /* 0x100fe200078e0a08 */
[----:B------:R-:W-:Y:S01]  /*16eb0*/  @!P0 IADD3 R9, -R9, RZ, RZ ;  /* 0x000000ff09098210 */ /* 0x000fe20007ffe1ff */
[----:B------:R-:W-:Y:S01]  /*16ec0*/  @!P6 IMAD.IADD R213, R213, 0x1, -R8 ;  /* 0x00000001d5d5e824 */ /* 0x000fe200078e0a08 */
[C---:B------:R-:W-:Y:S01]  /*16ed0*/  ISETP.GT.U32.AND P5, PT, R8.reuse, R211, PT ;  /* 0x000000d30800720c */ /* 0x040fe20003fa4070 */
[C---:B------:R-:W-:Y:S01]  /*16ee0*/  IMAD R214, R8.reuse, R3, R214 ;  /* 0x0000000308d67224 */ /* 0x040fe200078e02d6 */
[----:B------:R-:W-:Y:S01]  /*16ef0*/  IABS R220, R2 ;  /* 0x0000000200dc7213 */ /* 0x000fe20000000000 */
[----:B------:R1:W-:Y:S01]  /*16f00*/  STL [R1+0xd8], R9 ;  /* 0x0000d80901007387 */ /* 0x0003e20000100800 */
[----:B------:R-:W-:Y:S01]  /*16f10*/  ISETP.GT.U32.AND P6, PT, R8, R213, PT ;  /* 0x000000d50800720c */ /* 0x000fe20003fc4070 */
[----:B------:R-:W-:Y:S01]  /*16f20*/  @!P4 IMAD.IADD R210, R210, 0x1, -R8 ;  /* 0x00000001d2d2c824 */ /* 0x000fe200078e0a08 */
[----:B------:R-:W-:Y:S01]  /*16f30*/  IADD3 R3, R17, 0x1d9, RZ ;  /* 0x000001d911037810 */ /* 0x000fe20007ffe0ff */
[----:B------:R-:W-:Y:S01]  /*16f40*/  IMAD.HI.U32 R221, R7, R220, RZ ;  /* 0x000000dc07dd7227 */ /* 0x000fe200078e00ff */
[----:B------:R-:W-:-:S02]  /*16f50*/  ISETP.GT.U32.AND P0, PT, R8, R212, PT ;  /* 0x000000d40800720c */ /* 0x000fc40003f04070 */
[----:B------:R-:W-:Y:S01]  /*16f60*/  IABS R222, R3 ;  /* 0x0000000300de7213 */ /* 0x000fe20000000000 */
[----:B------:R-:W-:Y:S01]  /*16f70*/  IMAD.MOV R221, RZ, RZ, -R221 ;  /* 0x000000ffffdd7224 */ /* 0x000fe200078e0add */
[----:B------:R-:W-:Y:S01]  /*16f80*/  ISETP.GT.U32.AND P4, PT, R8, R215, PT ;  /* 0x000000d70800720c */ /* 0x000fe20003f84070 */
[----:B-1----:R-:W-:Y:S01]  /*16f90*/  IMAD.MOV.U32 R9, RZ, RZ, R218 ;  /* 0x000000ffff097224 */ /* 0x002fe200078e00da */
[----:B------:R-:W-:Y:S01]  /*16fa0*/  @!P5 IADD3 R211, R211, -R8, RZ ;  /* 0x80000008d3d3d210 */ /* 0x000fe20007ffe0ff */
[----:B------:R-:W-:Y:S01]  /*16fb0*/  IMAD.MOV.U32 R219, RZ, RZ, R222 ;  /* 0x000000ffffdb7224 */ /* 0x000fe200078e00de */
[----:B------:R-:W-:Y:S01]  /*16fc0*/  ISETP.GE.AND P5, PT, R216, RZ, PT ;  /* 0x000000ffd800720c */ /* 0x000fe20003fa6270 */
[----:B------:R-:W-:Y:S01]  /*16fd0*/  @!P3 IMAD.MOV R9, RZ, RZ, -R9 ;  /* 0x000000ffff09b224 */ /* 0x000fe200078e0a09 */
[C---:B------:R-:W-:Y:S01]  /*16fe0*/  ISETP.GT.U32.AND P3, PT, R8.reuse, R214, PT ;  /* 0x000000d60800720c */ /* 0x040fe20003f64070 */
[C---:B------:R-:W-:Y:S02]  /*16ff0*/  IMAD R216, R8.reuse, R221, R220 ;  /* 0x000000dd08d87224 */ /* 0x040fe400078e02dc */
[----:B------:R-:W-:Y:S01]  /*17000*/  @!P6 IMAD.IADD R213, R213, 0x1, -R8 ;  /* 0x00000001d5d5e824 */ /* 0x000fe200078e0a08 */
[----:B------:R1:W-:Y:S01]  /*17010*/  STL [R1+0xd4], R9 ;  /* 0x0000d40901007387 */ /* 0x0003e20000100800 */
[----:B------:R-:W-:Y:S01]  /*17020*/  IMAD.MOV.U32 R218, RZ, RZ, R223 ;  /* 0x000000ffffda7224 */ /* 0x000fe200078e00df */
[----:B------:R-:W-:Y:S01]  /*17030*/  ISETP.GT.U32.AND P6, PT, R8, R216, PT ;  /* 0x000000d80800720c */ /* 0x000fe20003fc4070 */
[----:B------:R-:W-:Y:S01]  /*17040*/  IMAD.HI.U32 R221, R7, R219, RZ ;  /* 0x000000db07dd7227 */ /* 0x000fe200078e00ff */
[----:B------:R-:W-:-:S02]  /*17050*/  @!P4 IADD3 R215, R215, -R8, RZ ;  /* 0x80000008d7d7c210 */ /* 0x000fc40007ffe0ff */
[----:B------:R-:W-:Y:S01]  /*17060*/  ISETP.GE.AND P4, PT, R0, RZ, PT ;  /* 0x000000ff0000720c */ /* 0x000fe20003f86270 */
[--C-:B------:R-:W-:Y:S01]  /*17070*/  @!P0 IMAD.IADD R212, R212, 0x1, -R8.reuse ;  /* 0x00000001d4d48824 */ /* 0x100fe200078e0a08 */
[----:B------:R-:W-:Y:S01]  /*17080*/  ISETP.GE.AND P0, PT, R217, RZ, PT ;  /* 0x000000ffd900720c */ /* 0x000fe20003f06270 */
[----:B------:R-:W-:Y:S01]  /*17090*/  @!P3 IMAD.IADD R214, R214, 0x1, -R8 ;  /* 0x00000001d6d6b824 */ /* 0x000fe200078e0a08 */
[----:B------:R-:W-:Y:S01]  /*170a0*/  ISETP.GE.AND P3, PT, R5, RZ, PT ;  /* 0x000000ff0500720c */ /* 0x000fe20003f66270 */
[----:B------:R-:W-:Y:S01]  /*170b0*/  @!P1 IMAD.MOV R210, RZ, RZ, -R210 ;  /* 0x000000ffffd29224 */ /* 0x000fe200078e0ad2 */
[----:B------:R-:W-:Y:S01]  /*170c0*/  IADD3 R5, R17, 0x1db, RZ ;  /* 0x000001db11057810 */ /* 0x000fe20007ffe0ff */
[----:B------:R-:W-:Y:S01]  /*170d0*/  IMAD.HI.U32 R220, R7, R218, RZ ;  /* 0x000000da07dc7227 */ /* 0x000fe200078e00ff */
[----:B------:R-:W-:Y:S02]  /*170e0*/  ISETP.GT.U32.AND P1, PT, R8, R214, PT ;  /* 0x000000d60800720c */ /* 0x000fe40003f24070 */
[----:B------:R-:W-:Y:S01]  /*170f0*/  IADD3 R0, R17, 0x1dc, RZ ;  /* 0x000001dc11007810 */ /* 0x000fe20007ffe0ff */
[----:B------:R-:W-:-:S02]  /*17100*/  IMAD.MOV R221, RZ, RZ, -R221 ;  /* 0x000000ffffdd7224 */ /* 0x000fc400078e0add */
[----:B------:R-:W-:Y:S02]  /*17110*/  IMAD.MOV R220, RZ, RZ, -R220 ;  /* 0x000000ffffdc7224 */ /* 0x000fe400078e0adc */
[----:B------:R-:W-:Y:S01]  /*17120*/  IMAD R217, R8, R221, R219 ;  /* 0x000000dd08d97224 */ /* 0x000fe200078e02db */
[----:B------:R-:W-:Y:S01]  /*17130*/  IABS R219, R5 ;  /* 0x0000000500db7213 */ /* 0x000fe20000000000 */
[----:B------:R-:W-:Y:S01]  /*17140*/  @!P6 IMAD.IADD R216, R216, 0x1, -R8 ;  /* 0x00000001d8d8e824 */ /* 0x000fe200078e0a08 */
[C---:B------:R-:W-:Y:S01]  /*17150*/  ISETP.GT.U32.AND P6, PT, R8.reuse, R215, PT ;  /* 0x000000d70800720c */ /* 0x040fe20003fc4070 */
[C---:B------:R-:W-:Y:S01]  /*17160*/  IMAD R218, R8.reuse, R220, R218 ;  /* 0x000000dc08da7224 */ /* 0x040fe200078e02da */
[----:B------:R-:W-:Y:S01]  /*17170*/  IABS R220, R0 ;  /* 0x0000000000dc7213 */ /* 0x000fe20000000000 */
[----:B------:R-:W-:Y:S01]  /*17180*/  @!P5 IMAD.MOV R212, RZ, RZ, -R212 ;  /* 0x000000ffffd4d224 */ /* 0x000fe200078e0ad4 */
[----:B------:R-:W-:Y:S01]  /*17190*/  ISETP.GT.U32.AND P5, PT, R8, R217, PT ;  /* 0x000000d90800720c */ /* 0x000fe20003fa4070 */
[----:B------:R-:W-:Y:S01]  /*171a0*/  @!P0 IMAD.MOV R213, RZ, RZ, -R213 ;  /* 0x000000ffffd58224 */ /* 0x000fe200078e0ad5 */
[----:B------:R-:W-:Y:S01]  /*171b0*/  ISETP.GE.AND P0, PT, R2, RZ, PT ;  /* 0x000000ff0200720c */ /* 0x000fe20003f06270 */
[----:B------:R-:W-:Y:S01]  /*171c0*/  IMAD.HI.U32 R2, R7, R219, RZ ;  /* 0x000000db07027227 */ /* 0x000fe200078e00ff */
[----:B------:R-:W-:-:S02]  /*171d0*/  @!P1 IADD3 R214, R214, -R8, RZ ;  /* 0x80000008d6d69210 */ /* 0x000fc40007ffe0ff */
[C---:B------:R-:W-:Y:S01]  /*171e0*/  ISETP.GT.U32.AND P1, PT, R8.reuse, R218, PT ;  /* 0x000000da0800720c */ /* 0x040fe20003f24070 */
[----:B------:R-:W-:Y:S02]  /*171f0*/  IMAD.MOV R2, RZ, RZ, -R2 ;  /* 0x000000ffff027224 */ /* 0x000fe400078e0a02 */
[--C-:B------:R-:W-:Y:S01]  /*17200*/  @!P6 IMAD.IADD R215, R215, 0x1, -R8.reuse ;  /* 0x00000001d7d7e824 */ /* 0x100fe200078e0a08 */
[----:B------:R-:W-:Y:S01]  /*17210*/  ISETP.GE.AND P6, PT, R3, RZ, PT ;  /* 0x000000ff0300720c */ /* 0x000fe20003fc6270 */
[C---:B------:R-:W-:Y:S01]  /*17220*/  IMAD R219, R8.reuse, R2, R219 ;  /* 0x0000000208db7224 */ /* 0x040fe200078e02db */
[----:B------:R-:W-:Y:S01]  /*17230*/  IADD3 R2, R17, 0x1dd, RZ ;  /* 0x000001dd11027810 */ /* 0x000fe20007ffe0ff */
[----:B------:R-:W-:Y:S01]  /*17240*/  @!P5 IMAD.IADD R217, R217, 0x1, -R8 ;  /* 0x00000001d9d9d824 */ /* 0x000fe200078e0a08 */
[----:B------:R-:W-:Y:S01]  /*17250*/  ISETP.GE.AND P5, PT, R5, RZ, PT ;  /* 0x000000ff0500720c */ /* 0x000fe20003fa6270 */
[----:B------:R-:W-:Y:S01]  /*17260*/  @!P4 IMAD.MOV R215, RZ, RZ, -R215 ;  /* 0x000000ffffd7c224 */ /* 0x000fe200078e0ad7 */
[C---:B------:R-:W-:Y:S01]  /*17270*/  ISETP.GT.U32.AND P4, PT, R8.reuse, R219, PT ;  /* 0x000000db0800720c */ /* 0x040fe20003f84070 */
[----:B------:R-:W-:Y:S01]  /*17280*/  @!P2 IMAD.MOV R211, RZ, RZ, -R211 ;  /* 0x000000ffffd3a224 */ /* 0x000fe200078e0ad3 */
[----:B------:R-:W-:Y:S01]  /*17290*/  ISETP.GT.U32.AND P2, PT, R8, R216, PT ;  /* 0x000000d80800720c */ /* 0x000fe20003f44070 */
[----:B------:R-:W-:Y:S01]  /*172a0*/  @!P3 IMAD.MOV R214, RZ, RZ, -R214 ;  /* 0x000000ffffd6b224 */ /* 0x000fe200078e0ad6 */
[----:B------:R-:W-:Y:S01]  /*172b0*/  @!P1 IADD3 R218, R218, -R8, RZ ;  /* 0x80000008dada9210 */ /* 0x000fe20007ffe0ff */
[----:B------:R-:W-:Y:S01]  /*172c0*/  IMAD.HI.U32 R3, R7, R220, RZ ;  /* 0x000000dc07037227 */ /* 0x000fe200078e00ff */
[----:B------:R-:W-:-:S02]  /*172d0*/  ISETP.GT.U32.AND P3, PT, R8, R217, PT ;  /* 0x000000d90800720c */ /* 0x000fc40003f64070 */
[C---:B------:R-:W-:Y:S01]  /*172e0*/  ISETP.GT.U32.AND P1, PT, R8.reuse, R218, PT ;  /* 0x000000da0800720c */ /* 0x040fe20003f24070 */
[----:B------:R-:W-:Y:S01]  /*172f0*/  IMAD.MOV R3, RZ, RZ, -R3 ;  /* 0x000000ffff037224 */ /* 0x000fe200078e0a03 */
[----:B------:R-:W-:Y:S02]  /*17300*/  IABS R221, R2 ;  /* 0x0000000200dd7213 */ /* 0x000fe40000000000 */
[----:B------:R-:W-:Y:S01]  /*17310*/  IADD3 R5, R17, 0x1e2, RZ ;  /* 0x000001e211057810 */ /* 0x000fe20007ffe0ff */
[----:B------:R-:W-:Y:S02]  /*17320*/  IMAD R220, R8, R3, R220 ;  /* 0x0000000308dc7224 */ /* 0x000fe400078e02dc */
[--C-:B------:R-:W-:Y:S01]  /*17330*/  @!P4 IMAD.IADD R219, R219, 0x1, -R8.reuse ;  /* 0x00000001dbdbc824 */ /* 0x100fe200078e0a08 */
[----:B------:R-:W-:Y:S01]  /*17340*/  IABS R226, R5 ;  /* 0x0000000500e27213 */ /* 0x000fe20000000000 */
[----:B------:R-:W-:Y:S01]  /*17350*/  @!P2 IMAD.IADD R216, R216, 0x1, -R8 ;  /* 0x00000001d8d8a824 */ /* 0x000fe200078e0a08 */
[----:B------:R-:W-:Y:S01]  /*17360*/  ISETP.GE.AND P2, PT, R4, RZ, PT ;  /* 0x000000ff0400720c */ /* 0x000fe20003f46270 */
[----:B------:R-:W-:Y:S01]  /*17370*/  IMAD.HI.U32 R3, R7, R221, RZ ;  /* 0x000000dd07037227 */ /* 0x000fe200078e00ff */
[----:B------:R-:W-:-:S03]  /*17380*/  ISETP.GT.U32.AND P4, PT, R8, R219, PT ;  /* 0x000000db0800720c */ /* 0x000fc60003f84070 */
[--C-:B------:R-:W-:Y:S01]  /*17390*/  @!P3 IMAD.IADD R217, R217, 0x1, -R8.reuse ;  /* 0x00000001d9d9b824 */ /* 0x100fe200078e0a08 */
[----:B------:R-:W-:Y:S01]  /*173a0*/  ISETP.GT.U32.AND P3, PT, R8, R220, PT ;  /* 0x000000dc0800720c */ /* 0x000fe20003f64070 */
[----:B------:R-:W-:Y:S01]  /*173b0*/  @!P1 IMAD.IADD R218, R218, 0x1, -R8 ;  /* 0x00000001dada9824 */ /* 0x000fe200078e0a08 */
[----:B------:R-:W-:Y:S01]  /*173c0*/  ISETP.GE.AND P1, PT, R2, RZ, PT ;  /* 0x000000ff0200720c */ /* 0x000fe20003f26270 */
[----:B------:R-:W-:Y:S01]  /*173d0*/  @!P0 IMAD.MOV R216, RZ, RZ, -R216 ;  /* 0x000000ffffd88224 */ /* 0x000fe200078e0ad8 */
[----:B------:R-:W-:Y:S01]  /*173e0*/  IADD3 R2, R17, 0x1de, RZ ;  /* 0x000001de11027810 */ /* 0x000fe20007ffe0ff */
[----:B------:R-:W-:Y:S01]  /*173f0*/  @!P6 IMAD.MOV R217, RZ, RZ, -R217 ;  /* 0x000000ffffd9e224 */ /* 0x000fe200078e0ad9 */
[----:B------:R-:W-:Y:S01]  /*17400*/  IADD3 R3, -R3, RZ, RZ ;  /* 0x000000ff03037210 */ /* 0x000fe20007ffe1ff */
[----:B------:R-:W-:Y:S01]  /*17410*/  @!P2 IMAD.MOV R218, RZ, RZ, -R218 ;  /* 0x000000ffffdaa224 */ /* 0x000fe200078e0ada */
[----:B------:R-:W-:Y:S01]  /*17420*/  IABS R222, R2 ;  /* 0x0000000200de7213 */ /* 0x000fe20000000000 */
[----:B------:R-:W-:Y:S01]  /*17430*/  @!P4 IMAD.IADD R219, R219, 0x1, -R8 ;  /* 0x00000001dbdbc824 */ /* 0x000fe200078e0a08 */
[----:B------:R-:W-:Y:S01]  /*17440*/  ISETP.GE.AND P0, PT, R0, RZ, PT ;  /* 0x000000ff0000720c */ /* 0x000fe20003f06270 */
[----:B------:R-:W-:Y:S01]  /*17450*/  IMAD R221, R8, R3, R221 ;  /* 0x0000000308dd7224 */ /* 0x000fe200078e02dd */
[----:B------:R-:W-:Y:S01]  /*17460*/  IADD3 R0, R17, 0x1df, RZ ;  /* 0x000001df11007810 */ /* 0x000fe20007ffe0ff */
[----:B------:R-:W-:Y:S01]  /*17470*/  IMAD.HI.U32 R3, R7, R222, RZ ;  /* 0x000000de07037227 */ /* 0x000fe200078e00ff */
[----:B------:R-:W-:-:S02]  /*17480*/  ISETP.GE.AND P6, PT, R2, RZ, PT ;  /* 0x000000ff0200720c */ /* 0x000fc40003fc6270 */
[----:B------:R-:W-:Y:S01]  /*17490*/  ISETP.GT.U32.AND P2, PT, R8, R221, PT ;  /* 0x000000dd0800720c */ /* 0x000fe20003f44070 */
[----:B------:R-:W-:Y:S01]  /*174a0*/  @!P3 IMAD.IADD R220, R220, 0x1, -R8 ;  /* 0x00000001dcdcb824 */ /* 0x000fe200078e0a08 */
[----:B------:R-:W-:Y:S01]  /*174b0*/  IABS R223, R0 ;  /* 0x0000000000df7213 */ /* 0x000fe20000000000 */
[----:B------:R-:W-:Y:S01]  /*174c0*/  @!P5 IMAD.MOV R219, RZ, RZ, -R219 ;  /* 0x000000ffffdbd224 */ /* 0x000fe200078e0adb */
[----:B------:R-:W-:Y:S02]  /*174d0*/  ISETP.GE.AND P4, PT, R0, RZ, PT ;  /* 0x000000ff0000720c */ /* 0x000fe40003f86270 */
[----:B------:R-:W-:Y:S01]  /*174e0*/  IADD3 R0, -R3, RZ, RZ ;  /* 0x000000ff03007210 */ /* 0x000fe20007ffe1ff */
[----:B------:R-:W-:Y:S01]  /*174f0*/  IMAD.HI.U32 R4, R7, R223, RZ ;  /* 0x000000df07047227 */ /* 0x000fe200078e00ff */
[C---:B------:R-:W-:Y:S02]  /*17500*/  ISETP.GT.U32.AND P3, PT, R8.reuse, R220, PT ;  /* 0x000000dc0800720c */ /* 0x040fe40003f64070 */
[C---:B------:R-:W-:Y:S01]  /*17510*/  IADD3 R2, R17.reuse, 0x1e0, RZ ;  /* 0x000001e011027810 */ /* 0x040fe20007ffe0ff */
[C---:B------:R-:W-:Y:S01]  /*17520*/  IMAD R222, R8.reuse, R0, R222 ;  /* 0x0000000008de7224 */ /* 0x040fe200078e02de */
[----:B------:R-:W-:Y:S01]  /*17530*/  IADD3 R0, R17, 0x1e1, RZ ;  /* 0x000001e111007810 */ /* 0x000fe20007ffe0ff */
[----:B------:R-:W-:Y:S01]  /*17540*/  @!P2 IMAD.IADD R221, R221, 0x1, -R8 ;  /* 0x00000001dddda824 */ /* 0x000fe200078e0a08 */
[----:B------:R-:W-:Y:S01]  /*17550*/  IABS R224, R2 ;  /* 0x0000000200e07213 */ /* 0x000fe20000000000 */
[----:B------:R-:W-:Y:S01]  /*17560*/  IMAD.MOV R3, RZ, RZ, -R4 ;  /* 0x000000ffff037224 */ /* 0x000fe200078e0a04 */
[C---:B------:R-:W-:Y:S01]  /*17570*/  ISETP.GT.U32.AND P2, PT, R8.reuse, R222, PT ;  /* 0x000000de0800720c */ /* 0x040fe20003f44070 */
[----:B------:R-:W-:Y:S01]  /*17580*/  IMAD.HI.U32 R4, R7, R226, RZ ;  /* 0x000000e207047227 */ /* 0x000fe200078e00ff */
[----:B------:R-:W-:-:S02]  /*17590*/  ISETP.GT.U32.AND P5, PT, R8, R221, PT ;  /* 0x000000dd0800720c */ /* 0x000fc40003fa4070 */
[----:B------:R-:W-:Y:S01]  /*175a0*/  IABS R225, R0 ;  /* 0x0000000000e17213 */ /* 0x000fe20000000000 */
[----:B------:R-:W-:Y:S01]  /*175b0*/  @!P3 IMAD.IADD R220, R220, 0x1, -R8 ;  /* 0x00000001dcdcb824 */ /* 0x000fe200078e0a08 */
[----:B------:R-:W-:Y:S01]  /*175c0*/  ISETP.GE.AND P3, PT, R2, RZ, PT ;  /* 0x000000ff0200720c */ /* 0x000fe20003f66270 */
[----:B------:R-:W-:Y:S01]  /*175d0*/  IMAD R223, R8, R3, R223 ;  /* 0x0000000308df7224 */ /* 0x000fe200078e02df */
[----:B------:R-:W-:Y:S01]  /*175e0*/  IADD3 R3, R17, 0x1e3, RZ ;  /* 0x000001e311037810 */ /* 0x000fe20007ffe0ff */
[----:B------:R-:W-:Y:S01]  /*175f0*/  IMAD.HI.U32 R2, R7, R224, RZ ;  /* 0x000000e007027227 */ /* 0x000fe200078e00ff */
[----:B------:R-:W-:Y:S02]  /*17600*/  @!P0 IADD3 R220, -R220, RZ, RZ ;  /* 0x000000ffdcdc8210 */ /* 0x000fe40007ffe1ff */
[----:B------:R-:W-:Y:S01]  /*17610*/  ISETP.GT.U32.AND P0, PT, R8, R223, PT ;  /* 0x000000df0800720c */ /* 0x000fe20003f04070 */
[----:B------:R-:W-:Y:S01]  /*17620*/  IMAD.MOV R2, RZ, RZ, -R2 ;  /* 0x000000ffff027224 */ /* 0x000fe200078e0a02 */
[----:B------:R-:W-:Y:S01]  /*17630*/  IABS R227, R3 ;  /* 0x0000000300e37213 */ /* 0x000fe20000000000 */
[----:B------:R-:W-:-:S02]  /*17640*/  @!P2 IMAD.IADD R222, R222, 0x1, -R8 ;  /* 0x00000001dedea824 */ /* 0x000fc400078e0a08 */
[C---:B------:R-:W-:Y:S02]  /*17650*/  IMAD R224, R8.reuse, R2, R224 ;  /* 0x0000000208e07224 */ /* 0x040fe400078e02e0 */
[----:B------:R-:W-:Y:S01]  /*17660*/  @!P5 IMAD.IADD R221, R221, 0x1, -R8 ;  /* 0x00000001ddddd824 */ /* 0x000fe200078e0a08 */
[C---:B------:R-:W-:Y:S01]  /*17670*/  ISETP.GT.U32.AND P2, PT, R8.reuse, R222, PT ;  /* 0x000000de0800720c */ /* 0x040fe20003f44070 */
[----:B------:R-:W-:Y:S01]  /*17680*/  IMAD.HI.U32 R2, R7, R225, RZ ;  /* 0x000000e107027227 */ /* 0x000fe200078e00ff */
[----:B------:R-:W-:-:S03]  /*17690*/  ISETP.GT.U32.AND P5, PT, R8, R224, PT ;  /* 0x000000e00800720c */ /* 0x000fc60003fa4070 */
[----:B------:R-:W-:Y:S02]  /*176a0*/  @!P0 IMAD.IADD R223, R223, 0x1, -R8 ;  /* 0x00000001dfdf8824 */ /* 0x000fe400078e0a08 */
[----:B------:R-:W-:Y:S02]  /*176b0*/  IMAD.MOV R2, RZ, RZ, -R2 ;  /* 0x000000ffff027224 */ /* 0x000fe400078e0a02 */
[----:B------:R-:W-:Y:S01]  /*176c0*/  @!P1 IMAD.MOV R221, RZ, RZ, -R221 ;  /* 0x000000ffffdd9224 */ /* 0x000fe200078e0add */
[C---:B------:R-:W-:Y:S01]  /*176d0*/  ISETP.GT.U32.AND P0, PT, R8.reuse, R223, PT ;  /* 0x000000df0800720c */ /* 0x040fe20003f04070 */
[----:B------:R-:W-:Y:S01]  /*176e0*/  IMAD R225, R8, R2, R225 ;  /* 0x0000000208e17224 */ /* 0x000fe200078e02e1 */
[----:B------:R-:W-:Y:S01]  /*176f0*/  ISETP.GE.AND P1, PT, R0, RZ, PT ;  /* 0x000000ff0000720c */ /* 0x000fe20003f26270 */
[----:B------:R-:W-:Y:S01]  /*17700*/  @!P2 IMAD.IADD R222, R222, 0x1, -R8 ;  /* 0x00000001dedea824 */ /* 0x000fe200078e0a08 */
[----:B------:R-:W-:Y:S01]  /*17710*/  IADD3 R2, R17, 0x1e4, RZ ;  /* 0x000001e411027810 */ /* 0x000fe20007ffe0ff */
[----:B------:R-:W-:Y:S01]  /*17720*/  IMAD.MOV R0, RZ, RZ, -R4 ;  /* 0x000000ffff007224 */ /* 0x000fe200078e0a04 */
[----:B------:R-:W-:Y:S01]  /*17730*/  ISETP.GT.U32.AND P2, PT, R8, R225, PT ;  /* 0x000000e10800720c */ /* 0x000fe20003f44070 */
[----:B------:R-:W-:Y:S01]  /*17740*/  IMAD.HI.U32 R4, R7, R227, RZ ;  /* 0x000000e307047227 */ /* 0x000fe200078e00ff */
[----:B------:R-:W-:-:S02]  /*17750*/  @!P5 IADD3 R224, R224, -R8, RZ ;  /* 0x80000008e0e0d210 */ /* 0x000fc40007ffe0ff */
[----:B------:R-:W-:Y:S01]  /*17760*/  IABS R228, R2 ;  /* 0x0000000200e47213 */ /* 0x000fe20000000000 */
[C---:B------:R-:W-:Y:S01]  /*17770*/  IMAD R226, R8.reuse, R0, R226 ;  /* 0x0000000008e27224 */ /* 0x040fe200078e02e2 */
[C---:B------:R-:W-:Y:S01]  /*17780*/  ISETP.GT.U32.AND P5, PT, R8.reuse, R224, PT ;  /* 0x000000e00800720c */ /* 0x040fe20003fa4070 */
[----:B------:R-:W-:Y:S01]  /*17790*/  @!P0 IMAD.IADD R223, R223, 0x1, -R8 ;  /* 0x00000001dfdf8824 */ /* 0x000fe200078e0a08 */
[----:B------:R-:W-:Y:S01]  /*177a0*/  IADD3 R0, R17, 0x1e5, RZ ;  /* 0x000001e511007810 */ /* 0x000fe20007ffe0ff */
[----:B------:R-:W-:Y:S01]  /*177b0*/  IMAD.MOV R4, RZ, RZ, -R4 ;  /* 0x000000ffff047224 */ /* 0x000fe200078e0a04 */
[C---:B------:R-:W-:Y:S01]  /*177c0*/  ISETP.GT.U32.AND P0, PT, R8.reuse, R226, PT ;  /* 0x000000e20800720c */ /* 0x040fe20003f04070 */
[----:B------:R-:W-:Y:S01]  /*177d0*/  @!P6 IMAD.MOV R222, RZ, RZ, -R222 ;  /* 0x000000ffffdee224 */ /* 0x000fe200078e0ade */
[----:B------:R-:W-:Y:S01]  /*177e0*/  IABS R229, R0 ;  /* 0x0000000000e57213 */ /* 0x000fe20000000000 */
[C---:B------:R-:W-:Y:S01]  /*177f0*/  IMAD R227, R8.reuse, R4, R227 ;  /* 0x0000000408e37224 */ /* 0x040fe200078e02e3 */
[----:B------:R-:W-:Y:S01]  /*17800*/  @!P2 IADD3 R225, R225, -R8, RZ ;  /* 0x80000008e1e1a210 */ /* 0x000fe20007ffe0ff */
[----:B------:R-:W-:Y:S01]  /*17810*/  @!P4 IMAD.MOV R223, RZ, RZ, -R223 ;  /* 0x000000ffffdfc224 */ /* 0x000fe200078e0adf */
[----:B------:R-:W-:Y:S01]  /*17820*/  IADD3 R4, R17, 0x1e6, RZ ;  /* 0x000001e611047810 */ /* 0x000fe20007ffe0ff */
[----:B------:R-:W-:Y:S01]  /*17830*/  IMAD.HI.U32 R232, R7, R229, RZ ;  /* 0x000000e507e87227 */ /* 0x000fe200078e00ff */
[----:B------:R-:W-:-:S02]  /*17840*/  ISETP.GT.U32.AND P2, PT, R8, R225, PT ;  /* 0x000000e10800720c */ /* 0x000fc40003f44070 */
[----:B------:R-:W-:Y:S01]  /*17850*/  IABS R230, R4 ;  /* 0x0000000400e67213 */ /* 0x000fe20000000000 */
[--C-:B------:R-:W-:Y:S01]  /*17860*/  @!P5 IMAD.IADD R224, R224, 0x1, -R8.reuse ;  /* 0x00000001e0e0d824 */ /* 0x100fe200078e0a08 */
[----:B------:R-:W-:Y:S01]  /*17870*/  ISETP.GT.U32.AND P5, PT, R8, R227, PT ;  /* 0x000000e30800720c */ /* 0x000fe20003fa4070 */
[--C-:B------:R-:W-:Y:S01]  /*17880*/  @!P0 IMAD.IADD R226, R226, 0x1, -R8.reuse ;  /* 0x00000001e2e28824 */ /* 0x100fe200078e0a08 */
[----:B------:R-:W-:Y:S01]  /*17890*/  ISETP.GE.AND P0, PT, R5, RZ, PT ;  /* 0x000000ff0500720c */ /* 0x000fe20003f06270 */
[----:B------:R-:W-:Y:S01]  /*178a0*/  IMAD.HI.U32 R5, R7, R228, RZ ;  /* 0x000000e407057227 */ /* 0x000fe200078e00ff */
[----:B------:R-:W-:Y:S02]  /*178b0*/  @!P3 IADD3 R224, -R224, RZ, RZ ;  /* 0x000000ffe0e0b210 */ /* 0x000fe40007ffe1ff */
[C---:B------:R-:W-:Y:S01]  /*178c0*/  ISETP.GT.U32.AND P6, PT, R8.reuse, R226, PT ;  /* 0x000000e20800720c */ /* 0x040fe20003fc4070 */
[----:B------:R-:W-:Y:S02]  /*178d0*/  IMAD.MOV R5, RZ, RZ, -R5 ;  /* 0x000000ffff057224 */ /* 0x000fe400078e0a05 */
[----:B------:R-:W-:Y:S01]  /*178e0*/  @!P2 IMAD.IADD R225, R225, 0x1, -R8 ;  /* 0x00000001e1e1a824 */ /* 0x000fe200078e0a08 */
[----:B------:R-:W-:Y:S01]  /*178f0*/  ISETP.GE.AND P2, PT, R3, RZ, PT ;  /* 0x000000ff0300720c */ /* 0x000fe20003f46270 */
[----:B------:R-:W-:Y:S01]  /*17900*/  IMAD R228, R8, R5, R228 ;  /* 0x0000000508e47224 */ /* 0x000fe200078e02e4 */
[----:B------:R-:W-:Y:S01]  /*17910*/  IADD3 R3, -R232, RZ, RZ ;  /* 0x000000ffe8037210 */ /* 0x000fe20007ffe1ff */
[----:B------:R-:W-:Y:S01]  /*17920*/  @!P5 IMAD.IADD R227, R227, 0x1, -R8 ;  /* 0x00000001e3e3d824 */ /* 0x000fe200078e0a08 */
[----:B------:R-:W-:Y:S01]  /*17930*/  SHF.R.U32.HI R5, RZ, 0x6, R235 ;  /* 0x00000006ff057819 */ /* 0x000fe200000116eb */
[----:B------:R-:W-:Y:S01]  /*17940*/  IMAD.MOV.U32 R232, RZ, RZ, 0x7f ;  /* 0x0000007fffe87424 */ /* 0x000fe200078e00ff */
[C---:B------:R-:W-:Y:S01]  /*17950*/  ISETP.GT.U32.AND P4, PT, R8.reuse, R228, PT ;  /* 0x000000e40800720c */ /* 0x040fe20003f84070 */
[C---:B------:R-:W-:Y:S01]  /*17960*/  IMAD R229, R8.reuse, R3, R229 ;  /* 0x0000000308e57224 */ /* 0x040fe200078e02e5 */
[----:B------:R-:W-:Y:S01]  /*17970*/  ISETP.GT.U32.AND P5, PT, R8, R227, PT ;  /* 0x000000e30800720c */ /* 0x000fe20003fa4070 */
[----:B------:R-:W-:Y:S01]  /*17980*/  IMAD.HI.U32 R231, R7, R230, RZ ;  /* 0x000000e607e77227 */ /* 0x000fe200078e00ff */
[----:B-1----:R-:W-:-:S02]  /*17990*/  IADD3 R9, R232, c[0x0][0x180], RZ ;  /* 0x00006000e8097a10 */ /* 0x002fc40007ffe0ff */
[----:B------:R-:W-:Y:S01]  /*179a0*/  ISETP.GT.U32.AND P3, PT, R8, R229, PT ;  /* 0x000000e50800720c */ /* 0x000fe20003f64070 */
[----:B------:R-:W-:Y:S01]  /*179b0*/  @!P6 IMAD.IADD R226, R226, 0x1, -R8 ;  /* 0x00000001e2e2e824 */ /* 0x000fe200078e0a08 */
[----:B------:R-:W-:Y:S01]  /*179c0*/  SGXT.U32 R16, R5, 0x1 ;  /* 0x000000010510781a */ /* 0x000fe20000000000 */
[----:B------:R-:W-:Y:S01]  /*179d0*/  IMAD.MOV R231, RZ, RZ, -R231 ;  /* 0x000000ffffe77224 */ /* 0x000fe200078e0ae7 */
[----:B------:R-:W-:Y:S01]  /*179e0*/  ISETP.GT.AND P6, PT, R9, 0x7f, PT ;  /* 0x0000007f0900780c */ /* 0x000fe20003fc4270 */
[----:B------:R-:W-:Y:S01]  /*179f0*/  @!P0 IMAD.MOV R226, RZ, RZ, -R226 ;  /* 0x000000ffffe28224 */ /* 0x000fe200078e0ae2 */
[----:B------:R-:W-:Y:S01]  /*17a00*/  IADD3 R5, R17, 0x1e7, RZ ;  /* 0x000001e711057810 */ /* 0x000fe20007ffe0ff */
[----:B------:R-:W-:Y:S01]  /*17a10*/  IMAD R230, R8, R231, R230 ;  /* 0x000000e708e67224 */ /* 0x000fe200078e02e6 */
[----:B------:R-:W-:Y:S01]  /*17a20*/  SEL R3, RZ, 0x4, !P6 ;  /* 0x00000004ff037807 */ /* 0x000fe20007000000 */
[--C-:B------:R-:W-:Y:S01]  /*17a30*/  @!P5 IMAD.IADD R227, R227, 0x1, -R8.reuse ;  /* 0x00000001e3e3d824 */ /* 0x100fe200078e0a08 */
[----:B------:R-:W-:Y:S01]  /*17a40*/  ISETP.GE.AND P5, PT, R16, c[0x0][0x180], PT ;  /* 0x0000600010007a0c */ /* 0x000fe20003fa6270 */
[----:B------:R-:W-:Y:S01]  /*17a50*/  @!P4 IMAD.IADD R228, R228, 0x1, -R8 ;  /* 0x00000001e4e4c824 */ /* 0x000fe200078e0a08 */
[----:B------:R-:W-:Y:S01]  /*17a60*/  IABS R231, R5 ;  /* 0x0000000500e77213 */ /* 0x000fe20000000000 */
[----:B------:R-:W-:Y:S01]  /*17a70*/  @!P2 IMAD.MOV R227, RZ, RZ, -R227 ;  /* 0x000000ffffe3a224 */ /* 0x000fe200078e0ae3 */
[----:B------:R-:W-:Y:S01]  /*17a80*/  SEL R234, R3, RZ, !P5 ;  /* 0x000000ff03ea7207 */ /* 0x000fe20006800000 */
[----:B------:R-:W-:Y:S01]  /*17a90*/  @!P1 IMAD.MOV R225, RZ, RZ, -R225 ;  /* 0x000000ffffe19224 */ /* 0x000fe200078e0ae1 */
[----:B------:R-:W-:Y:S01]  /*17aa0*/  @!P3 IADD3 R229, R229, -R8, RZ ;  /* 0x80000008e5e5b210 */ /* 0x000fe20007ffe0ff */
[----:B------:R-:W-:Y:S01]  /*17ab0*/  IMAD.HI.U32 R233, R7, R231, RZ ;  /* 0x000000e707e97227 */ /* 0x000fe200078e00ff */
[----:B------:R-:W-:-:S02]  /*17ac0*/  ISETP.GT.U32.AND P5, PT, R8, R230, PT ;  /* 0x000000e60800720c */ /* 0x000fc40003fa4070 */
[----:B------:R-:W-:Y:S01]  /*17ad0*/  ISETP.GT.U32.AND P3, PT, R8, R228, PT ;  /* 0x000000e40800720c */ /* 0x000fe20003f64070 */
[----:B------:R-:W-:Y:S01]  /*17ae0*/  IMAD.MOV R233, RZ, RZ, -R233 ;  /* 0x000000ffffe97224 */ /* 0x000fe200078e0ae9 */
[----:B------:R-:W-:Y:S02]  /*17af0*/  LOP3.LUT R9, R16, 0x4, RZ, 0xfc, !PT ;  /* 0x0000000410097812 */ /* 0x000fe400078efcff */
[C---:B------:R-:W-:Y:S01]  /*17b00*/  ISETP.GT.U32.AND P0, PT, R8.reuse, R229, PT ;  /* 0x000000e50800720c */ /* 0x040fe20003f04070 */
[----:B------:R-:W-:Y:S01]  /*17b10*/  IMAD R231, R8, R233, R231 ;  /* 0x000000e908e77224 */ /* 0x000fe200078e02e7 */
[----:B------:R-:W-:Y:S01]  /*17b20*/  ISETP.GE.AND P6, PT, R9, c[0x0][0x180], PT ;  /* 0x0000600009007a0c */ /* 0x000fe20003fc6270 */
[----:B------:R-:W-:Y:S01]  /*17b30*/  IMAD R9, R16, c[0x0][0x188], RZ ;  /* 0x0000620010097a24 */ /* 0x000fe200078e02ff */
[----:B------:R-:W-:Y:S02]  /*17b40*/  ISETP.GE.AND P4, PT, R2, RZ, PT ;  /* 0x000000ff0200720c */ /* 0x000fe40003f86270 */
[----:B------:R-:W-:Y:S01]  /*17b50*/  SEL R232, R3, RZ, !P6 ;  /* 0x000000ff03e87207 */ /* 0x000fe20007000000 */
[--C-:B------:R-:W-:Y:S01]  /*17b60*/  @!P5 IMAD.IADD R230, R230, 0x1, -R8.reuse ;  /* 0x00000001e6e6d824 */ /* 0x100fe200078e0a08 */
[----:B------:R-:W-:Y:S01]  /*17b70*/  ISETP.GE.AND P5, PT, R0, RZ, PT ;  /* 0x000000ff0000720c */ /* 0x000fe20003fa6270 */
[----:B------:R-:W-:Y:S01]  /*17b80*/  @!P3 IMAD.IADD R228, R228, 0x1, -R8 ;  /* 0x00000001e4e4b824 */ /* 0x000fe200078e0a08 */
[----:B------:R-:W-:-:S02]  /*17b90*/  ISETP.GT.U32.AND P3, PT, R8, R231, PT ;  /* 0x000000e70800720c */ /* 0x000fc40003f64070 */
[----:B------:R-:W-:Y:S01]  /*17ba0*/  ISETP.GT.U32.AND P2, PT, R8, R230, PT ;  /* 0x000000e60800720c */ /* 0x000fe20003f44070 */
[----:B------:R-:W-:Y:S01]  /*17bb0*/  @!P0 IMAD.IADD R229, R229, 0x1, -R8 ;  /* 0x00000001e5e58824 */ /* 0x000fe200078e0a08 */
[C---:B------:R-:W-:Y:S02]  /*17bc0*/  IADD3 R0, R17.reuse, 0x1e8, RZ ;  /* 0x000001e811007810 */ /* 0x040fe40007ffe0ff */
[----:B------:R-:W-:Y:S01]  /*17bd0*/  ISETP.NE.U32.AND P1, PT, R232, RZ, PT ;  /* 0x000000ffe800720c */ /* 0x000fe20003f25070 */
[----:B------:R-:W-:Y:S01]  /*17be0*/  @!P4 IMAD.MOV R228, RZ, RZ, -R228 ;  /* 0x000000ffffe4c224 */ /* 0x000fe200078e0ae4 */
[----:B------:R-:W-:Y:S02]  /*17bf0*/  IADD3 R2, R17, 0x1e9, RZ ;  /* 0x000001e911027810 */ /* 0x000fe40007ffe0ff */
[----:B------:R-:W-:Y:S02]  /*17c00*/  IABS R232, R0 ;  /* 0x0000000000e87213 */ /* 0x000fe40000000000 */
[----:B------:R-:W-:Y:S01]  /*17c10*/  IABS R233, R2 ;  /* 0x0000000200e97213 */ /* 0x000fe20000000000 */
[----:B------:R-:W-:Y:S01]  /*17c20*/  @!P3 IMAD.IADD R231, R231, 0x1, -R8 ;  /* 0x00000001e7e7b824 */ /* 0x000fe200078e0a08 */
[----:B------:R-:W-:Y:S01]  /*17c30*/  ISETP.GE.AND P0, PT, R4, RZ, PT ;  /* 0x000000ff0400720c */ /* 0x000fe20003f06270 */
[----:B------:R-:W-:Y:S01]  /*17c40*/  IMAD.HI.U32 R235, R7, R232, RZ ;  /* 0x000000e807eb7227 */ /* 0x000fe200078e00ff */
[----:B------:R-:W-:-:S02]  /*17c50*/  @!P2 IADD3 R230, R230, -R8, RZ ;  /* 0x80000008e6e6a210 */ /* 0x000fc40007ffe0ff */
[----:B------:R-:W-:Y:S01]  /*17c60*/  ISETP.GE.AND P2, PT, R5, RZ, PT ;  /* 0x000000ff0500720c */ /* 0x000fe20003f46270 */
[----:B------:R-:W-:Y:S01]  /*17c70*/  IMAD.HI.U32 R4, R7, R233, RZ ;  /* 0x000000e907047227 */ /* 0x000fe200078e00ff */
[----:B------:R-:W-:Y:S02]  /*17c80*/  ISETP.GT.U32.AND P3, PT, R8, R231, PT ;  /* 0x000000e70800720c */ /* 0x000fe40003f64070 */
[----:B------:R-:W-:Y:S01]  /*17c90*/  ISETP.NE.U32.AND P6, PT, R234, RZ, PT ;  /* 0x000000ffea00720c */ /* 0x000fe20003fc5070 */
[----:B------:R-:W-:Y:S01]  /*17ca0*/  IMAD.MOV R5, RZ, RZ, -R235 ;  /* 0x000000ffff057224 */ /* 0x000fe200078e0aeb */
[----:B------:R-:W-:Y:S01]  /*17cb0*/  IABS R234, R239 ;  /* 0x000000ef00ea7213 */ /* 0x000fe20000000000 */
[----:B------:R-:W-:Y:S01]  /*17cc0*/  IMAD.MOV R4, RZ, RZ, -R4 ;  /* 0x000000ffff047224 */ /* 0x000fe200078e0a04 */
[----:B------:R-:W-:Y:S01]  /*17cd0*/  @!P5 IADD3 R229, -R229, RZ, RZ ;  /* 0x000000ffe5e5d210 */ /* 0x000fe20007ffe1ff */
[----:B------:R-:W-:Y:S01]  /*17ce0*/  IMAD R232, R8, R5, R232 ;  /* 0x0000000508e87224 */ /* 0x000fe200078e02e8 */
[----:B------:R-:W-:Y:S01]  /*17cf0*/  ISETP.GE.AND P4, PT, R0, RZ, PT ;  /* 0x000000ff0000720c */ /* 0x000fe20003f86270 */
[----:B------:R-:W-:Y:S01]  /*17d00*/  IMAD R233, R8, R4, R233 ;  /* 0x0000000408e97224 */ /* 0x000fe200078e02e9 */
[----:B------:R-:W-:Y:S01]  /*17d10*/  LEA R9, R14, R9, 0x1 ;  /* 0x000000090e097211 */ /* 0x000fe200078e08ff */
[----:B------:R-:W-:Y:S01]  /*17d20*/  IMAD.HI.U32 R0, R7, R234, RZ ;  /* 0x000000ea07007227 */ /* 0x000fe200078e00ff */
[----:B------:R-:W-:-:S03]  /*17d30*/  ISETP.GT.U32.AND P5, PT, R8, R232, PT ;  /* 0x000000e80800720c */ /* 0x000fc60003fa4070 */
[----:B------:R-:W-:Y:S01]  /*17d40*/  @!P3 IMAD.IADD R231, R231, 0x1, -R8 ;  /* 0x00000001e7e7b824 */ /* 0x000fe200078e0a08 */
[----:B------:R-:W-:Y:S01]  /*17d50*/  ISETP.GT.U32.AND P3, PT, R8, R233, PT ;  /* 0x000000e90800720c */ /* 0x000fe20003f64070 */
[----:B------:R-:W-:Y:S02]  /*17d60*/  IMAD.MOV R0, RZ, RZ, -R0 ;  /* 0x000000ffff007224 */ /* 0x000fe400078e0a00 */
[----:B------:R-:W-:Y:S01]  /*17d70*/  @!P0 IMAD.MOV R230, RZ, RZ, -R230 ;  /* 0x000000ffffe68224 */ /* 0x000fe200078e0ae6 */
[----:B------:R-:W-:Y:S01]  /*17d80*/  ISETP.GE.AND P0, PT, R2, RZ, PT ;  /* 0x000000ff0200720c */ /* 0x000fe20003f06270 */
[----:B------:R-:W-:Y:S01]  /*17d90*/  IMAD R234, R8, R0, R234 ;  /* 0x0000000008ea7224 */ /* 0x000fe200078e02ea */
[C---:B------:R-:W-:Y:S01]  /*17da0*/  IADD3 R0, R17.reuse, 0x1eb, RZ ;  /* 0x000001eb11007810 */ /* 0x040fe20007ffe0ff */
[----:B------:R-:W-:Y:S01]  /*17db0*/  @!P2 IMAD.MOV R231, RZ, RZ, -R231 ;  /* 0x000000ffffe7a224 */ /* 0x000fe200078e0ae7 */
[----:B------:R-:W-:Y:S01]  /*17dc0*/  IADD3 R2, R17, 0x1ec, RZ ;  /* 0x000001ec11027810 */ /* 0x000fe20007ffe0ff */
[--C-:B------:R-:W-:Y:S01]  /*17dd0*/  @!P5 IMAD.IADD R232, R232, 0x1, -R8.reuse ;  /* 0x00000001e8e8d824 */ /* 0x100fe200078e0a08 */
[----:B------:R-:W-:Y:S01]  /*17de0*/  ISETP.GT.U32.AND P2, PT, R8, R234, PT ;  /* 0x000000ea0800720c */ /* 0x000fe20003f44070 */
[----:B------:R-:W-:Y:S01]  /*17df0*/  IMAD R10, R14, 0x2, R9 ;  /* 0x000000020e0a7824 */ /* 0x000fe200078e0209 */
[----:B------:R-:W-:Y:S01]  /*17e00*/  IABS R235, R0 ;  /* 0x0000000000eb7213 */ /* 0x000fe20000000000 */
[----:B------:R-:W-:Y:S01]  /*17e10*/  @!P3 IMAD.IADD R233, R233, 0x1, -R8 ;  /* 0x00000001e9e9b824 */ /* 0x000fe200078e0a08 */
[----:B------:R-:W-:-:S02]  /*17e20*/  IABS R236, R2 ;  /* 0x0000000200ec7213 */ /* 0x000fc40000000000 */
[C---:B------:R-:W-:Y:S01]  /*17e30*/  ISETP.GT.U32.AND P5, PT, R8.reuse, R232, PT ;  /* 0x000000e80800720c */ /* 0x040fe20003fa4070 */
[C---:B------:R-:W-:Y:S01]  /*17e40*/  IMAD.HI.U32 R4, R7.reuse, R235, RZ ;  /* 0x000000eb07047227 */ /* 0x040fe200078e00ff */
[----:B------:R-:W-:Y:S02]  /*17e50*/  ISETP.GT.U32.AND P3, PT, R8, R233, PT ;  /* 0x000000e90800720c */ /* 0x000fe40003f64070 */
[----:B------:R-:W-:Y:S01]  /*17e60*/  MOV R9, R248 ;  /* 0x000000f800097202 */ /* 0x000fe20000000f00 */
[----:B------:R-:W-:Y:S01]  /*17e70*/  IMAD.HI.U32 R5, R7, R236, RZ ;  /* 0x000000ec07057227 */ /* 0x000fe200078e00ff */
[----:B------:R-:W-:-:S03]  /*17e80*/  IADD3 R4, -R4, RZ, RZ ;  /* 0x000000ff04047210 */ /* 0x000fc60007ffe1ff */
[----:B------:R-:W-:Y:S02]  /*17e90*/  IMAD.MOV R5, RZ, RZ, -R5 ;  /* 0x000000ffff057224 */ /* 0x000fe400078e0a05 */
[--C-:B------:R-:W-:Y:S02]  /*17ea0*/  @!P2 IMAD.IADD R234, R234, 0x1, -R8.reuse ;  /* 0x00000001eaeaa824 */ /* 0x100fe400078e0a08 */
[----:B------:R-:W-:Y:S01]  /*17eb0*/  @!P5 IMAD.IADD R232, R232, 0x1, -R8 ;  /* 0x00000001e8e8d824 */ /* 0x000fe200078e0a08 */
[----:B------:R-:W-:Y:S01]  /*17ec0*/  ISETP.GE.AND P5, PT, R239, RZ, PT ;  /* 0x000000ffef00720c */ /* 0x000fe20003fa6270 */
[C---:B------:R-:W-:Y:S01]  /*17ed0*/  IMAD R235, R8.reuse, R4, R235 ;  /* 0x0000000408eb7224 */ /* 0x040fe200078e02eb */
[C---:B------:R-:W-:Y:S01]  /*17ee0*/  ISETP.GT.U32.AND P2, PT, R8.reuse, R234, PT ;  /* 0x000000ea0800720c */ /* 0x040fe20003f44070 */
[C---:B------:R-:W-:Y:S02]  /*17ef0*/  IMAD R236, R8.reuse, R5, R236 ;  /* 0x0000000508ec7224 */ /* 0x040fe400078e02ec */
[----:B------:R-:W-:Y:S01]  /*17f00*/  @!P3 IMAD.IADD R233, R233, 0x1, -R8 ;  /* 0x00000001e9e9b824 */ /* 0x000fe200078e0a08 */
[C---:B------:R-:W-:Y:S01]  /*17f10*/  ISETP.GT.U32.AND P3, PT, R8.reuse, R235, PT ;  /* 0x000000eb0800720c */ /* 0x040fe20003f64070 */
[----:B------:R-:W-:Y:S01]  /*17f20*/  @!P4 IMAD.MOV R232, RZ, RZ, -R232 ;  /* 0x000000ffffe8c224 */ /* 0x000fe200078e0ae8 */
[----:B------:R-:W-:Y:S01]  /*17f30*/  ISETP.GT.U32.AND P4, PT, R8, R236, PT ;  /* 0x000000ec0800720c */ /* 0x000fe20003f84070 */
[----:B------:R-:W-:-:S04]  /*17f40*/  IMAD.HI.U32 R4, R7, R238, RZ ;  /* 0x000000ee07047227 */ /* 0x000fc800078e00ff */
[----:B------:R-:W-:Y:S01]  /*17f50*/  @!P0 IMAD.MOV R233, RZ, RZ, -R233 ;  /* 0x000000ffffe98224 */ /* 0x000fe200078e0ae9 */
[----:B------:R-:W-:Y:S01]  /*17f60*/  IADD3 R4, -R4, RZ, RZ ;  /* 0x000000ff04047210 */ /* 0x000fe20007ffe1ff */
[----:B------:R-:W-:Y:S01]  /*17f70*/  @!P2 IMAD.IADD R234, R234, 0x1, -R8 ;  /* 0x00000001eaeaa824 */ /* 0x000fe200078e0a08 */
[----:B------:R-:W-:Y:S01]  /*17f80*/  ISETP.GE.AND P0, PT, R0, RZ, PT ;  /* 0x000000ff0000720c */ /* 0x000fe20003f06270 */
[----:B------:R-:W-:Y:S01]  /*17f90*/  IMAD.MOV R5, RZ, RZ, -R240 ;  /* 0x000000ffff057224 */ /* 0x000fe200078e0af0 */
[----:B------:R-:W-:Y:S01]  /*17fa0*/  IADD3 R0, R17, 0x1ef, RZ ;  /* 0x000001ef11007810 */ /* 0x000fe20007ffe0ff */
[----:B------:R-:W-:Y:S01]  /*17fb0*/  IMAD R238, R8, R4, R238 ;  /* 0x0000000408ee7224 */ /* 0x000fe200078e02ee */
[----:B------:R-:W-:Y:S01]  /*17fc0*/  @!P5 IADD3 R234, -R234, RZ, RZ ;  /* 0x000000ffeaead210 */ /* 0x000fe20007ffe1ff */
[--C-:B------:R-:W-:Y:S01]  /*17fd0*/  @!P3 IMAD.IADD R235, R235, 0x1, -R8.reuse ;  /* 0x00000001ebebb824 */ /* 0x100fe200078e0a08 */
[----:B------:R-:W-:Y:S01]  /*17fe0*/  IABS R239, R0 ;  /* 0x0000000000ef7213 */ /* 0x000fe20000000000 */
[----:B------:R-:W-:Y:S01]  /*17ff0*/  @!P4 IMAD.IADD R236, R236, 0x1, -R8 ;  /* 0x00000001ececc824 */ /* 0x000fe200078e0a08 */
[C---:B------:R-:W-:Y:S01]  /*18000*/  ISETP.GT.U32.AND P5, PT, R8.reuse, R238, PT ;  /* 0x000000ee0800720c */ /* 0x040fe20003fa4070 */
[C---:B------:R-:W-:Y:S01]  /*18010*/  IMAD R237, R8.reuse, R5, R237 ;  /* 0x0000000508ed7224 */ /* 0x040fe200078e02ed */
[C---:B------:R-:W-:Y:S01]  /*18020*/  ISETP.GT.U32.AND P3, PT, R8.reuse, R235, PT ;  /* 0x000000eb0800720c */ /* 0x040fe20003f64070 */
[----:B------:R-:W-:Y:S01]  /*18030*/  IMAD.HI.U32 R241, R7, R239, RZ ;  /* 0x000000ef07f17227 */ /* 0x000fe200078e00ff */
[----:B------:R-:W-:-:S02]  /*18040*/  ISETP.GT.U32.AND P4, PT, R8, R236, PT ;  /* 0x000000ec0800720c */ /* 0x000fc40003f84070 */
[C---:B------:R-:W-:Y:S01]  /*18050*/  ISETP.GT.U32.AND P2, PT, R8.reuse, R237, PT ;  /* 0x000000ed0800720c */ /* 0x040fe20003f44070 */
[----:B------:R-:W-:Y:S01]  /*18060*/  IMAD.MOV R241, RZ, RZ, -R241 ;  /* 0x000000fffff17224 */ /* 0x000fe200078e0af1 */
[C---:B------:R-:W-:Y:S02]  /*18070*/  IADD3 R4, R17.reuse, 0x1f0, RZ ;  /* 0x000001f011047810 */ /* 0x040fe40007ffe0ff */
[----:B------:R-:W-:Y:S01]  /*18080*/  IADD3 R5, R17, 0x1f1, RZ ;  /* 0x000001f111057810 */ /* 0x000fe20007ffe0ff */
[----:B------:R-:W-:Y:S01]  /*18090*/  IMAD R239, R8, R241, R239 ;  /* 0x000000f108ef7224 */ /* 0x000fe200078e02ef */
[----:B------:R-:W-:Y:S02]  /*180a0*/  IABS R240, R4 ;  /* 0x0000000400f07213 */ /* 0x000fe40000000000 */
        /* <DEDUP_REMOVED lines=8> */
[----:B------:R-:W-:Y:S02]  /*18130*/  @!P2 IMAD.IADD R237, R237, 0x1, -R8 ;  /* 0x00000001ededa824 */ /* 0x000fe400078e0a08 */
[----:B------:R-:W-:Y:S02]  /*18140*/  IMAD.MOV R2, RZ, RZ, -R2 ;  /* 0x000000ffff027224 */ /* 0x000fe400078e0a02 */
[----:B------:R-:W-:Y:S01]  /*18150*/  IMAD.MOV.U32 R241, RZ, RZ, R244 ;  /* 0x000000fffff17224 */ /* 0x000fe200078e00f4 */
[C---:B------:R-:W-:Y:S01]  /*18160*/  ISETP.GT.U32.AND P2, PT, R8.reuse, R237, PT ;  /* 0x000000ed0800720c */ /* 0x040fe20003f44070 */
[----:B------:R-:W-:Y:S01]  /*18170*/  IMAD R240, R8, R2, R240 ;  /* 0x0000000208f07224 */ /* 0x000fe200078e02f0 */
[----:B------:R-:W-:Y:S01]  /*18180*/  IADD3 R2, R17, 0x1f3, RZ ;  /* 0x000001f311027810 */ /* 0x000fe20007ffe0ff */
[----:B------:R-:W-:Y:S01]  /*18190*/  @!P3 IMAD.MOV R236, RZ, RZ, -R236 ;  /* 0x000000ffffecb224 */ /* 0x000fe200078e0aec */
[----:B------:R-:W-:Y:S01]  /*181a0*/  @!P4 IADD3 R239, R239, -R8, RZ ;  /* 0x80000008efefc210 */ /* 0x000fe20007ffe0ff */
[----:B------:R-:W-:Y:S01]  /*181b0*/  @!P5 IMAD.IADD R238, R238, 0x1, -R8 ;  /* 0x00000001eeeed824 */ /* 0x000fe200078e0a08 */
[----:B------:R-:W-:Y:S01]  /*181c0*/  ISETP.GE.AND P3, PT, R242, RZ, PT ;  /* 0x000000fff200720c */ /* 0x000fe20003f66270 */
[----:B------:R-:W-:Y:S01]  /*181d0*/  IMAD.HI.U32 R244, R7, R241, RZ ;  /* 0x000000f107f47227 */ /* 0x000fe200078e00ff */
[----:B------:R-:W-:-:S02]  /*181e0*/  ISETP.GT.U32.AND P5, PT, R8, R240, PT ;  /* 0x000000f00800720c */ /* 0x000fc40003fa4070 */
[----:B------:R-:W-:Y:S01]  /*181f0*/  ISETP.GT.U32.AND P4, PT, R8, R239, PT ;  /* 0x000000ef0800720c */ /* 0x000fe20003f84070 */
[----:B------:R-:W-:Y:S02]  /*18200*/  IMAD.MOV R242, RZ, RZ, -R244 ;  /* 0x000000fffff27224 */ /* 0x000fe400078e0af4 */
[----:B------:R-:W-:Y:S01]  /*18210*/  @!P2 IMAD.IADD R237, R237, 0x1, -R8 ;  /* 0x00000001ededa824 */ /* 0x000fe200078e0a08 */
[----:B------:R-:W-:Y:S01]  /*18220*/  ISETP.GE.AND P2, PT, R0, RZ, PT ;  /* 0x000000ff0000720c */ /* 0x000fe20003f46270 */
[----:B------:R-:W-:Y:S01]  /*18230*/  IMAD R241, R8, R242, R241 ;  /* 0x000000f208f17224 */ /* 0x000fe200078e02f1 */
[----:B------:R-:W-:Y:S01]  /*18240*/  IADD3 R0, R17, 0x1f2, RZ ;  /* 0x000001f211007810 */ /* 0x000fe20007ffe0ff */
[----:B------:R-:W-:Y:S01]  /*18250*/  @!P0 IMAD.MOV R235, RZ, RZ, -R235 ;  /* 0x000000ffffeb8224 */ /* 0x000fe200078e0aeb */
[----:B------:R-:W-:Y:S01]  /*18260*/  ISETP.GE.AND P0, PT, R243, RZ, PT ;  /* 0x000000fff300720c */ /* 0x000fe20003f06270 */
[----:B------:R-:W-:Y:S01]  /*18270*/  @!P3 IMAD.MOV R238, RZ, RZ, -R238 ;  /* 0x000000ffffeeb224 */ /* 0x000fe200078e0aee */
[----:B------:R-:W-:Y:S01]  /*18280*/  IABS R242, R0 ;  /* 0x0000000000f27213 */ /* 0x000fe20000000000 */
[--C-:B------:R-:W-:Y:S01]  /*18290*/  @!P5 IMAD.IADD R240, R240, 0x1, -R8.reuse ;  /* 0x00000001f0f0d824 */ /* 0x100fe200078e0a08 */
[C---:B------:R-:W-:Y:S01]  /*182a0*/  ISETP.GT.U32.AND P3, PT, R8.reuse, R241, PT ;  /* 0x000000f10800720c */ /* 0x040fe20003f64070 */
[----:B------:R-:W-:Y:S01]  /*182b0*/  @!P4 IMAD.IADD R239, R239, 0x1, -R8 ;  /* 0x00000001efefc824 */ /* 0x000fe200078e0a08 */
[----:B------:R-:W-:Y:S01]  /*182c0*/  ISETP.GE.AND P4, PT, R5, RZ, PT ;  /* 0x000000ff0500720c */ /* 0x000fe20003f86270 */
[----:B------:R-:W-:Y:S01]  /*182d0*/  IMAD.HI.U32 R5, R7, R242, RZ ;  /* 0x000000f207057227 */ /* 0x000fe200078e00ff */
[----:B------:R-:W-:-:S02]  /*182e0*/  ISETP.GT.U32.AND P5, PT, R8, R240, PT ;  /* 0x000000f00800720c */ /* 0x000fc40003fa4070 */
[----:B------:R-:W-:Y:S01]  /*182f0*/  IABS R243, R2 ;  /* 0x0000000200f37213 */ /* 0x000fe20000000000 */
[----:B------:R-:W-:Y:S01]  /*18300*/  @!P2 IMAD.MOV R239, RZ, RZ, -R239 ;  /* 0x000000ffffefa224 */ /* 0x000fe200078e0aef */
[----:B------:R-:W-:Y:S01]  /*18310*/  IADD3 R5, -R5, RZ, RZ ;  /* 0x000000ff05057210 */ /* 0x000fe20007ffe1ff */
[----:B------:R-:W-:Y:S01]  /*18320*/  @!P0 IMAD.MOV R237, RZ, RZ, -R237 ;  /* 0x000000ffffed8224 */ /* 0x000fe200078e0aed */
[----:B------:R-:W-:Y:S01]  /*18330*/  ISETP.GE.AND P0, PT, R4, RZ, PT ;  /* 0x000000ff0400720c */ /* 0x000fe20003f06270 */
[----:B------:R-:W-:Y:S01]  /*18340*/  IMAD.HI.U32 R245, R7, R243, RZ ;  /* 0x000000f307f57227 */ /* 0x000fe200078e00ff */
[----:B------:R-:W-:-:S03]  /*18350*/  IADD3 R4, R17, 0x1f4, RZ ;  /* 0x000001f411047810 */ /* 0x000fc60007ffe0ff */
[----:B------:R-:W-:Y:S01]  /*18360*/  @!P3 IMAD.IADD R241, R241, 0x1, -R8 ;  /* 0x00000001f1f1b824 */ /* 0x000fe200078e0a08 */
[----:B------:R-:W-:Y:S01]  /*18370*/  ISETP.GE.AND P3, PT, R0, RZ, PT ;  /* 0x000000ff0000720c */ /* 0x000fe20003f66270 */
[----:B------:R-:W-:Y:S01]  /*18380*/  IMAD R242, R8, R5, R242 ;  /* 0x0000000508f27224 */ /* 0x000fe200078e02f2 */
[----:B------:R-:W-:Y:S01]  /*18390*/  IADD3 R0, R17, 0x1f5, RZ ;  /* 0x000001f511007810 */ /* 0x000fe20007ffe0ff */
[----:B------:R-:W-:Y:S01]  /*183a0*/  @!P5 IMAD.IADD R240, R240, 0x1, -R8 ;  /* 0x00000001f0f0d824 */ /* 0x000fe200078e0a08 */
[C---:B------:R-:W-:Y:S01]  /*183b0*/  ISETP.GT.U32.AND P2, PT, R8.reuse, R241, PT ;  /* 0x000000f10800720c */ /* 0x040fe20003f44070 */
[----:B------:R-:W-:Y:S01]  /*183c0*/  IMAD.MOV R245, RZ, RZ, -R245 ;  /* 0x000000fffff57224 */ /* 0x000fe200078e0af5 */
[C---:B------:R-:W-:Y:S01]  /*183d0*/  ISETP.GT.U32.AND P5, PT, R8.reuse, R242, PT ;  /* 0x000000f20800720c */ /* 0x040fe20003fa4070 */
[----:B------:R-:W-:Y:S01]  /*183e0*/  @!P0 IMAD.MOV R240, RZ, RZ, -R240 ;  /* 0x000000fffff08224 */ /* 0x000fe200078e0af0 */
[----:B------:R-:W-:Y:S01]  /*183f0*/  IABS R244, R4 ;  /* 0x0000000400f47213 */ /* 0x000fe20000000000 */
[----:B------:R-:W-:Y:S01]  /*18400*/  IMAD R243, R8, R245, R243 ;  /* 0x000000f508f37224 */ /* 0x000fe200078e02f3 */
[----:B------:R-:W-:-:S03]  /*18410*/  IABS R245, R0 ;  /* 0x0000000000f57213 */ /* 0x000fc60000000000 */
[----:B------:R-:W-:Y:S01]  /*18420*/  IMAD.HI.U32 R5, R7, R244, RZ ;  /* 0x000000f407057227 */ /* 0x000fe200078e00ff */
[----:B------:R-:W-:-:S03]  /*18430*/  ISETP.GT.U32.AND P0, PT, R8, R243, PT ;  /* 0x000000f30800720c */ /* 0x000fc60003f04070 */
[--C-:B------:R-:W-:Y:S01]  /*18440*/  @!P2 IMAD.IADD R241, R241, 0x1, -R8.reuse ;  /* 0x00000001f1f1a824 */ /* 0x100fe200078e0a08 */
[----:B------:R-:W-:Y:S01]  /*18450*/  ISETP.GE.AND P2, PT, R2, RZ, PT ;  /* 0x000000ff0200720c */ /* 0x000fe20003f46270 */
[----:B------:R-:W-:Y:S02]  /*18460*/  @!P5 IMAD.IADD R242, R242, 0x1, -R8 ;  /* 0x00000001f2f2d824 */ /* 0x000fe400078e0a08 */
[----:B------:R-:W-:Y:S01]  /*18470*/  IMAD.HI.U32 R247, R7, R245, RZ ;  /* 0x000000f507f77227 */ /* 0x000fe200078e00ff */
[----:B------:R-:W-:Y:S02]  /*18480*/  @!P4 IADD3 R241, -R241, RZ, RZ ;  /* 0x000000fff1f1c210 */ /* 0x000fe40007ffe1ff */
[----:B------:R-:W-:Y:S01]  /*18490*/  ISETP.GT.U32.AND P4, PT, R8, R242, PT ;  /* 0x000000f20800720c */ /* 0x000fe20003f84070 */
[----:B------:R-:W-:Y:S02]  /*184a0*/  IMAD.MOV R5, RZ, RZ, -R5 ;  /* 0x000000ffff057224 */ /* 0x000fe400078e0a05 */
[----:B------:R-:W-:-:S02]  /*184b0*/  IMAD.MOV R247, RZ, RZ, -R247 ;  /* 0x000000fffff77224 */ /* 0x000fc400078e0af7 */
[----:B------:R-:W-:Y:S01]  /*184c0*/  IMAD R244, R8, R5, R244 ;  /* 0x0000000508f47224 */ /* 0x000fe200078e02f4 */
[C---:B------:R-:W-:Y:S01]  /*184d0*/  IADD3 R5, R17.reuse, 0x1f6, RZ ;  /* 0x000001f611057810 */ /* 0x040fe20007ffe0ff */
[----:B------:R-:W-:Y:S02]  /*184e0*/  IMAD R2, R14, 0x2, R10 ;  /* 0x000000020e027824 */ /* 0x000fe400078e020a */
[C---:B------:R-:W-:Y:S01]  /*184f0*/  IMAD R245, R8.reuse, R247, R245 ;  /* 0x000000f708f57224 */ /* 0x040fe200078e02f5 */
[----:B------:R-:W-:Y:S01]  /*18500*/  ISETP.GT.U32.AND P5, PT, R8, R244, PT ;  /* 0x000000f40800720c */ /* 0x000fe20003fa4070 */
[----:B------:R-:W-:Y:S01]  /*18510*/  IMAD.MOV.U32 R10, RZ, RZ, R246 ;  /* 0x000000ffff0a7224 */ /* 0x000fe200078e00f6 */
[----:B------:R-:W-:Y:S01]  /*18520*/  IABS R246, R5 ;  /* 0x0000000500f67213 */ /* 0x000fe20000000000 */
[----:B------:R-:W-:Y:S01]  /*18530*/  IMAD R11, R14, 0x2, R2 ;  /* 0x000000020e0b7824 */ /* 0x000fe200078e0202 */
[----:B------:R-:W-:Y:S01]  /*18540*/  IADD3 R2, R17, 0x1f7, RZ ;  /* 0x000001f711027810 */ /* 0x000fe20007ffe0ff */
[----:B------:R-:W-:Y:S01]  /*18550*/  @!P4 IMAD.IADD R242, R242, 0x1, -R8 ;  /* 0x00000001f2f2c824 */ /* 0x000fe200078e0a08 */
[----:B------:R-:W-:Y:S01]  /*18560*/  ISETP.GT.U32.AND P4, PT, R8, R245, PT ;  /* 0x000000f50800720c */ /* 0x000fe20003f84070 */
[----:B------:R-:W-:Y:S01]  /*18570*/  IMAD.HI.U32 R248, R7, R246, RZ ;  /* 0x000000f607f87227 */ /* 0x000fe200078e00ff */
[----:B------:R1:W-:Y:S01]  /*18580*/  STL [R1+0xec], R11 ;  /* 0x0000ec0b01007387 */ /* 0x0003e20000100800 */
[----:B------:R-:W-:-:S02]  /*18590*/  IABS R247, R2 ;  /* 0x0000000200f77213 */ /* 0x000fc40000000000 */
[--C-:B------:R-:W-:Y:S01]  /*185a0*/  @!P0 IMAD.IADD R243, R243, 0x1, -R8.reuse ;  /* 0x00000001f3f38824 */ /* 0x100fe200078e0a08 */
[----:B------:R-:W-:Y:S01]  /*185b0*/  IADD3 R248, -R248, RZ, RZ ;  /* 0x000000fff8f87210 */ /* 0x000fe20007ffe1ff */
[----:B------:R-:W-:Y:S01]  /*185c0*/  @!P5 IMAD.IADD R244, R244, 0x1, -R8 ;  /* 0x00000001f4f4d824 */ /* 0x000fe200078e0a08 */
[----:B------:R-:W-:Y:S02]  /*185d0*/  @!P3 IADD3 R242, -R242, RZ, RZ ;  /* 0x000000fff2f2b210 */ /* 0x000fe40007ffe1ff */
[C---:B------:R-:W-:Y:S01]  /*185e0*/  ISETP.GT.U32.AND P0, PT, R8.reuse, R243, PT ;  /* 0x000000f30800720c */ /* 0x040fe20003f04070 */
[C---:B------:R-:W-:Y:S01]  /*185f0*/  IMAD R246, R8.reuse, R248, R246 ;  /* 0x000000f808f67224 */ /* 0x040fe200078e02f6 */
[----:B------:R-:W-:Y:S01]  /*18600*/  ISETP.GT.U32.AND P5, PT, R8, R244, PT ;  /* 0x000000f40800720c */ /* 0x000fe20003fa4070 */
[----:B-1----:R-:W-:Y:S02]  /*18610*/  IMAD R11, R14, 0x2, R11 ;  /* 0x000000020e0b7824 */ /* 0x002fe400078e020b */
[----:B------:R-:W-:Y:S01]  /*18620*/  @!P4 IMAD.IADD R245, R245, 0x1, -R8 ;  /* 0x00000001f5f5c824 */ /* 0x000fe200078e0a08 */
[----:B------:R-:W-:Y:S01]  /*18630*/  ISETP.GE.AND P4, PT, R0, RZ, PT ;  /* 0x000000ff0000720c */ /* 0x000fe20003f86270 */
[----:B------:R-:W-:Y:S01]  /*18640*/  IMAD R15, R14, 0x2, R11 ;  /* 0x000000020e0f7824 */ /* 0x000fe200078e020b */
[----:B------:R1:W-:Y:S02]  /*18650*/  STL [R1+0x3ec], R11 ;  /* 0x0003ec0b01007387 */ /* 0x0003e40000100800 */
[----:B------:R-:W-:-:S02]  /*18660*/  ISETP.GT.U32.AND P3, PT, R8, R245, PT ;  /* 0x000000f50800720c */ /* 0x000fc40003f64070 */
[----:B------:R2:W-:Y:S01]  /*18670*/  STL [R1+0x48], R15 ;  /* 0x0000480f01007387 */ /* 0x0005e20000100800 */
[----:B------:R-:W-:Y:S01]  /*18680*/  @!P0 IMAD.IADD R243, R243, 0x1, -R8 ;  /* 0x00000001f3f38824 */ /* 0x000fe200078e0a08 */
[----:B------:R-:W-:Y:S01]  /*18690*/  ISETP.GE.AND P0, PT, R4, RZ, PT ;  /* 0x000000ff0400720c */ /* 0x000fe20003f06270 */
[----:B------:R-:W-:Y:S01]  /*186a0*/  IMAD.HI.U32 R4, R7, R247, RZ ;  /* 0x000000f707047227 */ /* 0x000fe200078e00ff */
[----:B------:R-:W-:Y:S02]  /*186b0*/  @!P5 IADD3 R244, R244, -R8, RZ ;  /* 0x80000008f4f4d210 */ /* 0x000fe40007ffe0ff */
[----:B------:R-:W-:Y:S01]  /*186c0*/  ISETP.GT.U32.AND P5, PT, R8, R246, PT ;  /* 0x000000f60800720c */ /* 0x000fe20003fa4070 */
[----:B-1----:R-:W-:Y:S01]  /*186d0*/  IMAD.MOV.U32 R11, RZ, RZ, R251 ;  /* 0x000000ffff0b7224 */ /* 0x002fe200078e00fb */
[C---:B------:R-:W-:Y:S01]  /*186e0*/  IADD3 R251, R17.reuse, 0x1f8, RZ ;  /* 0x000001f811fb7810 */ /* 0x040fe20007ffe0ff */
[----:B------:R-:W-:Y:S01]  /*186f0*/  IMAD.MOV R4, RZ, RZ, -R4 ;  /* 0x000000ffff047224 */ /* 0x000fe200078e0a04 */
[----:B------:R-:W-:Y:S01]  /*18700*/  IADD3 R17, R17, 0x1fe, RZ ;  /* 0x000001fe11117810 */ /* 0x000fe20007ffe0ff */
[----:B--2---:R-:W-:Y:S01]  /*18710*/  IMAD R15, R14, 0x2, R15 ;  /* 0x000000020e0f7824 */ /* 0x004fe200078e020f */
[----:B------:R-:W-:Y:S01]  /*18720*/  IABS R248, R251 ;  /* 0x000000fb00f87213 */ /* 0x000fe20000000000 */
[C---:B------:R-:W-:Y:S01]  /*18730*/  IMAD R247, R8.reuse, R4, R247 ;  /* 0x0000000408f77224 */ /* 0x040fe200078e02f7 */
[----:B------:R-:W-:Y:S01]  /*18740*/  @!P3 IADD3 R245, R245, -R8, RZ ;  /* 0x80000008f5f5b210 */ /* 0x000fe20007ffe0ff */
[----:B------:R-:W-:Y:S01]  /*18750*/  @!P2 IMAD.MOV R243, RZ, RZ, -R243 ;  /* 0x000000fffff3a224 */ /* 0x000fe200078e0af3 */
[----:B------:R1:W-:Y:S01]  /*18760*/  STL [R1+0x4c], R15 ;  /* 0x00004c0f01007387 */ /* 0x0003e20000100800 */
[----:B------:R-:W-:Y:S01]  /*18770*/  IMAD.HI.U32 R0, R7, R248, RZ ;  /* 0x000000f807007227 */ /* 0x000fe200078e00ff */
[----:B------:R-:W-:-:S03]  /*18780*/  ISETP.GT.U32.AND P2, PT, R8, R247, PT ;  /* 0x000000f70800720c */ /* 0x000fc60003f44070 */
[----:B------:R-:W-:Y:S02]  /*18790*/  IMAD.MOV R0, RZ, RZ, -R0 ;  /* 0x000000ffff007224 */ /* 0x000fe400078e0a00 */
[----:B------:R-:W-:-:S04]  /*187a0*/  IMAD.HI.U32 R4, R7, R249, RZ ;  /* 0x000000f907047227 */ /* 0x000fc800078e00ff */
[----:B------:R-:W-:Y:S02]  /*187b0*/  IMAD R248, R8, R0, R248 ;  /* 0x0000000008f87224 */ /* 0x000fe400078e02f8 */
[----:B-1----:R-:W-:Y:S02]  /*187c0*/  IMAD R15, R14, 0x2, R15 ;  /* 0x000000020e0f7824 */ /* 0x002fe400078e020f */
[----:B------:R-:W-:Y:S01]  /*187d0*/  @!P0 IMAD.MOV R244, RZ, RZ, -R244 ;  /* 0x000000fffff48224 */ /* 0x000fe200078e0af4 */
[C---:B------:R-:W-:Y:S01]  /*187e0*/  ISETP.GT.U32.AND P3, PT, R8.reuse, R248, PT ;  /* 0x000000f80800720c */ /* 0x040fe20003f64070 */
[----:B------:R-:W-:Y:S01]  /*187f0*/  IMAD.MOV R0, RZ, RZ, -R4 ;  /* 0x000000ffff007224 */ /* 0x000fe200078e0a04 */
[----:B------:R1:W-:Y:S01]  /*18800*/  STL [R1+0x54], R15 ;  /* 0x0000540f01007387 */ /* 0x0003e20000100800 */
[----:B------:R-:W-:Y:S01]  /*18810*/  ISETP.GE.AND P0, PT, R5, RZ, PT ;  /* 0x000000ff0500720c */ /* 0x000fe20003f06270 */
[--C-:B------:R-:W-:Y:S01]  /*18820*/  @!P2 IMAD.IADD R247, R247, 0x1, -R8.reuse ;  /* 0x00000001f7f7a824 */ /* 0x100fe200078e0a08 */
[----:B------:R-:W-:Y:S01]  /*18830*/  IABS R4, R18 ;  /* 0x0000001200047213 */ /* 0x000fe20000000000 */
[----:B------:R-:W-:Y:S01]  /*18840*/  IMAD R249, R8, R0, R249 ;  /* 0x0000000008f97224 */ /* 0x000fe200078e02f9 */
[----:B------:R-:W-:Y:S01]  /*18850*/  IABS R0, R21 ;  /* 0x0000001500007213 */ /* 0x000fe20000000000 */
[----:B------:R-:W-:Y:S01]  /*18860*/  @!P5 IMAD.IADD R246, R246, 0x1, -R8 ;  /* 0x00000001f6f6d824 */ /* 0x000fe200078e0a08 */
[----:B------:R-:W-:Y:S01]  /*18870*/  ISETP.GT.U32.AND P2, PT, R8, R247, PT ;  /* 0x000000f70800720c */ /* 0x000fe20003f44070 */
[----:B------:R-:W-:-:S02]  /*18880*/  @!P4 IMAD.MOV R245, RZ, RZ, -R245 ;  /* 0x000000fffff5c224 */ /* 0x000fc400078e0af5 */
[----:B-1----:R-:W-:Y:S01]  /*18890*/  IMAD R15, R14, 0x2, R15 ;  /* 0x000000020e0f7824 */ /* 0x002fe200078e020f */
[----:B------:R-:W-:Y:S02]  /*188a0*/  @!P3 IADD3 R248, R248, -R8, RZ ;  /* 0x80000008f8f8b210 */ /* 0x000fe40007ffe0ff */
[----:B------:R-:W-:Y:S01]  /*188b0*/  ISETP.GT.U32.AND P5, PT, R8, R246, PT ;  /* 0x000000f60800720c */ /* 0x000fe20003fa4070 */
[----:B------:R-:W-:Y:S01]  /*188c0*/  IMAD R5, R14, 0x2, R15 ;  /* 0x000000020e057824 */ /* 0x000fe200078e020f */
[----:B------:R1:W-:Y:S01]  /*188d0*/  STL [R1+0x50], R15 ;  /* 0x0000500f01007387 */ /* 0x0003e20000100800 */
[----:B------:R-:W-:-:S03]  /*188e0*/  ISETP.GT.U32.AND P3, PT, R8, R248, PT ;  /* 0x000000f80800720c */ /* 0x000fc60003f64070 */
[----:B------:R2:W-:Y:S01]  /*188f0*/  STL [R1+0x58], R5 ;  /* 0x0000580501007387 */ /* 0x0005e20000100800 */
[----:B------:R-:W-:Y:S01]  /*18900*/  @!P2 IMAD.IADD R247, R247, 0x1, -R8 ;  /* 0x00000001f7f7a824 */ /* 0x000fe200078e0a08 */
[----:B------:R-:W-:Y:S01]  /*18910*/  ISETP.GT.U32.AND P2, PT, R8, R249, PT ;  /* 0x000000f90800720c */ /* 0x000fe20003f44070 */
[----:B-1----:R-:W-:-:S04]  /*18920*/  IMAD R15, R14, 0x2, R5 ;  /* 0x000000020e0f7824 */ /* 0x002fc800078e0205 */
[--C-:B------:R-:W-:Y:S01]  /*18930*/  @!P5 IMAD.IADD R246, R246, 0x1, -R8.reuse ;  /* 0x00000001f6f6d824 */ /* 0x100fe200078e0a08 */
[----:B------:R-:W-:Y:S01]  /*18940*/  ISETP.GE.AND P5, PT, R2, RZ, PT ;  /* 0x000000ff0200720c */ /* 0x000fe20003fa6270 */
[----:B--2---:R-:W-:Y:S01]  /*18950*/  IMAD.HI.U32 R5, R7, R0, RZ ;  /* 0x0000000007057227 */ /* 0x004fe200078e00ff */
[----:B------:R1:W-:Y:S01]  /*18960*/  STL [R1+0x5c], R15 ;  /* 0x00005c0f01007387 */ /* 0x0003e20000100800 */
[----:B------:R-:W-:Y:S02]  /*18970*/  IABS R2, R20 ;  /* 0x0000001400027213 */ /* 0x000fe40000000000 */
[----:B------:R-:W-:Y:S02]  /*18980*/  IMAD.MOV R24, RZ, RZ, -R5 ;  /* 0x000000ffff187224 */ /* 0x000fe400078e0a05 */
[----:B------:R-:W-:Y:S02]  /*18990*/  @!P3 IMAD.IADD R248, R248, 0x1, -R8 ;  /* 0x00000001f8f8b824 */ /* 0x000fe400078e0a08 */
[----:B------:R-:W-:-:S02]  /*189a0*/  IMAD R0, R8, R24, R0 ;  /* 0x0000001808007224 */ /* 0x000fc400078e0200 */
[----:B------:R-:W-:Y:S02]  /*189b0*/  IMAD.MOV.U32 R5, RZ, RZ, R25 ;  /* 0x000000ffff057224 */ /* 0x000fe400078e0019 */
[----:B-1----:R-:W-:Y:S01]  /*189c0*/  IMAD R15, R14, 0x2, R15 ;  /* 0x000000020e0f7824 */ /* 0x002fe200078e020f */
[----:B------:R-:W-:Y:S01]  /*189d0*/  ISETP.GT.U32.AND P3, PT, R8, R0, PT ;  /* 0x000000000800720c */ /* 0x000fe20003f64070 */
[----:B------:R-:W-:-:S03]  /*189e0*/  IMAD.HI.U32 R26, R7, R2, RZ ;  /* 0x00000002071a7227 */ /* 0x000fc600078e00ff */
[----:B------:R1:W-:Y:S01]  /*189f0*/  STL [R1+0x60], R15 ;  /* 0x0000600f01007387 */ /* 0x0003e20000100800 */
[----:B------:R-:W-:Y:S01]  /*18a00*/  IMAD.HI.U32 R24, R7, R5, RZ ;  /* 0x0000000507187227 */ /* 0x000fe200078e00ff */
[----:B------:R-:W-:-:S03]  /*18a10*/  IADD3 R26, -R26, RZ, RZ ;  /* 0x000000ff1a1a7210 */ /* 0x000fc60007ffe1ff */
[----:B------:R-:W-:Y:S01]  /*18a20*/  @!P2 IMAD.IADD R249, R249, 0x1, -R8 ;  /* 0x00000001f9f9a824 */ /* 0x000fe200078e0a08 */
[----:B------:R-:W-:Y:S01]  /*18a30*/  ISETP.GE.AND P2, PT, R251, RZ, PT ;  /* 0x000000fffb00720c */ /* 0x000fe20003f46270 */
[----:B------:R-:W-:Y:S01]  /*18a40*/  IMAD.MOV R24, RZ, RZ, -R24 ;  /* 0x000000ffff187224 */ /* 0x000fe200078e0a18 */
[----:B------:R-:W-:Y:S01]  /*18a50*/  IABS R251, R17 ;  /* 0x0000001100fb7213 */ /* 0x000fe20000000000 */
[----:B------:R-:W-:Y:S01]  /*18a60*/  IMAD R2, R8, R26, R2 ;  /* 0x0000001a08027224 */ /* 0x000fe200078e0202 */
[----:B------:R-:W-:Y:S01]  /*18a70*/  @!P3 IADD3 R0, R0, -R8, RZ ;  /* 0x800000080000b210 */ /* 0x000fe20007ffe0ff */
[----:B-1----:R-:W-:Y:S01]  /*18a80*/  IMAD R15, R14, 0x2, R15 ;  /* 0x000000020e0f7824 */ /* 0x002fe200078e020f */
[C---:B------:R-:W-:Y:S01]  /*18a90*/  ISETP.GT.U32.AND P3, PT, R8.reuse, R249, PT ;  /* 0x000000f90800720c */ /* 0x040fe20003f64070 */
[C---:B------:R-:W-:Y:S01]  /*18aa0*/  IMAD R5, R8.reuse, R24, R5 ;  /* 0x0000001808057224 */ /* 0x040fe200078e0205 */
[C---:B------:R-:W-:Y:S01]  /*18ab0*/  ISETP.GT.U32.AND P4, PT, R8.reuse, R0, PT ;  /* 0x000000000800720c */ /* 0x040fe20003f84070 */
[----:B------:R-:W-:Y:S01]  /*18ac0*/  @!P0 IMAD.MOV R246, RZ, RZ, -R246 ;  /* 0x000000fffff68224 */ /* 0x000fe200078e0af6 */
[----:B------:R1:W-:Y:S01]  /*18ad0*/  STL [R1+0x64], R15 ;  /* 0x0000640f01007387 */ /* 0x0003e20000100800 */
[----:B------:R-:W-:Y:S01]  /*18ae0*/  ISETP.GT.U32.AND P0, PT, R8, R2, PT ;  /* 0x000000020800720c */ /* 0x000fe20003f04070 */
[----:B------:R-:W-:-:S04]  /*18af0*/  IMAD.HI.U32 R25, R7, R4, RZ ;  /* 0x0000000407197227 */ /* 0x000fc800078e00ff */
[----:B------:R-:W-:Y:S01]  /*18b00*/  @!P5 IMAD.MOV R247, RZ, RZ, -R247 ;  /* 0x000000fffff7d224 */ /* 0x000fe200078e0af7 */
[----:B------:R-:W-:Y:S01]  /*18b10*/  ISETP.GE.AND P5, PT, R23, RZ, PT ;  /* 0x000000ff1700720c */ /* 0x000fe20003fa6270 */
[----:B------:R-:W-:Y:S01]  /*18b20*/  IMAD.MOV R25, RZ, RZ, -R25 ;  /* 0x000000ffff197224 */ /* 0x000fe200078e0a19 */
[----:B------:R-:W-:Y:S01]  /*18b30*/  @!P3 IADD3 R249, R249, -R8, RZ ;  /* 0x80000008f9f9b210 */ /* 0x000fe20007ffe0ff */
[----:B-1----:R-:W-:Y:S01]  /*18b40*/  IMAD R15, R14, 0x2, R15 ;  /* 0x000000020e0f7824 */ /* 0x002fe200078e020f */
[----:B------:R-:W-:Y:S01]  /*18b50*/  ISETP.GE.AND P3, PT, R22, RZ, PT ;  /* 0x000000ff1600720c */ /* 0x000fe20003f66270 */
[----:B------:R-:W-:Y:S01]  /*18b60*/  @!P4 IMAD.IADD R0, R0, 0x1, -R8 ;  /* 0x000000010000c824 */ /* 0x000fe200078e0a08 */
[C---:B------:R-:W-:Y:S01]  /*18b70*/  ISETP.GT.U32.AND P4, PT, R8.reuse, R5, PT ;  /* 0x000000050800720c */ /* 0x040fe20003f84070 */
[----:B------:R-:W-:Y:S01]  /*18b80*/  IMAD R4, R8, R25, R4 ;  /* 0x0000001908047224 */ /* 0x000fe200078e0204 */
[----:B------:R1:W-:Y:S01]  /*18b90*/  STL [R1+0x70], R15 ;  /* 0x0000700f01007387 */ /* 0x0003e20000100800 */
[----:B------:R-:W-:-:S04]  /*18ba0*/  IMAD.HI.U32 R7, R7, R251, RZ ;  /* 0x000000fb07077227 */ /* 0x000fc800078e00ff */
[----:B------:R-:W-:Y:S01]  /*18bb0*/  @!P2 IMAD.MOV R248, RZ, RZ, -R248 ;  /* 0x000000fffff8a224 */ /* 0x000fe200078e0af8 */
[----:B------:R-:W-:Y:S01]  /*18bc0*/  ISETP.GT.U32.AND P2, PT, R8, R4, PT ;  /* 0x000000040800720c */ /* 0x000fe20003f44070 */
[--C-:B------:R-:W-:Y:S01]  /*18bd0*/  @!P0 IMAD.IADD R2, R2, 0x1, -R8.reuse ;  /* 0x0000000102028824 */ /* 0x100fe200078e0a08 */
[----:B------:R-:W-:Y:S01]  /*18be0*/  ISETP.GE.AND P0, PT, R21, RZ, PT ;  /* 0x000000ff1500720c */ /* 0x000fe20003f06270 */
[----:B------:R-:W-:Y:S01]  /*18bf0*/  IMAD.MOV R7, RZ, RZ, -R7 ;  /* 0x000000ffff077224 */ /* 0x000fe200078e0a07 */
[----:B------:R-:W-:Y:S01]  /*18c00*/  @!P3 IADD3 R249, -R249, RZ, RZ ;  /* 0x000000fff9f9b210 */ /* 0x000fe20007ffe1ff */
[----:B-1----:R-:W-:Y:S02]  /*18c10*/  IMAD R15, R14, 0x2, R15 ;  /* 0x000000020e0f7824 */ /* 0x002fe400078e020f */
[----:B------:R-:W-:Y:S02]  /*18c20*/  @!P4 IMAD.IADD R5, R5, 0x1, -R8 ;  /* 0x000000010505c824 */ /* 0x000fe400078e0a08 */
[----:B------:R-:W-:Y:S01]  /*18c30*/  @!P5 IMAD.MOV R6, RZ, RZ, -R6 ;  /* 0x000000ffff06d224 */ /* 0x000fe200078e0a06 */
[----:B------:R1:W-:Y:S01]  /*18c40*/  STL [R1+0x6c], R15 ;  /* 0x00006c0f01007387 */ /* 0x0003e20000100800 */
[C---:B------:R-:W-:Y:S01]  /*18c50*/  ISETP.GT.U32.AND P5, PT, R8.reuse, R2, PT ;  /* 0x000000020800720c */ /* 0x040fe20003fa4070 */
[C---:B------:R-:W-:Y:S01]  /*18c60*/  IMAD R7, R8.reuse, R7, R251 ;  /* 0x0000000708077224 */ /* 0x040fe200078e02fb */
[----:B------:R-:W-:Y:S01]  /*18c70*/  ISETP.GT.U32.AND P4, PT, R8, R5, PT ;  /* 0x000000050800720c */ /* 0x000fe20003f84070 */
[----:B------:R-:W-:-:S02]  /*18c80*/  @!P2 IMAD.IADD R4, R4, 0x1, -R8 ;  /* 0x000000010404a824 */ /* 0x000fc400078e0a08 */
[----:B------:R-:W-:Y:S01]  /*18c90*/  @!P0 IMAD.MOV R0, RZ, RZ, -R0 ;  /* 0x000000ffff008224 */ /* 0x000fe200078e0a00 */
[----:B------:R-:W-:Y:S02]  /*18ca0*/  ISETP.GT.U32.AND P3, PT, R8, R7, PT ;  /* 0x000000070800720c */ /* 0x000fe40003f64070 */
[----:B------:R-:W-:Y:S01]  /*18cb0*/  ISETP.GE.AND P0, PT, R20, RZ, PT ;  /* 0x000000ff1400720c */ /* 0x000fe20003f06270 */
[----:B-1----:R-:W-:Y:S01]  /*18cc0*/  IMAD R15, R14, 0x2, R15 ;  /* 0x000000020e0f7824 */ /* 0x002fe200078e020f */
[----:B------:R-:W-:Y:S02]  /*18cd0*/  LOP3.LUT R20, R16, 0x8, RZ, 0xfc, !PT ;  /* 0x0000000810147812 */ /* 0x000fe400078efcff */
[----:B------:R-:W-:Y:S01]  /*18ce0*/  ISETP.GT.U32.AND P2, PT, R8, R4, PT ;  /* 0x000000040800720c */ /* 0x000fe20003f44070 */
[----:B------:R-:W-:Y:S01]  /*18cf0*/  @!P5 IMAD.IADD R2, R2, 0x1, -R8 ;  /* 0x000000010202d824 */ /* 0x000fe200078e0a08 */
[----:B------:R1:W-:Y:S01]  /*18d00*/  STL [R1+0x68], R15 ;  /* 0x0000680f01007387 */ /* 0x0003e20000100800 */
[----:B------:R-:W-:-:S02]  /*18d10*/  ISETP.GE.AND P5, PT, R18, RZ, PT ;  /* 0x000000ff1200720c */ /* 0x000fc40003fa6270 */
[----:B------:R-:W-:Y:S02]  /*18d20*/  LOP3.LUT R18, R16, 0xc, RZ, 0xfc, !PT ;  /* 0x0000000c10127812 */ /* 0x000fe400078efcff */
[----:B------:R-:W-:Y:S01]  /*18d30*/  @!P4 IADD3 R5, R5, -R8, RZ ;  /* 0x800000080505c210 */ /* 0x000fe20007ffe0ff */
[----:B------:R-:W-:Y:S01]  /*18d40*/  @!P3 IMAD.IADD R7, R7, 0x1, -R8 ;  /* 0x000000010707b824 */ /* 0x000fe200078e0a08 */
[----:B------:R-:W-:Y:S01]  /*18d50*/  ISETP.GE.AND P4, PT, R20, c[0x0][0x180], PT ;  /* 0x0000600014007a0c */ /* 0x000fe20003f86270 */
[----:B------:R-:W-:Y:S01]  /*18d60*/  @!P0 IMAD.MOV R2, RZ, RZ, -R2 ;  /* 0x000000ffff028224 */ /* 0x000fe200078e0a02 */
[----:B------:R-:W-:Y:S01]  /*18d70*/  ISETP.GE.AND P3, PT, R18, c[0x0][0x180], PT ;  /* 0x0000600012007a0c */ /* 0x000fe20003f66270 */
[----:B-1----:R-:W-:Y:S01]  /*18d80*/  IMAD R15, R14, 0x2, R15 ;  /* 0x000000020e0f7824 */ /* 0x002fe200078e020f */
[----:B------:R-:W-:Y:S01]  /*18d90*/  SEL R18, R3, RZ, !P4 ;  /* 0x000000ff03127207 */ /* 0x000fe20006000000 */
[----:B------:R-:W-:Y:S01]  /*18da0*/  @!P2 IMAD.IADD R4, R4, 0x1, -R8 ;  /* 0x000000010404a824 */ /* 0x000fe200078e0a08 */
[----:B------:R-:W-:-:S02]  /*18db0*/  ISETP.GE.AND P4, PT, R19, RZ, PT ;  /* 0x000000ff1300720c */ /* 0x000fc40003f86270 */
[----:B------:R1:W-:Y:S01]  /*18dc0*/  STL [R1+0x74], R15 ;  /* 0x0000740f01007387 */ /* 0x0003e20000100800 */
[----:B------:R-:W-:Y:S01]  /*18dd0*/  ISETP.GT.U32.AND P0, PT, R8, R7, PT ;  /* 0x000000070800720c */ /* 0x000fe20003f04070 */
[----:B------:R-:W-:Y:S01]  /*18de0*/  @!P5 IMAD.MOV R4, RZ, RZ, -R4 ;  /* 0x000000ffff04d224 */ /* 0x000fe200078e0a04 */
[----:B------:R-:W-:Y:S02]  /*18df0*/  ISETP.NE.AND P2, PT, RZ, c[0x0][0x178], PT ;  /* 0x00005e00ff007a0c */ /* 0x000fe40003f45270 */
[----:B------:R-:W-:Y:S02]  /*18e00*/  LOP3.LUT R16, R16, 0x10, RZ, 0xfc, !PT ;  /* 0x0000001010107812 */ /* 0x000fe400078efcff */
[----:B------:R-:W-:Y:S02]  /*18e10*/  SEL R251, R3, RZ, !P3 ;  /* 0x000000ff03fb7207 */ /* 0x000fe40005800000 */
[----:B------:R-:W-:Y:S02]  /*18e20*/  ISETP.NE.U32.AND P3, PT, R18, RZ, PT ;  /* 0x000000ff1200720c */ /* 0x000fe40003f65070 */
[----:B-1----:R-:W-:Y:S01]  /*18e30*/  LEA R15, R14, R15, 0x1 ;  /* 0x0000000f0e0f7211 */ /* 0x002fe200078e08ff */
[----:B------:R-:W-:Y:S01]  /*18e40*/  @!P4 IMAD.MOV R5, RZ, RZ, -R5 ;  /* 0x000000ffff05c224 */ /* 0x000fe200078e0a05 */
[----:B------:R-:W-:Y:S01]  /*18e50*/  ISETP.GE.AND P4, PT, R16, c[0x0][0x180], PT ;  /* 0x0000600010007a0c */ /* 0x000fe20003f86270 */
[----:B------:R-:W-:Y:S01]  /*18e60*/  @!P0 IMAD.IADD R7, R7, 0x1, -R8 ;  /* 0x0000000107078824 */ /* 0x000fe200078e0a08 */
[----:B------:R-:W-:Y:S01]  /*18e70*/  ISETP.NE.AND P0, PT, RZ, c[0x0][0x17c], PT ;  /* 0x00005f00ff007a0c */ /* 0x000fe20003f05270 */
[----:B------:R1:W-:Y:S01]  /*18e80*/  STL [R1+0x78], R15 ;  /* 0x0000780f01007387 */ /* 0x0003e20000100800 */
[----:B------:R-:W-:-:S02]  /*18e90*/  @!P2 LOP3.LUT R6, RZ, c[0x0][0x178], RZ, 0x33, !PT ;  /* 0x00005e00ff06aa12 */ /* 0x000fc400078e33ff */
[----:B------:R-:W-:Y:S02]  /*18ea0*/  ISETP.NE.U32.AND P2, PT, R251, RZ, PT ;  /* 0x000000fffb00720c */ /* 0x000fe40003f45070 */
[----:B------:R-:W-:Y:S02]  /*18eb0*/  LOP3.LUT R251, RZ, c[0x0][0x17c], RZ, 0x33, !PT ;  /* 0x00005f00fffb7a12 */ /* 0x000fe400078e33ff */
[----:B------:R-:W-:Y:S01]  /*18ec0*/  ISETP.GE.AND P5, PT, R17, RZ, PT ;  /* 0x000000ff1100720c */ /* 0x000fe20003fa6270 */
[----:B-1----:R-:W-:-:S05]  /*18ed0*/  IMAD R15, R14, 0x2, R15 ;  /* 0x000000020e0f7824 */ /* 0x002fca00078e020f */
[----:B------:R1:W-:Y:S01]  /*18ee0*/  STL [R1+0x7c], R15 ;  /* 0x00007c0f01007387 */ /* 0x0003e20000100800 */
[C---:B------:R-:W-:Y:S02]  /*18ef0*/  SEL R37, R251.reuse, R37, !P0 ;  /* 0x00000025fb257207 */ /* 0x040fe40004000000 */
[C---:B------:R-:W-:Y:S02]  /*18f00*/  SEL R202, R251.reuse, R202, !P0 ;  /* 0x000000cafbca7207 */ /* 0x040fe40004000000 */
[C---:B------:R-:W-:Y:S01]  /*18f10*/  SEL R203, R251.reuse, R203, !P0 ;  /* 0x000000cbfbcb7207 */ /* 0x040fe20004000000 */
[----:B------:R-:W-:Y:S01]  /*18f20*/  IMAD R6, R6, c[0x0][0x184], RZ ;  /* 0x0000610006067a24 */ /* 0x000fe200078e02ff */
[----:B------:R-:W-:Y:S01]  /*18f30*/  SEL R204, R251, R204, !P0 ;  /* 0x000000ccfbcc7207 */ /* 0x000fe20004000000 */
[----:B------:R-:W-:Y:S02]  /*18f40*/  @!P5 IMAD.MOV R7, RZ, RZ, -R7 ;  /* 0x000000ffff07d224 */ /* 0x000fe400078e0a07 */
[----:B-1----:R-:W-:-:S05]  /*18f50*/  IMAD R15, R14, 0x2, R15 ;  /* 0x000000020e0f7824 */ /* 0x002fca00078e020f */
[----:B------:R1:W-:Y:S02]  /*18f60*/  STL [R1+0x80], R15 ;  /* 0x0000800f01007387 */ /* 0x0003e40000100800 */
        /* <DEDUP_REMOVED lines=10> */
[----:B-1----:R-:W-:-:S05]  /*19010*/  LEA R15, R14, R15, 0x1 ;  /* 0x0000000f0e0f7211 */ /* 0x002fca00078e08ff */
[----:B------:R1:W-:Y:S02]  /*19020*/  STL [R1+0x9c], R15 ;  /* 0x00009c0f01007387 */ /* 0x0003e40000100800 */
[----:B-1----:R-:W-:-:S04]  /*19030*/  IMAD R15, R14, 0x2, R15 ;  /* 0x000000020e0f7824 */ /* 0x002fc800078e020f */
[C---:B------:R-:W-:Y:S01]  /*19040*/  IMAD R16, R14.reuse, 0x2, R15 ;  /* 0x000000020e107824 */ /* 0x040fe200078e020f */
[----:B------:R1:W-:Y:S04]  /*19050*/  STL [R1+0x98], R15 ;  /* 0x0000980f01007387 */ /* 0x0003e80000100800 */
[----:B------:R-:W-:Y:S01]  /*19060*/  LEA R8, R14, R16, 0x1 ;  /* 0x000000100e087211 */ /* 0x000fe200078e08ff */
[----:B------:R2:W-:Y:S01]  /*19070*/  STL [R1+0xa0], R16 ;  /* 0x0000a01001007387 */ /* 0x0005e20000100800 */
[----:B-1----:R-:W-:-:S04]  /*19080*/  SEL R15, R3, RZ, !P4 ;  /* 0x000000ff030f7207 */ /* 0x002fc80006000000 */
[----:B------:R-:W-:Y:S01]  /*19090*/  ISETP.NE.U32.AND P4, PT, R15, RZ, PT ;  /* 0x000000ff0f00720c */ /* 0x000fe20003f85070 */
[----:B------:R-:W-:Y:S01]  /*190a0*/  IMAD R15, R14, 0x2, R8 ;  /* 0x000000020e0f7824 */ /* 0x000fe200078e0208 */
[C---:B------:R-:W-:Y:S02]  /*190b0*/  SEL R14, R251.reuse, R13, !P0 ;  /* 0x0000000dfb0e7207 */ /* 0x040fe40004000000 */
[C---:B------:R-:W-:Y:S02]  /*190c0*/  SEL R13, R251.reuse, R12, !P0 ;  /* 0x0000000cfb0d7207 */ /* 0x040fe40004000000 */
[C---:B------:R-:W-:Y:S01]  /*190d0*/  SEL R12, R251.reuse, R11, !P0 ;  /* 0x0000000bfb0c7207 */ /* 0x040fe20004000000 */
[----:B------:R1:W-:Y:S01]  /*190e0*/  STL [R1+0x9b0], R14 ;  /* 0x0009b00e01007387 */ /* 0x0003e20000100800 */
[C---:B------:R-:W-:Y:S02]  /*190f0*/  SEL R11, R251.reuse, R10, !P0 ;  /* 0x0000000afb0b7207 */ /* 0x040fe40004000000 */
[C---:B------:R-:W-:Y:S01]  /*19100*/  SEL R10, R251.reuse, R9, !P0 ;  /* 0x00000009fb0a7207 */ /* 0x040fe20004000000 */
[----:B------:R3:W-:Y:S01]  /*19110*/  STL [R1+0x9ac], R13 ;  /* 0x0009ac0d01007387 */ /* 0x0007e20000100800 */
[----:B------:R-:W-:-:S03]  /*19120*/  SEL R9, R251, R250, !P0 ;  /* 0x000000fafb097207 */ /* 0x000fc60004000000 */
[----:B------:R4:W-:Y:S04]  /*19130*/  STL [R1+0x9a8], R12 ;  /* 0x0009a80c01007387 */ /* 0x0009e80000100800 */
[----:B------:R2:W-:Y:S04]  /*19140*/  STL [R1+0x9a4], R11 ;  /* 0x0009a40b01007387 */ /* 0x0005e80000100800 */
[----:B------:R1:W-:Y:S04]  /*19150*/  STL [R1+0x9a0], R10 ;  /* 0x0009a00a01007387 */ /* 0x0003e80000100800 */
[----:B------:R-:W5:Y:S04]  /*19160*/  LDL.LU R36, [R1+0x1a8] ;  /* 0x0001a80001247983 */ /* 0x000f680000300800 */
[----:B------:R1:W-:Y:S04]  /*19170*/  STL [R1+0x99c], R9 ;  /* 0x00099c0901007387 */ /* 0x0003e80000100800 */
[----:B------:R-:W5:Y:S04]  /*19180*/  LDL.LU R35, [R1+0x1a0] ;  /* 0x0001a00001237983 */ /* 0x000f680000300800 */
        /* <DEDUP_REMOVED lines=18> */
[----:B--2---:R-:W2:Y:S04]  /*192b0*/  LDL.LU R16, [R1+0x24] ;  /* 0x0000240001107983 */ /* 0x004ea80000300800 */
[----:B------:R-:W2:Y:S04]  /*192c0*/  LDL.LU R15, [R1+0x20] ;  /* 0x00002000010f7983 */ /* 0x000ea80000300800 */
[----:B-1----:R-:W2:Y:S04]  /*192d0*/  LDL.LU R14, [R1+0x1c] ;  /* 0x00001c00010e7983 */ /* 0x002ea80000300800 */
[----:B---3--:R-:W3:Y:S04]  /*192e0*/  LDL.LU R13, [R1+0x18] ;  /* 0x00001800010d7983 */ /* 0x008ee80000300800 */
[----:B----4-:R-:W4:Y:S04]  /*192f0*/  LDL.LU R12, [R1+0x14] ;  /* 0x00001400010c7983 */ /* 0x010f280000300800 */
[----:B------:R-:W2:Y:S04]  /*19300*/  LDL.LU R11, [R1+0x10] ;  /* 0x00001000010b7983 */ /* 0x000ea80000300800 */
[----:B------:R-:W2:Y:S04]  /*19310*/  LDL.LU R10, [R1+0xc] ;  /* 0x00000c00010a7983 */ /* 0x000ea80000300800 */
[----:B------:R-:W2:Y:S04]  /*19320*/  LDL.LU R9, [R1+0x8] ;  /* 0x0000080001097983 */ /* 0x000ea80000300800 */
[----:B------:R-:W2:Y:S04]  /*19330*/  LDL.LU R250, [R1+0x4] ;  /* 0x0000040001fa7983 */ /* 0x000ea80000300800 */
[----:B------:R-:W2:Y:S04]  /*19340*/  LDL.LU R252, [R1] ;  /* 0x0000000001fc7983 */ /* 0x000ea80000300800 */
[----:B------:R1:W-:Y:S04]  /*19350*/  STL [R1+0x998], R37 ;  /* 0x0009982501007387 */ /* 0x0003e80000100800 */
[----:B-1----:R-:W2:Y:S01]  /*19360*/  LDL.LU R37, [R1+0x1c00] ;  /* 0x001c000001257983 */ /* 0x002ea20000300800 */
[----:B-----5:R-:W-:-:S05]  /*19370*/  SEL R36, R251, R36, !P0 ;  /* 0x00000024fb247207 */ /* 0x020fca0004000000 */
[----:B------:R1:W-:Y:S01]  /*19380*/  STL [R1+0x994], R36 ;  /* 0x0009942401007387 */ /* 0x0003e20000100800 */
[C---:B------:R-:W-:Y:S02]  /*19390*/  SEL R35, R251.reuse, R35, !P0 ;  /* 0x00000023fb237207 */ /* 0x040fe40004000000 */
[C---:B------:R-:W-:Y:S01]  /*193a0*/  SEL R34, R251.reuse, R34, !P0 ;  /* 0x00000022fb227207 */ /* 0x040fe20004000000 */
[----:B-1----:R-:W5:Y:S01]  /*193b0*/  LDL.LU R36, [R1+0x1bfc] ;  /* 0x001bfc0001247983 */ /* 0x002f620000300800 */
[----:B------:R-:W-:-:S03]  /*193c0*/  SEL R33, R251, R33, !P0 ;  /* 0x00000021fb217207 */ /* 0x000fc60004000000 */
        /* <DEDUP_REMOVED lines=8> */
[----:B-1----:R-:W5:Y:S04]  /*19450*/  LDL.LU R34, [R1+0x1bf4] ;  /* 0x001bf40001227983 */ /* 0x002f680000300800 */
[----:B------:R1:W-:Y:S01]  /*19460*/  STL [R1+0x988], R33 ;  /* 0x0009882101007387 */ /* 0x0003e20000100800 */
[----:B------:R-:W-:-:S03]  /*19470*/  SEL R27, R251, R27, !P0 ;  /* 0x0000001bfb1b7207 */ /* 0x000fc60004000000 */
        /* <DEDUP_REMOVED lines=32> */
[----:B--2---:R-:W-:-:S03]  /*19680*/  SEL R16, R251, R16, !P0 ;  /* 0x00000010fb107207 */ /* 0x004fc60004000000 */
[----:B-1----:R-:W2:Y:S04]  /*19690*/  LDL.LU R22, [R1+0x1bc4] ;  /* 0x001bc40001167983 */ /* 0x002ea80000300800 */
[----:B------:R1:W-:Y:S01]  /*196a0*/  STL [R1+0x958], R21 ;  /* 0x0009581501007387 */ /* 0x0003e20000100800 */
[----:B------:R-:W-:-:S03]  /*196b0*/  SEL R15, R251, R15, !P0 ;  /* 0x0000000ffb0f7207 */ /* 0x000fc60004000000 */
[----:B-1----:R-:W2:Y:S04]  /*196c0*/  LDL.LU R21, [R1+0x1bc0] ;  /* 0x001bc00001157983 */ /* 0x002ea80000300800 */
[----:B------:R1:W-:Y:S01]  /*196d0*/  STL [R1+0x954], R20 ;  /* 0x0009541401007387 */ /* 0x0003e20000100800 */
[----:B------:R-:W-:-:S03]  /*196e0*/  SEL R14, R251, R14, !P0 ;  /* 0x0000000efb0e7207 */ /* 0x000fc60004000000 */
[----:B-1----:R-:W2:Y:S04]  /*196f0*/  LDL.LU R20, [R1+0x1bbc] ;  /* 0x001bbc0001147983 */ /* 0x002ea80000300800 */
[----:B------:R1:W-:Y:S01]  /*19700*/  STL [R1+0x950], R19 ;  /* 0x0009501301007387 */ /* 0x0003e20000100800 */
[----:B---3--:R-:W-:-:S03]  /*19710*/  SEL R13, R251, R13, !P0 ;  /* 0x0000000dfb0d7207 */ /* 0x008fc60004000000 */
[----:B-1----:R-:W3:Y:S04]  /*19720*/  LDL.LU R19, [R1+0x1bb8] ;  /* 0x001bb80001137983 */ /* 0x002ee80000300800 */
[----:B------:R1:W-:Y:S01]  /*19730*/  STL [R1+0x94c], R18 ;  /* 0x00094c1201007387 */ /* 0x0003e20000100800 */
[----:B----4-:R-:W-:-:S03]  /*19740*/  SEL R12, R251, R12, !P0 ;  /* 0x0000000cfb0c7207 */ /* 0x010fc60004000000 */
[----:B-1----:R-:W4:Y:S04]  /*19750*/  LDL.LU R18, [R1+0x1bb4] ;  /* 0x001bb40001127983 */ /* 0x002f280000300800 */
[----:B------:R1:W-:Y:S01]  /*19760*/  STL [R1+0x948], R17 ;  /* 0x0009481101007387 */ /* 0x0003e20000100800 */
[----:B------:R-:W-:-:S03]  /*19770*/  SEL R11, R251, R11, !P0 ;  /* 0x0000000bfb0b7207 */ /* 0x000fc60004000000 */
        /* <DEDUP_REMOVED lines=13> */
[----:B------:R1:W-:Y:S04]  /*19850*/  STL [R1+0x934], R12 ;  /* 0x0009340c01007387 */ /* 0x0003e80000100800 */
        /* <DEDUP_REMOVED lines=10> */
[----:B-1----:R-:W2:Y:S02]  /*19900*/  LDL.LU R252, [R1+0x1b88] ;  /* 0x001b880001fc7983 */ /* 0x002ea40000300800 */
[----:B--2---:R-:W-:-:S05]  /*19910*/  SEL R252, R251, R252, !P0 ;  /* 0x000000fcfbfc7207 */ /* 0x004fca0004000000 */
[----:B------:R1:W-:Y:S02]  /*19920*/  STL [R1+0x91c], R252 ;  /* 0x00091cfc01007387 */ /* 0x0003e40000100800 */
[C---:B-1----:R-:W-:Y:S02]  /*19930*/  SEL R252, R251.reuse, R250, !P0 ;  /* 0x000000fafbfc7207 */ /* 0x042fe40004000000 */
[C---:B------:R-:W-:Y:S02]  /*19940*/  SEL R250, R251.reuse, R9, !P0 ;  /* 0x00000009fbfa7207 */ /* 0x040fe40004000000 */
[C---:B------:R-:W-:Y:S01]  /*19950*/  SEL R9, R251.reuse, R10, !P0 ;  /* 0x0000000afb097207 */ /* 0x040fe20004000000 */
[----:B------:R-:W-:Y:S01]  /*19960*/  STL [R1+0x918], R252 ;  /* 0x000918fc01007387 */ /* 0x000fe20000100800 */
[C---:B------:R-:W-:Y:S02]  /*19970*/  SEL R10, R251.reuse, R11, !P0 ;  /* 0x0000000bfb0a7207 */ /* 0x040fe40004000000 */
[C---:B------:R-:W-:Y:S01]  /*19980*/  SEL R11, R251.reuse, R12, !P0 ;  /* 0x0000000cfb0b7207 */ /* 0x040fe20004000000 */
[----:B------:R-:W-:Y:S04]  /*19990*/  STL [R1+0x914], R250 ;  /* 0x000914fa01007387 */ /* 0x000fe80000100800 */
[----:B------:R1:W-:Y:S04]  /*199a0*/  STL [R1+0x910], R9 ;  /* 0x0009100901007387 */ /* 0x0003e80000100800 */
[----:B------:R2:W-:Y:S04]  /*199b0*/  STL [R1+0x90c], R10 ;  /* 0x00090c0a01007387 */ /* 0x0005e80000100800 */
[----:B------:R3:W-:Y:S01]  /*199c0*/  STL [R1+0x908], R11 ;  /* 0x0009080b01007387 */ /* 0x0007e20000100800 */
[----:B-1----:R-:W-:-:S02]  /*199d0*/  SEL R9, R251, R13, !P0 ;  /* 0x0000000dfb097207 */ /* 0x002fc40004000000 */
[----:B--2---:R-:W-:-:S03]  /*199e0*/  SEL R10, R251, R14, !P0 ;  /* 0x0000000efb0a7207 */ /* 0x004fc60004000000 */
[----:B------:R1:W-:Y:S01]  /*199f0*/  STL [R1+0x904], R9 ;  /* 0x0009040901007387 */ /* 0x0003e20000100800 */
[----:B---3--:R-:W-:-:S03]  /*19a00*/  SEL R11, R251, R15, !P0 ;  /* 0x0000000ffb0b7207 */ /* 0x008fc60004000000 */
[----:B------:R2:W-:Y:S04]  /*19a10*/  STL [R1+0x900], R10 ;  /* 0x0009000a01007387 */ /* 0x0005e80000100800 */
[----:B------:R4:W-:Y:S01]  /*19a20*/  STL [R1+0x8fc], R11 ;  /* 0x0008fc0b01007387 */ /* 0x0009e20000100800 */
[C---:B-1----:R-:W-:Y:S02]  /*19a30*/  SEL R9, R251.reuse, R16, !P0 ;  /* 0x00000010fb097207 */ /* 0x042fe40004000000 */
[----:B--2---:R-:W-:-:S03]  /*19a40*/  SEL R10, R251, R17, !P0 ;  /* 0x00000011fb0a7207 */ /* 0x004fc60004000000 */
[----:B------:R1:W-:Y:S01]  /*19a50*/  STL [R1+0x8f8], R9 ;  /* 0x0008f80901007387 */ /* 0x0003e20000100800 */
[----:B----4-:R-:W-:-:S03]  /*19a60*/  SEL R11, R251, R18, !P0 ;  /* 0x00000012fb0b7207 */ /* 0x010fc60004000000 */
[----:B------:R2:W-:Y:S04]  /*19a70*/  STL [R1+0x8f4], R10 ;  /* 0x0008f40a01007387 */ /* 0x0005e80000100800 */
[----:B------:R3:W-:Y:S01]  /*19a80*/  STL [R1+0x8f0], R11 ;  /* 0x0008f00b01007387 */ /* 0x0007e20000100800 */
[C---:B-1----:R-:W-:Y:S02]  /*19a90*/  SEL R9, R251.reuse, R19, !P0 ;  /* 0x00000013fb097207 */ /* 0x042fe40004000000 */
[----:B--2---:R-:W-:-:S03]  /*19aa0*/  SEL R10, R251, R20, !P0 ;  /* 0x00000014fb0a7207 */ /* 0x004fc60004000000 */
[----:B------:R1:W-:Y:S01]  /*19ab0*/  STL [R1+0x8ec], R9 ;  /* 0x0008ec0901007387 */ /* 0x0003e20000100800 */
[----:B---3--:R-:W-:-:S03]  /*19ac0*/  SEL R11, R251, R21, !P0 ;  /* 0x00000015fb0b7207 */ /* 0x008fc60004000000 */
[----:B------:R5:W-:Y:S04]  /*19ad0*/  STL [R1+0x8e8], R10 ;  /* 0x0008e80a01007387 */ /* 0x000be80000100800 */
[----:B------:R2:W-:Y:S01]  /*19ae0*/  STL [R1+0x8e4], R11 ;  /* 0x0008e40b01007387 */ /* 0x0005e20000100800 */
[C---:B-1----:R-:W-:Y:S02]  /*19af0*/  SEL R9, R251.reuse, R22, !P0 ;  /* 0x00000016fb097207 */ /* 0x042fe40004000000 */
[----:B-----5:R-:W-:-:S03]  /*19b00*/  SEL R10, R251, R23, !P0 ;  /* 0x00000017fb0a7207 */ /* 0x020fc60004000000 */
[----:B------:R1:W-:Y:S01]  /*19b10*/  STL [R1+0x8e0], R9 ;  /* 0x0008e00901007387 */ /* 0x0003e20000100800 */
[----:B--2---:R-:W-:-:S03]  /*19b20*/  SEL R11, R251, R24, !P0 ;  /* 0x00000018fb0b7207 */ /* 0x004fc60004000000 */
        /* <DEDUP_REMOVED lines=325> */
[----:B------:R-:W-:Y:S01]  /*1af80*/  STL [R1+0x3d8], R11 ;  /* 0x0003d80b01007387 */ /* 0x000fe20000100800 */
[----:B-1----:R-:W-:-:S03]  /*1af90*/  SEL R9, R251, R187, !P0 ;  /* 0x000000bbfb097207 */ /* 0x002fc60004000000 */
[----:B------:R-:W3:Y:S01]  /*1afa0*/  LDL.LU R16, [R1+0x2c8] ;  /* 0x0002c80001107983 */ /* 0x000ee20000300800 */
[----:B--2---:R-:W-:-:S03]  /*1afb0*/  SEL R10, R251, R188, !P0 ;  /* 0x000000bcfb0a7207 */ /* 0x004fc60004000000 */
[----:B------:R1:W-:Y:S04]  /*1afc0*/  STL [R1+0x3d0], R9 ;  /* 0x0003d00901007387 */ /* 0x0003e80000100800 */
[----:B------:R-:W-:Y:S04]  /*1afd0*/  STL [R1+0x3cc], R10 ;  /* 0x0003cc0a01007387 */ /* 0x000fe80000100800 */
[----:B------:R-:W2:Y:S01]  /*1afe0*/  LDL.LU R25, [R1+0x2e4] ;  /* 0x0002e40001197983 */ /* 0x000ea20000300800 */
[----:B-1----:R-:W-:-:S03]  /*1aff0*/  SEL R9, R251, R189, !P0 ;  /* 0x000000bdfb097207 */ /* 0x002fc60004000000 */
[----:B------:R-:W4:Y:S04]  /*1b000*/  LDL.LU R15, [R1+0x30c] ;  /* 0x00030c00010f7983 */ /* 0x000f280000300800 */
[----:B------:R1:W-:Y:S04]  /*1b010*/  STL [R1+0x3c4], R9 ;  /* 0x0003c40901007387 */ /* 0x0003e80000100800 */
[----:B------:R-:W5:Y:S04]  /*1b020*/  LDL.LU R24, [R1+0x328] ;  /* 0x0003280001187983 */ /* 0x000f680000300800 */
[----:B------:R-:W5:Y:S01]  /*1b030*/  LDL.LU R14, [R1+0x33c] ;  /* 0x00033c00010e7983 */ /* 0x000f620000300800 */
[----:B-1----:R-:W-:-:S05]  /*1b040*/  SEL R9, R251, R190, !P0 ;  /* 0x000000befb097207 */ /* 0x002fca0004000000 */
        /* <DEDUP_REMOVED lines=20> */
[----:B------:R1:W-:Y:S01]  /*1b190*/  STL [R1+0x38c], R9 ;  /* 0x00038c0901007387 */ /* 0x0003e20000100800 */
[----:B------:R-:W-:-:S03]  /*1b1a0*/  SEL R17, R251, R196, !P0 ;  /* 0x000000c4fb117207 */ /* 0x000fc60004000000 */
[----:B------:R-:W5:Y:S01]  /*1b1b0*/  LDL.LU R10, [R1+0x2f8] ;  /* 0x0002f800010a7983 */ /* 0x000f620000300800 */
[C---:B------:R-:W-:Y:S02]  /*1b1c0*/  SEL R18, R251.reuse, R198, !P0 ;  /* 0x000000c6fb127207 */ /* 0x040fe40004000000 */
[C---:B-1----:R-:W-:Y:S01]  /*1b1d0*/  SEL R9, R251.reuse, R197, !P0 ;  /* 0x000000c5fb097207 */ /* 0x042fe20004000000 */
[----:B------:R1:W-:Y:S04]  /*1b1e0*/  STL [R1+0x388], R17 ;  /* 0x0003881101007387 */ /* 0x0003e80000100800 */
[----:B-1----:R-:W5:Y:S04]  /*1b1f0*/  LDL.LU R17, [R1+0x2fc] ;  /* 0x0002fc0001117983 */ /* 0x002f680000300800 */
[----:B------:R1:W-:Y:S04]  /*1b200*/  STL [R1+0x37c], R9 ;  /* 0x00037c0901007387 */ /* 0x0003e80000100800 */
[----:B------:R1:W-:Y:S02]  /*1b210*/  STL [R1+0x378], R18 ;  /* 0x0003781201007387 */ /* 0x0003e40000100800 */
[----:B-1----:R-:W-:-:S02]  /*1b220*/  SEL R9, R251, R199, !P0 ;  /* 0x000000c7fb097207 */ /* 0x002fc40004000000 */
[----:B------:R-:W5:Y:S04]  /*1b230*/  LDL.LU R18, [R1+0x300] ;  /* 0x0003000001127983 */ /* 0x000f680000300800 */
[----:B------:R1:W-:Y:S04]  /*1b240*/  STL [R1+0x374], R9 ;  /* 0x0003740901007387 */ /* 0x0003e80000100800 */
[----:B-1----:R-:W5:Y:S01]  /*1b250*/  LDL.LU R9, [R1+0x308] ;  /* 0x0003080001097983 */ /* 0x002f620000300800 */
[----:B------:R-:W-:-:S05]  /*1b260*/  SEL R26, R251, R200, !P0 ;  /* 0x000000c8fb1a7207 */ /* 0x000fca0004000000 */
[----:B------:R3:W-:Y:S02]  /*1b270*/  STL [R1+0x370], R26 ;  /* 0x0003701a01007387 */ /* 0x0007e40000100800 */
[C---:B---3--:R-:W-:Y:S02]  /*1b280*/  SEL R26, R251.reuse, R16, !P0 ;  /* 0x00000010fb1a7207 */ /* 0x048fe40004000000 */
[----:B------:R-:W3:Y:S04]  /*1b290*/  LDL.LU R16, [R1+0x304] ;  /* 0x0003040001107983 */ /* 0x000ee80000300800 */
[----:B------:R4:W-:Y:S01]  /*1b2a0*/  STL [R1+0x36c], R26 ;  /* 0x00036c1a01007387 */ /* 0x0009e20000100800 */
[C---:B--2---:R-:W-:Y:S02]  /*1b2b0*/  SEL R25, R251.reuse, R25, !P0 ;  /* 0x00000019fb197207 */ /* 0x044fe40004000000 */
[----:B----4-:R-:W-:-:S02]  /*1b2c0*/  SEL R26, R251, R15, !P0 ;  /* 0x0000000ffb1a7207 */ /* 0x010fc40004000000 */
[----:B------:R-:W2:Y:S04]  /*1b2d0*/  LDL.LU R15, [R1+0x568] ;  /* 0x00056800010f7983 */ /* 0x000ea80000300800 */
[----:B------:R5:W-:Y:S04]  /*1b2e0*/  STL [R1+0x368], R25 ;  /* 0x0003681901007387 */ /* 0x000be80000100800 */
[----:B------:R-:W-:Y:S01]  /*1b2f0*/  STL [R1+0x360], R26 ;  /* 0x0003601a01007387 */ /* 0x000fe20000100800 */
[C---:B-----5:R-:W-:Y:S02]  /*1b300*/  SEL R25, R251.reuse, R24, !P0 ;  /* 0x00000018fb197207 */ /* 0x060fe40004000000 */
[----:B------:R-:W-:-:S02]  /*1b310*/  SEL R24, R251, R14, !P0 ;  /* 0x0000000efb187207 */ /* 0x000fc40004000000 */
[----:B------:R-:W4:Y:S01]  /*1b320*/  LDL.LU R14, [R1+0x56c] ;  /* 0x00056c00010e7983 */ /* 0x000f220000300800 */
[----:B------:R-:W-:-:S03]  /*1b330*/  SEL R23, R251, R23, !P0 ;  /* 0x00000017fb177207 */ /* 0x000fc60004000000 */
[----:B------:R-:W-:Y:S04]  /*1b340*/  STL [R1+0x35c], R25 ;  /* 0x00035c1901007387 */ /* 0x000fe80000100800 */
[----:B------:R1:W-:Y:S02]  /*1b350*/  STL [R1+0x358], R24 ;  /* 0x0003581801007387 */ /* 0x0003e40000100800 */
[C---:B-1----:R-:W-:Y:S02]  /*1b360*/  SEL R24, R251.reuse, R13, !P0 ;  /* 0x0000000dfb187207 */ /* 0x042fe40004000000 */
[----:B------:R-:W5:Y:S04]  /*1b370*/  LDL.LU R13, [R1+0x570] ;  /* 0x00057000010d7983 */ /* 0x000f680000300800 */
[----:B------:R1:W-:Y:S04]  /*1b380*/  STL [R1+0x354], R23 ;  /* 0x0003541701007387 */ /* 0x0003e80000100800 */
[----:B------:R-:W-:Y:S01]  /*1b390*/  STL [R1+0x344], R24 ;  /* 0x0003441801007387 */ /* 0x000fe20000100800 */
[----:B-1----:R-:W-:-:S02]  /*1b3a0*/  SEL R23, R251, R22, !P0 ;  /* 0x00000016fb177207 */ /* 0x002fc40004000000 */
[C---:B------:R-:W-:Y:S02]  /*1b3b0*/  SEL R22, R251.reuse, R12, !P0 ;  /* 0x0000000cfb167207 */ /* 0x040fe40004000000 */
[----:B------:R-:W5:Y:S01]  /*1b3c0*/  LDL.LU R12, [R1+0x2f0] ;  /* 0x0002f000010c7983 */ /* 0x000f620000300800 */
        /* <DEDUP_REMOVED lines=16> */
[----:B------:R-:W-:Y:S04]  /*1b4d0*/  STL [R1+0x324], R20 ;  /* 0x0003241401007387 */ /* 0x000fe80000100800 */
[----:B------:R-:W5:Y:S01]  /*1b4e0*/  LDL.LU R26, [R1+0x2dc] ;  /* 0x0002dc00011a7983 */ /* 0x000f620000300800 */
[----:B-1----:R-:W-:-:S03]  /*1b4f0*/  SEL R19, R251, R10, !P0 ;  /* 0x0000000afb137207 */ /* 0x002fc60004000000 */
[----:B------:R-:W5:Y:S04]  /*1b500*/  LDL.LU R10, [R1+0x2cc] ;  /* 0x0002cc00010a7983 */ /* 0x000f680000300800 */
[----:B------:R1:W-:Y:S04]  /*1b510*/  STL [R1+0x320], R19 ;  /* 0x0003201301007387 */ /* 0x0003e80000100800 */
[----:B------:R-:W5:Y:S01]  /*1b520*/  LDL.LU R25, [R1+0x2c4] ;  /* 0x0002c40001197983 */ /* 0x000f620000300800 */
[----:B-1----:R-:W-:-:S03]  /*1b530*/  SEL R19, R251, R17, !P0 ;  /* 0x00000011fb137207 */ /* 0x002fc60004000000 */
[----:B------:R-:W5:Y:S04]  /*1b540*/  LDL.LU R17, [R1+0x2c0] ;  /* 0x0002c00001117983 */ /* 0x000f680000300800 */
[----:B------:R1:W-:Y:S02]  /*1b550*/  STL [R1+0x31c], R19 ;  /* 0x00031c1301007387 */ /* 0x0003e40000100800 */
[C---:B-1----:R-:W-:Y:S02]  /*1b560*/  SEL R19, R251.reuse, R9, !P0 ;  /* 0x00000009fb137207 */ /* 0x042fe40004000000 */
[----:B------:R-:W5:Y:S01]  /*1b570*/  LDL.LU R9, [R1+0x2a0] ;  /* 0x0002a00001097983 */ /* 0x000f620000300800 */
[----:B------:R-:W-:-:S05]  /*1b580*/  SEL R18, R251, R18, !P0 ;  /* 0x00000012fb127207 */ /* 0x000fca0004000000 */
[----:B------:R3:W-:Y:S04]  /*1b590*/  STL [R1+0x318], R18 ;  /* 0x0003181201007387 */ /* 0x0007e80000100800 */
[----:B------:R-:W-:Y:S04]  /*1b5a0*/  STL [R1+0x30c], R19 ;  /* 0x00030c1301007387 */ /* 0x000fe80000100800 */
[----:B------:R-:W5:Y:S01]  /*1b5b0*/  LDL.LU R24, [R1+0x2a4] ;  /* 0x0002a40001187983 */ /* 0x000f620000300800 */
[----:B---3--:R-:W-:-:S03]  /*1b5c0*/  SEL R18, R251, R16, !P0 ;  /* 0x00000010fb127207 */ /* 0x008fc60004000000 */
[----:B------:R-:W3:Y:S04]  /*1b5d0*/  LDL.LU R16, [R1+0x2b8] ;  /* 0x0002b80001107983 */ /* 0x000ee80000300800 */
[----:B------:R2:W-:Y:S04]  /*1b5e0*/  STL [R1+0x308], R18 ;  /* 0x0003081201007387 */ /* 0x0005e80000100800 */
[----:B------:R-:W3:Y:S01]  /*1b5f0*/  LDL.LU R23, [R1+0x2b4] ;  /* 0x0002b40001177983 */ /* 0x000ee20000300800 */
[----:B--2---:R-:W-:-:S03]  /*1b600*/  SEL R18, R251, R15, !P0 ;  /* 0x0000000ffb127207 */ /* 0x004fc60004000000 */
[----:B------:R-:W2:Y:S04]  /*1b610*/  LDL.LU R15, [R1+0x2ac] ;  /* 0x0002ac00010f7983 */ /* 0x000ea80000300800 */
[----:B------:R4:W-:Y:S04]  /*1b620*/  STL [R1+0x304], R18 ;  /* 0x0003041201007387 */ /* 0x0009e80000100800 */
[----:B------:R-:W2:Y:S01]  /*1b630*/  LDL.LU R22, [R1+0x2b0] ;  /* 0x0002b00001167983 */ /* 0x000ea20000300800 */
[----:B----4-:R-:W-:-:S03]  /*1b640*/  SEL R18, R251, R14, !P0 ;  /* 0x0000000efb127207 */ /* 0x010fc60004000000 */
[----:B------:R-:W4:Y:S04]  /*1b650*/  LDL.LU R14, [R1+0x560] ;  /* 0x00056000010e7983 */ /* 0x000f280000300800 */
[----:B------:R5:W-:Y:S04]  /*1b660*/  STL [R1+0x300], R18 ;  /* 0x0003001201007387 */ /* 0x000be80000100800 */
[----:B------:R-:W4:Y:S01]  /*1b670*/  LDL.LU R21, [R1+0x564] ;  /* 0x0005640001157983 */ /* 0x000f220000300800 */
[----:B-----5:R-:W-:-:S03]  /*1b680*/  SEL R18, R251, R13, !P0 ;  /* 0x0000000dfb127207 */ /* 0x020fc60004000000 */
[----:B------:R-:W5:Y:S04]  /*1b690*/  LDL.LU R13, [R1+0x55c] ;  /* 0x00055c00010d7983 */ /* 0x000f680000300800 */
[----:B------:R1:W-:Y:S04]  /*1b6a0*/  STL [R1+0x2fc], R18 ;  /* 0x0002fc1201007387 */ /* 0x0003e80000100800 */
[----:B------:R-:W5:Y:S01]  /*1b6b0*/  LDL.LU R20, [R1+0x550] ;  /* 0x0005500001147983 */ /* 0x000f620000300800 */
[----:B-1----:R-:W-:-:S03]  /*1b6c0*/  SEL R18, R251, R12, !P0 ;  /* 0x0000000cfb127207 */ /* 0x002fc60004000000 */
[----:B------:R-:W5:Y:S04]  /*1b6d0*/  LDL.LU R12, [R1+0x554] ;  /* 0x00055400010c7983 */ /* 0x000f680000300800 */
[----:B------:R1:W-:Y:S04]  /*1b6e0*/  STL [R1+0x2f8], R18 ;  /* 0x0002f81201007387 */ /* 0x0003e80000100800 */
[----:B------:R-:W5:Y:S01]  /*1b6f0*/  LDL.LU R19, [R1+0x558] ;  /* 0x0005580001137983 */ /* 0x000f620000300800 */
[----:B-1----:R-:W-:-:S03]  /*1b700*/  SEL R18, R251, R11, !P0 ;  /* 0x0000000bfb127207 */ /* 0x002fc60004000000 */
[----:B------:R-:W5:Y:S04]  /*1b710*/  LDL.LU R11, [R1+0x54c] ;  /* 0x00054c00010b7983 */ /* 0x000f680000300800 */
[----:B------:R1:W-:Y:S04]  /*1b720*/  STL [R1+0x2f4], R18 ;  /* 0x0002f41201007387 */ /* 0x0003e80000100800 */
[----:B-1----:R-:W5:Y:S01]  /*1b730*/  LDL.LU R18, [R1+0x548] ;  /* 0x0005480001127983 */ /* 0x002f620000300800 */
[----:B------:R-:W-:-:S03]  /*1b740*/  SEL R27, R251, R252, !P0 ;  /* 0x000000fcfb1b7207 */ /* 0x000fc60004000000 */
[----:B------:R-:W5:Y:S04]  /*1b750*/  LDL.LU R252, [R1+0x544] ;  /* 0x0005440001fc7983 */ /* 0x000f680000300800 */
[----:B------:R1:W-:Y:S02]  /*1b760*/  STL [R1+0x2f0], R27 ;  /* 0x0002f01b01007387 */ /* 0x0003e40000100800 */
[C---:B-1----:R-:W-:Y:S02]  /*1b770*/  SEL R27, R251.reuse, R250, !P0 ;  /* 0x000000fafb1b7207 */ /* 0x042fe40004000000 */
[----:B------:R-:W5:Y:S04]  /*1b780*/  LDL.LU R250, [R1+0x540] ;  /* 0x0005400001fa7983 */ /* 0x000f680000300800 */
[----:B------:R1:W-:Y:S01]  /*1b790*/  STL [R1+0x2ec], R27 ;  /* 0x0002ec1b01007387 */ /* 0x0003e20000100800 */
[----:B------:R-:W-:-:S02]  /*1b7a0*/  SEL R26, R251, R26, !P0 ;  /* 0x0000001afb1a7207 */ /* 0x000fc40004000000 */
[C---:B-1----:R-:W-:Y:S02]  /*1b7b0*/  SEL R27, R251.reuse, R10, !P0 ;  /* 0x0000000afb1b7207 */ /* 0x042fe40004000000 */
[----:B------:R-:W5:Y:S04]  /*1b7c0*/  LDL.LU R10, [R1+0x53c] ;  /* 0x00053c00010a7983 */ /* 0x000f680000300800 */
[----:B------:R1:W-:Y:S04]  /*1b7d0*/  STL [R1+0x2e8], R26 ;  /* 0x0002e81a01007387 */ /* 0x0003e80000100800 */
[----:B------:R-:W-:Y:S01]  /*1b7e0*/  STL [R1+0x2e4], R27 ;  /* 0x0002e41b01007387 */ /* 0x000fe20000100800 */
[----:B-1----:R-:W-:-:S02]  /*1b7f0*/  SEL R26, R251, R25, !P0 ;  /* 0x00000019fb1a7207 */ /* 0x002fc40004000000 */
[C---:B------:R-:W-:Y:S02]  /*1b800*/  SEL R25, R251.reuse, R17, !P0 ;  /* 0x00000011fb197207 */ /* 0x040fe40004000000 */
[----:B------:R-:W5:Y:S04]  /*1b810*/  LDL.LU R17, [R1+0x538] ;  /* 0x0005380001117983 */ /* 0x000f680000300800 */
[----:B------:R-:W-:Y:S04]  /*1b820*/  STL [R1+0x2e0], R26 ;  /* 0x0002e01a01007387 */ /* 0x000fe80000100800 */
[----:B------:R1:W-:Y:S02]  /*1b830*/  STL [R1+0x2dc], R25 ;  /* 0x0002dc1901007387 */ /* 0x0003e40000100800 */
[----:B-1----:R-:W-:-:S02]  /*1b840*/  SEL R25, R251, R9, !P0 ;  /* 0x00000009fb197207 */ /* 0x002fc40004000000 */
[----:B------:R-:W5:Y:S01]  /*1b850*/  LDL.LU R9, [R1+0x530] ;  /* 0x0005300001097983 */ /* 0x000f620000300800 */
[C---:B------:R-:W-:Y:S02]  /*1b860*/  SEL R26, R251.reuse, R201, !P0 ;  /* 0x000000c9fb1a7207 */ /* 0x040fe40004000000 */
[----:B------:R-:W-:-:S03]  /*1b870*/  SEL R24, R251, R24, !P0 ;  /* 0x00000018fb187207 */ /* 0x000fc60004000000 */
[----:B------:R-:W-:Y:S04]  /*1b880*/  STL [R1+0x2cc], R26 ;  /* 0x0002cc1a01007387 */ /* 0x000fe80000100800 */
[----:B------:R3:W-:Y:S02]  /*1b890*/  STL [R1+0x2c8], R25 ;  /* 0x0002c81901007387 */ /* 0x0007e40000100800 */
[C---:B---3--:R-:W-:Y:S02]  /*1b8a0*/  SEL R25, R251.reuse, R16, !P0 ;  /* 0x00000010fb197207 */ /* 0x048fe40004000000 */
[----:B------:R-:W3:Y:S04]  /*1b8b0*/  LDL.LU R16, [R1+0x534] ;  /* 0x0005340001107983 */ /* 0x000ee80000300800 */
[----:B------:R1:W-:Y:S04]  /*1b8c0*/  STL [R1+0x2c4], R24 ;  /* 0x0002c41801007387 */ /* 0x0003e80000100800 */
[----:B------:R-:W-:Y:S01]  /*1b8d0*/  STL [R1+0x2c0], R25 ;  /* 0x0002c01901007387 */ /* 0x000fe20000100800 */
[----:B-1----:R-:W-:-:S02]  /*1b8e0*/  SEL R24, R251, R23, !P0 ;  /* 0x00000017fb187207 */ /* 0x002fc40004000000 */
[C---:B--2---:R-:W-:Y:S02]  /*1b8f0*/  SEL R23, R251.reuse, R15, !P0 ;  /* 0x0000000ffb177207 */ /* 0x044fe40004000000 */
[----:B------:R-:W2:Y:S04]  /*1b900*/  LDL.LU R15, [R1+0x4f4] ;  /* 0x0004f400010f7983 */ /* 0x000ea80000300800 */
[----:B------:R-:W-:Y:S01]  /*1b910*/  STL [R1+0x2b8], R24 ;  /* 0x0002b81801007387 */ /* 0x000fe20000100800 */
[----:B------:R-:W-:-:S03]  /*1b920*/  SEL R22, R251, R22, !P0 ;  /* 0x00000016fb167207 */ /* 0x000fc60004000000 */
[----:B------:R4:W-:Y:S02]  /*1b930*/  STL [R1+0x2b4], R23 ;  /* 0x0002b41701007387 */ /* 0x0009e40000100800 */
[C---:B----4-:R-:W-:Y:S02]  /*1b940*/  SEL R23, R251.reuse, R14, !P0 ;  /* 0x0000000efb177207 */ /* 0x050fe40004000000 */
[----:B------:R-:W4:Y:S04]  /*1b950*/  LDL.LU R14, [R1+0x504] ;  /* 0x00050400010e7983 */ /* 0x000f280000300800 */
[----:B------:R1:W-:Y:S04]  /*1b960*/  STL [R1+0x2b0], R22 ;  /* 0x0002b01601007387 */ /* 0x0003e80000100800 */
[----:B------:R-:W-:Y:S01]  /*1b970*/  STL [R1+0x2ac], R23 ;  /* 0x0002ac1701007387 */ /* 0x000fe20000100800 */
[----:B-1----:R-:W-:-:S02]  /*1b980*/  SEL R22, R251, R21, !P0 ;  /* 0x00000015fb167207 */ /* 0x002fc40004000000 */
[C---:B-----5:R-:W-:Y:S02]  /*1b990*/  SEL R21, R251.reuse, R13, !P0 ;  /* 0x0000000dfb157207 */ /* 0x060fe40004000000 */
        /* <DEDUP_REMOVED lines=12> */
[----:B------:R1:W-:Y:S01]  /*1ba60*/  STL [R1+0x250], R19 ;  /* 0x0002501301007387 */ /* 0x0003e20000100800 */
[----:B------:R-:W-:-:S02]  /*1ba70*/  SEL R18, R251, R18, !P0 ;  /* 0x00000012fb127207 */ /* 0x000fc40004000000 */
        /* <DEDUP_REMOVED lines=12> */
[----:B------:R-:W5:Y:S04]  /*1bb40*/  LDL.LU R25, [R1+0x520] ;  /* 0x0005200001197983 */ /* 0x000f680000300800 */
[----:B-1----:R-:W5:Y:S01]  /*1bb50*/  LDL.LU R18, [R1+0x508] ;  /* 0x0005080001127983 */ /* 0x002f620000300800 */
[----:B------:R-:W-:-:S05]  /*1bb60*/  SEL R17, R251, R17, !P0 ;  /* 0x00000011fb117207 */ /* 0x000fca0004000000 */
[----:B------:R1:W-:Y:S04]  /*1bb70*/  STL [R1+0x1a0], R17 ;  /* 0x0001a01101007387 */ /* 0x0003e80000100800 */
[----:B------:R-:W5:Y:S01]  /*1bb80*/  LDL.LU R24, [R1+0x500] ;  /* 0x0005000001187983 */ /* 0x000f620000300800 */
[----:B-1----:R-:W-:-:S03]  /*1bb90*/  SEL R17, R251, R9, !P0 ;  /* 0x00000009fb117207 */ /* 0x002fc60004000000 */
[----:B------:R-:W5:Y:S04]  /*1bba0*/  LDL.LU R9, [R1+0x4fc] ;  /* 0x0004fc0001097983 */ /* 0x000f680000300800 */
[----:B------:R1:W-:Y:S04]  /*1bbb0*/  STL [R1+0xcc], R17 ;  /* 0x0000cc1101007387 */ /* 0x0003e80000100800 */
[----:B------:R-:W5:Y:S04]  /*1bbc0*/  LDL.LU R23, [R1+0x4f8] ;  /* 0x0004f80001177983 */ /* 0x000f680000300800 */
[----:B-1----:R-:W5:Y:S01]  /*1bbd0*/  LDL.LU R17, [R1+0x4d0] ;  /* 0x0004d00001117983 */ /* 0x002f620000300800 */
[----:B---3--:R-:W-:-:S05]  /*1bbe0*/  SEL R16, R251, R16, !P0 ;  /* 0x00000010fb107207 */ /* 0x008fca0004000000 */
[----:B------:R1:W-:Y:S04]  /*1bbf0*/  STL [R1+0xc8], R16 ;  /* 0x0000c81001007387 */ /* 0x0003e80000100800 */
[----:B------:R-:W3:Y:S04]  /*1bc00*/  LDL.LU R22, [R1+0x4d4] ;  /* 0x0004d40001167983 */ /* 0x000ee80000300800 */
[----:B-1----:R-:W3:Y:S01]  /*1bc10*/  LDL.LU R16, [R1+0x4f0] ;  /* 0x0004f00001107983 */ /* 0x002ee20000300800 */
[----:B--2---:R-:W-:-:S05]  /*1bc20*/  SEL R15, R251, R15, !P0 ;  /* 0x0000000ffb0f7207 */ /* 0x004fca0004000000 */
[----:B------:R1:W-:Y:S04]  /*1bc30*/  STL [R1+0xc4], R15 ;  /* 0x0000c40f01007387 */ /* 0x0003e80000100800 */
[----:B------:R-:W2:Y:S04]  /*1bc40*/  LDL.LU R21, [R1+0x4dc] ;  /* 0x0004dc0001157983 */ /* 0x000ea80000300800 */
[----:B-1----:R-:W2:Y:S01]  /*1bc50*/  LDL.LU R15, [R1+0x4ec] ;  /* 0x0004ec00010f7983 */ /* 0x002ea20000300800 */
[----:B----4-:R-:W-:-:S05]  /*1bc60*/  SEL R14, R251, R14, !P0 ;  /* 0x0000000efb0e7207 */ /* 0x010fca0004000000 */
[----:B------:R1:W-:Y:S04]  /*1bc70*/  STL [R1+0xc0], R14 ;  /* 0x0000c00e01007387 */ /* 0x0003e80000100800 */
[----:B------:R-:W4:Y:S04]  /*1bc80*/  LDL.LU R20, [R1+0x4e0] ;  /* 0x0004e00001147983 */ /* 0x000f280000300800 */
[----:B-1----:R-:W4:Y:S01]  /*1bc90*/  LDL.LU R14, [R1+0x4e8] ;  /* 0x0004e800010e7983 */ /* 0x002f220000300800 */
[----:B-----5:R-:W-:-:S05]  /*1bca0*/  SEL R13, R251, R13, !P0 ;  /* 0x0000000dfb0d7207 */ /* 0x020fca0004000000 */
[----:B------:R1:W-:Y:S04]  /*1bcb0*/  STL [R1+0xbc], R13 ;  /* 0x0000bc0d01007387 */ /* 0x0003e80000100800 */
[----:B------:R-:W5:Y:S04]  /*1bcc0*/  LDL.LU R19, [R1+0x4e4] ;  /* 0x0004e40001137983 */ /* 0x000f680000300800 */
[----:B-1----:R-:W5:Y:S01]  /*1bcd0*/  LDL.LU R13, [R1+0x4d8] ;  /* 0x0004d800010d7983 */ /* 0x002f620000300800 */
[----:B------:R-:W-:-:S05]  /*1bce0*/  SEL R12, R251, R12, !P0 ;  /* 0x0000000cfb0c7207 */ /* 0x000fca0004000000 */
        /* <DEDUP_REMOVED lines=16> */
[----:B------:R-:W-:Y:S01]  /*1bdf0*/  STL [R1+0x44], R27 ;  /* 0x0000441b01007387 */ /* 0x000fe20000100800 */
[----:B------:R-:W-:-:S03]  /*1be00*/  SEL R25, R251, R25, !P0 ;  /* 0x00000019fb197207 */ /* 0x000fc60004000000 */
        /* <DEDUP_REMOVED lines=15> */
[----:B---3--:R-:W-:-:S02]  /*1bf00*/  SEL R23, R251, R22, !P0 ;  /* 0x00000016fb177207 */ /* 0x008fc40004000000 */
[C---:B------:R-:W-:Y:S02]  /*1bf10*/  SEL R22, R251.reuse, R16, !P0 ;  /* 0x00000010fb167207 */ /* 0x040fe40004000000 */
[----:B------:R-:W3:Y:S04]  /*1bf20*/  LDL.LU R16, [R1+0x47c] ;  /* 0x00047c0001107983 */ /* 0x000ee80000300800 */
[----:B------:R-:W-:Y:S04]  /*1bf30*/  STL [R1+0x24], R23 ;  /* 0x0000241701007387 */ /* 0x000fe80000100800 */
[----:B------:R1:W-:Y:S01]  /*1bf40*/  STL [R1+0x20], R22 ;  /* 0x0000201601007387 */ /* 0x0003e20000100800 */
[----:B--2---:R-:W-:-:S02]  /*1bf50*/  SEL R21, R251, R21, !P0 ;  /* 0x00000015fb157207 */ /* 0x004fc40004000000 */
[C---:B-1----:R-:W-:Y:S02]  /*1bf60*/  SEL R22, R251.reuse, R15, !P0 ;  /* 0x0000000ffb167207 */ /* 0x042fe40004000000 */
[----:B------:R-:W2:Y:S04]  /*1bf70*/  LDL.LU R15, [R1+0x46c] ;  /* 0x00046c00010f7983 */ /* 0x000ea80000300800 */
[----:B------:R4:W-:Y:S04]  /*1bf80*/  STL [R1+0x1c], R21 ;  /* 0x00001c1501007387 */ /* 0x0009e80000100800 */
[----:B------:R-:W-:Y:S01]  /*1bf90*/  STL [R1+0x18], R22 ;  /* 0x0000181601007387 */ /* 0x000fe20000100800 */
[----:B----4-:R-:W-:-:S02]  /*1bfa0*/  SEL R21, R251, R20, !P0 ;  /* 0x00000014fb157207 */ /* 0x010fc40004000000 */
[C---:B------:R-:W-:Y:S02]  /*1bfb0*/  SEL R20, R251.reuse, R14, !P0 ;  /* 0x0000000efb147207 */ /* 0x040fe40004000000 */
[----:B------:R-:W4:Y:S04]  /*1bfc0*/  LDL.LU R14, [R1+0x464] ;  /* 0x00046400010e7983 */ /* 0x000f280000300800 */
[----:B------:R-:W-:Y:S04]  /*1bfd0*/  STL [R1+0x14], R21 ;  /* 0x0000141501007387 */ /* 0x000fe80000100800 */
[----:B------:R1:W-:Y:S01]  /*1bfe0*/  STL [R1+0x10], R20 ;  /* 0x0000101401007387 */ /* 0x0003e20000100800 */
[----:B-----5:R-:W-:-:S02]  /*1bff0*/  SEL R19, R251, R19, !P0 ;  /* 0x00000013fb137207 */ /* 0x020fc40004000000 */
[C---:B-1----:R-:W-:Y:S02]  /*1c000*/  SEL R20, R251.reuse, R13, !P0 ;  /* 0x0000000dfb147207 */ /* 0x042fe40004000000 */
[----:B------:R-:W5:Y:S04]  /*1c010*/  LDL.LU R13, [R1+0x438] ;  /* 0x00043800010d7983 */ /* 0x000f680000300800 */
[----:B------:R1:W-:Y:S04]  /*1c020*/  STL [R1+0xc], R19 ;  /* 0x00000c1301007387 */ /* 0x0003e80000100800 */
[----:B------:R-:W-:Y:S01]  /*1c030*/  STL [R1+0x8], R20 ;  /* 0x0000081401007387 */ /* 0x000fe20000100800 */
[----:B-1----:R-:W-:-:S02]  /*1c040*/  SEL R19, R251, R12, !P0 ;  /* 0x0000000cfb137207 */ /* 0x002fc40004000000 */
[C---:B------:R-:W-:Y:S02]  /*1c050*/  SEL R12, R251.reuse, R11, !P0 ;  /* 0x0000000bfb0c7207 */ /* 0x040fe40004000000 */
[----:B------:R-:W5:Y:S04]  /*1c060*/  LDL.LU R11, [R1+0x43c] ;  /* 0x00043c00010b7983 */ /* 0x000f680000300800 */
[----:B------:R1:W-:Y:S04]  /*1c070*/  STL [R1+0x4], R19 ;  /* 0x0000041301007387 */ /* 0x0003e80000100800 */
[----:B------:R1:W-:Y:S04]  /*1c080*/  STL [R1], R12 ;  /* 0x0000000c01007387 */ /* 0x0003e80000100800 */
[----:B-1----:R-:W5:Y:S01]  /*1c090*/  LDL.LU R19, [R1+0x440] ;  /* 0x0004400001137983 */ /* 0x002f620000300800 */
[----:B------:R-:W-:-:S05]  /*1c0a0*/  SEL R252, R251, R252, !P0 ;  /* 0x000000fcfbfc7207 */ /* 0x000fca0004000000 */
[----:B------:R-:W-:Y:S04]  /*1c0b0*/  STL [R1+0x1aa8], R252 ;  /* 0x001aa8fc01007387 */ /* 0x000fe80000100800 */
[----:B------:R-:W5:Y:S01]  /*1c0c0*/  LDL.LU R12, [R1+0x448] ;  /* 0x00044800010c7983 */ /* 0x000f620000300800 */
[----:B------:R-:W-:-:S05]  /*1c0d0*/  SEL R250, R251, R250, !P0 ;  /* 0x000000fafbfa7207 */ /* 0x000fca0004000000 */
[----:B------:R-:W-:Y:S01]  /*1c0e0*/  STL [R1+0x1aac], R250 ;  /* 0x001aacfa01007387 */ /* 0x000fe20000100800 */
[----:B------:R-:W-:-:S03]  /*1c0f0*/  SEL R201, R251, R10, !P0 ;  /* 0x0000000afbc97207 */ /* 0x000fc60004000000 */
[----:B------:R-:W5:Y:S04]  /*1c100*/  LDL.LU R10, [R1+0x44c] ;  /* 0x00044c00010a7983 */ /* 0x000f680000300800 */
        /* <DEDUP_REMOVED lines=10> */
[----:B---3--:R-:W-:-:S03]  /*1c1b0*/  SEL R197, R251, R16, !P0 ;  /* 0x00000010fbc57207 */ /* 0x008fc60004000000 */
[----:B------:R-:W3:Y:S04]  /*1c1c0*/  LDL.LU R16, [R1+0x424] ;  /* 0x0004240001107983 */ /* 0x000ee80000300800 */
[----:B------:R-:W-:Y:S01]  /*1c1d0*/  STL [R1+0x1a98], R197 ;  /* 0x001a98c501007387 */ /* 0x000fe20000100800 */
[----:B--2---:R-:W-:-:S03]  /*1c1e0*/  SEL R196, R251, R15, !P0 ;  /* 0x0000000ffbc47207 */ /* 0x004fc60004000000 */
[----:B------:R-:W2:Y:S04]  /*1c1f0*/  LDL.LU R15, [R1+0x40c] ;  /* 0x00040c00010f7983 */ /* 0x000ea80000300800 */
[----:B------:R-:W-:Y:S01]  /*1c200*/  STL [R1+0x1aa4], R196 ;  /* 0x001aa4c401007387 */ /* 0x000fe20000100800 */
[----:B----4-:R-:W-:-:S03]  /*1c210*/  SEL R195, R251, R14, !P0 ;  /* 0x0000000efbc37207 */ /* 0x010fc60004000000 */
[----:B------:R-:W4:Y:S04]  /*1c220*/  LDL.LU R14, [R1+0x408] ;  /* 0x00040800010e7983 */ /* 0x000f280000300800 */
[----:B------:R-:W-:Y:S01]  /*1c230*/  STL [R1+0x1ab8], R195 ;  /* 0x001ab8c301007387 */ /* 0x000fe20000100800 */
[----:B-----5:R-:W-:-:S03]  /*1c240*/  SEL R194, R251, R13, !P0 ;  /* 0x0000000dfbc27207 */ /* 0x020fc60004000000 */
[----:B------:R-:W5:Y:S04]  /*1c250*/  LDL.LU R13, [R1+0x3f8] ;  /* 0x0003f800010d7983 */ /* 0x000f680000300800 */
[----:B------:R-:W-:Y:S01]  /*1c260*/  STL [R1+0x1a94], R194 ;  /* 0x001a94c201007387 */ /* 0x000fe20000100800 */
[----:B------:R-:W-:-:S03]  /*1c270*/  SEL R193, R251, R11, !P0 ;  /* 0x0000000bfbc17207 */ /* 0x000fc60004000000 */
[----:B------:R-:W5:Y:S04]  /*1c280*/  LDL.LU R11, [R1+0x3e8] ;  /* 0x0003e800010b7983 */ /* 0x000f680000300800 */
[----:B------:R-:W-:Y:S01]  /*1c290*/  STL [R1+0x1a90], R193 ;  /* 0x001a90c101007387 */ /* 0x000fe20000100800 */
[----:B------:R-:W-:-:S05]  /*1c2a0*/  SEL R192, R251, R19, !P0 ;  /* 0x00000013fbc07207 */ /* 0x000fca0004000000 */
[----:B------:R-:W-:Y:S01]  /*1c2b0*/  STL [R1+0x1a8c], R192 ;  /* 0x001a8cc001007387 */ /* 0x000fe20000100800 */
[----:B------:R-:W-:-:S03]  /*1c2c0*/  SEL R191, R251, R12, !P0 ;  /* 0x0000000cfbbf7207 */ /* 0x000fc60004000000 */
[----:B------:R-:W5:Y:S04]  /*1c2d0*/  LDL.LU R12, [R1+0x3e4] ;  /* 0x0003e400010c7983 */ /* 0x000f680000300800 */
[----:B------:R-:W-:Y:S01]  /*1c2e0*/  STL [R1+0x1a88], R191 ;  /* 0x001a88bf01007387 */ /* 0x000fe20000100800 */
[----:B------:R-:W-:-:S03]  /*1c2f0*/  SEL R190, R251, R10, !P0 ;  /* 0x0000000afbbe7207 */ /* 0x000fc60004000000 */
[----:B------:R-:W5:Y:S04]  /*1c300*/  LDL.LU R10, [R1+0x3e0] ;  /* 0x0003e000010a7983 */ /* 0x000f680000300800 */
[----:B------:R-:W-:Y:S04]  /*1c310*/  STL [R1+0x1abc], R190 ;  /* 0x001abcbe01007387 */ /* 0x000fe80000100800 */
[----:B------:R-:W5:Y:S01]  /*1c320*/  LDL.LU R20, [R1+0x3a8] ;  /* 0x0003a80001147983 */ /* 0x000f620000300800 */
[----:B------:R-:W-:-:S03]  /*1c330*/  SEL R189, R251, R18, !P0 ;  /* 0x00000012fbbd7207 */ /* 0x000fc60004000000 */
[----:B------:R-:W5:Y:S04]  /*1c340*/  LDL.LU R18, [R1+0x3b4] ;  /* 0x0003b40001127983 */ /* 0x000f680000300800 */
[----:B------:R-:W-:Y:S01]  /*1c350*/  STL [R1+0x1a84], R189 ;  /* 0x001a84bd01007387 */ /* 0x000fe20000100800 */
[----:B------:R-:W-:-:S03]  /*1c360*/  SEL R188, R251, R9, !P0 ;  /* 0x00000009fbbc7207 */ /* 0x000fc60004000000 */
[----:B------:R-:W5:Y:S04]  /*1c370*/  LDL.LU R9, [R1+0x3b8] ;  /* 0x0003b80001097983 */ /* 0x000f680000300800 */
[----:B------:R1:W-:Y:S01]  /*1c380*/  STL [R1+0x1ac0], R188 ;  /* 0x001ac0bc01007387 */ /* 0x0003e20000100800 */
[----:B------:R-:W-:-:S03]  /*1c390*/  SEL R187, R251, R17, !P0 ;  /* 0x00000011fbbb7207 */ /* 0x000fc60004000000 */
[----:B------:R-:W5:Y:S04]  /*1c3a0*/  LDL.LU R17, [R1+0x3bc] ;  /* 0x0003bc0001117983 */ /* 0x000f680000300800 */
[----:B------:R-:W-:Y:S04]  /*1c3b0*/  STL [R1+0x1ac4], R187 ;  /* 0x001ac4bb01007387 */ /* 0x000fe80000100800 */
[----:B------:R-:W5:Y:S01]  /*1c3c0*/  LDL.LU R19, [R1+0x3d4] ;  /* 0x0003d40001137983 */ /* 0x000f620000300800 */
[----:B---3--:R-:W-:-:S05]  /*1c3d0*/  SEL R186, R251, R16, !P0 ;  /* 0x00000010fbba7207 */ /* 0x008fca0004000000 */
[----:B------:R3:W-:Y:S04]  /*1c3e0*/  STL [R1+0x1ac8], R186 ;  /* 0x001ac8ba01007387 */ /* 0x0007e80000100800 */
[----:B------:R-:W3:Y:S01]  /*1c3f0*/  LDL.LU R16, [R1+0x3c8] ;  /* 0x0003c80001107983 */ /* 0x000ee20000300800 */
[----:B--2---:R-:W-:-:S05]  /*1c400*/  SEL R185, R251, R15, !P0 ;  /* 0x0000000ffbb97207 */ /* 0x004fca0004000000 */
[----:B------:R-:W-:Y:S04]  /*1c410*/  STL [R1+0x1a80], R185 ;  /* 0x001a80b901007387 */ /* 0x000fe80000100800 */
[----:B------:R-:W2:Y:S01]  /*1c420*/  LDL.LU R15, [R1+0x3c0] ;  /* 0x0003c000010f7983 */ /* 0x000ea20000300800 */
[----:B----4-:R-:W-:-:S05]  /*1c430*/  SEL R184, R251, R14, !P0 ;  /* 0x0000000efbb87207 */ /* 0x010fca0004000000 */
[----:B------:R-:W-:Y:S04]  /*1c440*/  STL [R1+0x1a7c], R184 ;  /* 0x001a7cb801007387 */ /* 0x000fe80000100800 */
[----:B------:R-:W4:Y:S01]  /*1c450*/  LDL.LU R14, [R1+0x380] ;  /* 0x00038000010e7983 */ /* 0x000f220000300800 */
[----:B-----5:R-:W-:-:S05]  /*1c460*/  SEL R183, R251, R13, !P0 ;  /* 0x0000000dfbb77207 */ /* 0x020fca0004000000 */
[----:B------:R-:W-:Y:S04]  /*1c470*/  STL [R1+0x1a74], R183 ;  /* 0x001a74b701007387 */ /* 0x000fe80000100800 */
[----:B------:R-:W5:Y:S01]  /*1c480*/  LDL.LU R13, [R1+0x384] ;  /* 0x00038400010d7983 */ /* 0x000f620000300800 */
[----:B------:R-:W-:-:S03]  /*1c490*/  SEL R182, R251, R11, !P0 ;  /* 0x0000000bfbb67207 */ /* 0x000fc60004000000 */
[----:B------:R-:W5:Y:S04]  /*1c4a0*/  LDL.LU R11, [R1+0x390] ;  /* 0x00039000010b7983 */ /* 0x000f680000300800 */
[----:B------:R-:W-:Y:S01]  /*1c4b0*/  STL [R1+0x1a78], R182 ;  /* 0x001a78b601007387 */ /* 0x000fe20000100800 */
[----:B------:R-:W-:-:S03]  /*1c4c0*/  SEL R181, R251, R12, !P0 ;  /* 0x0000000cfbb57207 */ /* 0x000fc60004000000 */
[----:B------:R-:W5:Y:S04]  /*1c4d0*/  LDL.LU R12, [R1+0x394] ;  /* 0x00039400010c7983 */ /* 0x000f680000300800 */
[----:B------:R-:W-:Y:S01]  /*1c4e0*/  STL [R1+0x1acc], R181 ;  /* 0x001accb501007387 */ /* 0x000fe20000100800 */
[----:B------:R-:W-:-:S03]  /*1c4f0*/  SEL R180, R251, R10, !P0 ;  /* 0x0000000afbb47207 */ /* 0x000fc60004000000 */
[----:B------:R-:W5:Y:S01]  /*1c500*/  LDL.LU R10, [R1+0x398] ;  /* 0x00039800010a7983 */ /* 0x000f620000300800 */
[----:B------:R-:W-:-:S03]  /*1c510*/  SEL R179, R251, R20, !P0 ;  /* 0x00000014fbb37207 */ /* 0x000fc60004000000 */
[----:B------:R-:W-:Y:S04]  /*1c520*/  STL [R1+0x1ad0], R180 ;  /* 0x001ad0b401007387 */ /* 0x000fe80000100800 */
[----:B------:R-:W-:Y:S01]  /*1c530*/  STL [R1+0x1ad4], R179 ;  /* 0x001ad4b301007387 */ /* 0x000fe20000100800 */
[----:B------:R-:W-:-:S05]  /*1c540*/  SEL R178, R251, R18, !P0 ;  /* 0x00000012fbb27207 */ /* 0x000fca0004000000 */
[----:B------:R-:W-:Y:S01]  /*1c550*/  STL [R1+0x1ad8], R178 ;  /* 0x001ad8b201007387 */ /* 0x000fe20000100800 */
[----:B------:R-:W-:-:S03]  /*1c560*/  SEL R177, R251, R9, !P0 ;  /* 0x00000009fbb17207 */ /* 0x000fc60004000000 */
[----:B------:R-:W5:Y:S04]  /*1c570*/  LDL.LU R9, [R1+0x25c] ;  /* 0x00025c0001097983 */ /* 0x000f680000300800 */
[----:B------:R-:W-:Y:S04]  /*1c580*/  STL [R1+0x1adc], R177 ;  /* 0x001adcb101007387 */ /* 0x000fe80000100800 */
[----:B------:R-:W5:Y:S01]  /*1c590*/  LDL.LU R18, [R1+0x264] ;  /* 0x0002640001127983 */ /* 0x000f620000300800 */
[----:B------:R-:W-:-:S03]  /*1c5a0*/  SEL R176, R251, R17, !P0 ;  /* 0x00000011fbb07207 */ /* 0x000fc60004000000 */
[----:B------:R-:W5:Y:S01]  /*1c5b0*/  LDL.LU R17, [R1+0x348] ;  /* 0x0003480001117983 */ /* 0x000f620000300800 */
[----:B------:R-:W-:-:S03]  /*1c5c0*/  SEL R175, R251, R19, !P0 ;  /* 0x00000013fbaf7207 */ /* 0x000fc60004000000 */
[----:B------:R-:W-:Y:S04]  /*1c5d0*/  STL [R1+0x1ae0], R176 ;  /* 0x001ae0b001007387 */ /* 0x000fe80000100800 */
        /* <DEDUP_REMOVED lines=10> */
[----:B-----5:R-:W-:-:S05]  /*1c680*/  SEL R171, R251, R13, !P0 ;  /* 0x0000000dfbab7207 */ /* 0x020fca0004000000 */
[----:B------:R-:W-:Y:S01]  /*1c690*/  STL [R1+0x1af4], R171 ;  /* 0x001af4ab01007387 */ /* 0x000fe20000100800 */
[----:B------:R-:W-:-:S03]  /*1c6a0*/  SEL R170, R251, R11, !P0 ;  /* 0x0000000bfbaa7207 */ /* 0x000fc60004000000 */
[----:B------:R-:W5:Y:S04]  /*1c6b0*/  LDL.LU R11, [R1+0x2a8] ;  /* 0x0002a800010b7983 */ /* 0x000f680000300800 */
[----:B------:R-:W-:Y:S04]  /*1c6c0*/  STL [R1+0x1af8], R170 ;  /* 0x001af8aa01007387 */ /* 0x000fe80000100800 */
[----:B------:R-:W5:Y:S01]  /*1c6d0*/  LDL.LU R13, [R1+0x2bc] ;  /* 0x0002bc00010d7983 */ /* 0x000f620000300800 */
[----:B------:R-:W-:-:S05]  /*1c6e0*/  SEL R169, R251, R12, !P0 ;  /* 0x0000000cfba97207 */ /* 0x000fca0004000000 */
[----:B------:R-:W-:Y:S04]  /*1c6f0*/  STL [R1+0x1a70], R169 ;  /* 0x001a70a901007387 */ /* 0x000fe80000100800 */
[----:B------:R-:W5:Y:S01]  /*1c700*/  LDL.LU R12, [R1+0x314] ;  /* 0x00031400010c7983 */ /* 0x000f620000300800 */
[----:B------:R-:W-:-:S03]  /*1c710*/  SEL R168, R251, R10, !P0 ;  /* 0x0000000afba87207 */ /* 0x000fc60004000000 */
[----:B------:R-:W5:Y:S04]  /*1c720*/  LDL.LU R10, [R1+0x310] ;  /* 0x00031000010a7983 */ /* 0x000f680000300800 */
[----:B------:R-:W-:Y:S04]  /*1c730*/  STL [R1+0x1afc], R168 ;  /* 0x001afca801007387 */ /* 0x000fe80000100800 */
[----:B------:R-:W-:Y:S01]  /*1c740*/  STL [R1+0x1a68], R202 ;  /* 0x001a68ca01007387 */ /* 0x000fe20000100800 */
[----:B------:R-:W-:-:S03]  /*1c750*/  SEL R167, R251, R9, !P0 ;  /* 0x00000009fba77207 */ /* 0x000fc60004000000 */
[----:B------:R-:W5:Y:S01]  /*1c760*/  LDL.LU R9, [R1+0x2d4] ;  /* 0x0002d40001097983 */ /* 0x000f620000300800 */
[----:B------:R-:W-:-:S03]  /*1c770*/  SEL R166, R251, R18, !P0 ;  /* 0x00000012fba67207 */ /* 0x000fc60004000000 */
[----:B------:R-:W-:Y:S04]  /*1c780*/  STL [R1+0x1a6c], R167 ;  /* 0x001a6ca701007387 */ /* 0x000fe80000100800 */
[----:B------:R-:W-:Y:S04]  /*1c790*/  STL [R1+0x1b00], R166 ;  /* 0x001b00a601007387 */ /* 0x000fe80000100800 */
[----:B------:R-:W5:Y:S01]  /*1c7a0*/  LDL.LU R25, [R1+0x2d8] ;  /* 0x0002d80001197983 */ /* 0x000f620000300800 */
[----:B------:R-:W-:-:S03]  /*1c7b0*/  SEL R165, R251, R17, !P0 ;  /* 0x00000011fba57207 */ /* 0x000fc60004000000 */
[----:B------:R-:W5:Y:S04]  /*1c7c0*/  LDL.LU R24, [R1+0x2d0] ;  /* 0x0002d00001187983 */ /* 0x000f680000300800 */
[----:B------:R-:W5:Y:S04]  /*1c7d0*/  LDL.LU R23, [R1+0x274] ;  /* 0x0002740001177983 */ /* 0x000f680000300800 */
[----:B------:R-:W-:Y:S04]  /*1c7e0*/  STL [R1+0x1b04], R165 ;  /* 0x001b04a501007387 */ /* 0x000fe80000100800 */
[----:B------:R-:W5:Y:S01]  /*1c7f0*/  LDL.LU R22, [R1+0x294] ;  /* 0x0002940001167983 */ /* 0x000f620000300800 */
[----:B---3--:R-:W-:-:S05]  /*1c800*/  SEL R164, R251, R16, !P0 ;  /* 0x00000010fba47207 */ /* 0x008fca0004000000 */
[----:B------:R-:W-:Y:S04]  /*1c810*/  STL [R1+0x1b08], R164 ;  /* 0x001b08a401007387 */ /* 0x000fe80000100800 */
[----:B------:R-:W3:Y:S04]  /*1c820*/  LDL.LU R21, [R1+0x298] ;  /* 0x0002980001157983 */ /* 0x000ee80000300800 */
[----:B------:R-:W3:Y:S04]  /*1c830*/  LDL.LU R20, [R1+0x27c] ;  /* 0x00027c0001147983 */ /* 0x000ee80000300800 */
[----:B------:R-:W3:Y:S01]  /*1c840*/  LDL.LU R19, [R1+0x288] ;  /* 0x0002880001137983 */ /* 0x000ee20000300800 */
[----:B--2---:R-:W-:-:S03]  /*1c850*/  SEL R163, R251, R15, !P0 ;  /* 0x0000000ffba37207 */ /* 0x004fc60004000000 */
[----:B------:R-:W2:Y:S04]  /*1c860*/  LDL.LU R18, [R1+0x28c] ;  /* 0x00028c0001127983 */ /* 0x000ea80000300800 */
[----:B------:R-:W2:Y:S01]  /*1c870*/  LDL.LU R17, [R1+0x290] ;  /* 0x0002900001117983 */ /* 0x000ea20000300800 */
[----:B----4-:R-:W-:-:S05]  /*1c880*/  SEL R162, R251, R14, !P0 ;  /* 0x0000000efba27207 */ /* 0x010fca0004000000 */
[----:B------:R-:W-:Y:S04]  /*1c890*/  STL.64 [R1+0x1b10], R162 ;  /* 0x001b10a201007387 */ /* 0x000fe80000100a00 */
[----:B------:R-:W4:Y:S01]  /*1c8a0*/  LDL.LU R16, [R1+0x280] ;  /* 0x0002800001107983 */ /* 0x000f220000300800 */
[----:B-----5:R-:W-:-:S03]  /*1c8b0*/  SEL R161, R251, R11, !P0 ;  /* 0x0000000bfba17207 */ /* 0x020fc60004000000 */
[----:B------:R-:W5:Y:S04]  /*1c8c0*/  LDL.LU R11, [R1+0x284] ;  /* 0x00028400010b7983 */ /* 0x000f680000300800 */
[----:B------:R-:W5:Y:S01]  /*1c8d0*/  LDL.LU R15, [R1+0x270] ;  /* 0x00027000010f7983 */ /* 0x000f620000300800 */
[----:B------:R-:W-:-:S03]  /*1c8e0*/  SEL R160, R251, R13, !P0 ;  /* 0x0000000dfba07207 */ /* 0x000fc60004000000 */
[----:B------:R-:W5:Y:S04]  /*1c8f0*/  LDL.LU R14, [R1+0x26c] ;  /* 0x00026c00010e7983 */ /* 0x000f680000300800 */
[----:B------:R-:W-:Y:S04]  /*1c900*/  STL.64 [R1+0x1b18], R160 ;  /* 0x001b18a001007387 */ /* 0x000fe80000100a00 */
[----:B------:R-:W5:Y:S01]  /*1c910*/  LDL.LU R13, [R1+0x268] ;  /* 0x00026800010d7983 */ /* 0x000f620000300800 */
[----:B------:R-:W-:-:S03]  /*1c920*/  SEL R159, R251, R12, !P0 ;  /* 0x0000000cfb9f7207 */ /* 0x000fc60004000000 */
[----:B------:R-:W5:Y:S01]  /*1c930*/  LDL.LU R12, [R1+0x258] ;  /* 0x00025800010c7983 */ /* 0x000f620000300800 */
[----:B------:R-:W-:-:S05]  /*1c940*/  SEL R158, R251, R10, !P0 ;  /* 0x0000000afb9e7207 */ /* 0x000fca0004000000 */
[----:B------:R-:W-:Y:S04]  /*1c950*/  STL.64 [R1+0x1b20], R158 ;  /* 0x001b209e01007387 */ /* 0x000fe80000100a00 */
[----:B------:R-:W5:Y:S01]  /*1c960*/  LDL.LU R10, [R1+0x254] ;  /* 0x00025400010a7983 */ /* 0x000f620000300800 */
[----:B------:R-:W-:-:S03]  /*1c970*/  SEL R157, R251, R9, !P0 ;  /* 0x00000009fb9d7207 */ /* 0x000fc60004000000 */
[----:B------:R-:W5:Y:S04]  /*1c980*/  LDL.LU R9, [R1+0x24c] ;  /* 0x00024c0001097983 */ /* 0x000f680000300800 */
[----:B------:R-:W-:Y:S01]  /*1c990*/  STL [R1+0x1a64], R157 ;  /* 0x001a649d01007387 */ /* 0x000fe20000100800 */
[C---:B------:R-:W-:Y:S02]  /*1c9a0*/  SEL R156, R251.reuse, R25, !P0 ;  /* 0x00000019fb9c7207 */ /* 0x040fe40004000000 */
[C---:B------:R-:W-:Y:S02]  /*1c9b0*/  SEL R155, R251.reuse, R24, !P0 ;  /* 0x00000018fb9b7207 */ /* 0x040fe40004000000 */
[C---:B------:R-:W-:Y:S01]  /*1c9c0*/  SEL R154, R251.reuse, R23, !P0 ;  /* 0x00000017fb9a7207 */ /* 0x040fe20004000000 */
[----:B------:R-:W-:Y:S04]  /*1c9d0*/  STL [R1+0x1b28], R156 ;  /* 0x001b289c01007387 */ /* 0x000fe80000100800 */
[----:B------:R-:W-:Y:S01]  /*1c9e0*/  STL [R1+0x1a60], R154 ;  /* 0x001a609a01007387 */ /* 0x000fe20000100800 */
[----:B------:R-:W-:-:S03]  /*1c9f0*/  SEL R153, R251, R22, !P0 ;  /* 0x00000016fb997207 */ /* 0x000fc60004000000 */
[----:B------:R-:W-:Y:S04]  /*1ca00*/  STL [R1+0x1b2c], R155 ;  /* 0x001b2c9b01007387 */ /* 0x000fe80000100800 */
[----:B------:R-:W-:Y:S01]  /*1ca10*/  STL [R1+0x1a5c], R153 ;  /* 0x001a5c9901007387 */ /* 0x000fe20000100800 */
[C---:B---3--:R-:W-:Y:S02]  /*1ca20*/  SEL R152, R251.reuse, R21, !P0 ;  /* 0x00000015fb987207 */ /* 0x048fe40004000000 */
[C---:B------:R-:W-:Y:S02]  /*1ca30*/  SEL R151, R251.reuse, R20, !P0 ;  /* 0x00000014fb977207 */ /* 0x040fe40004000000 */
[C---:B------:R-:W-:Y:S01]  /*1ca40*/  SEL R150, R251.reuse, R19, !P0 ;  /* 0x00000013fb967207 */ /* 0x040fe20004000000 */
[----:B------:R-:W-:Y:S01]  /*1ca50*/  STL [R1+0x1a58], R152 ;  /* 0x001a589801007387 */ /* 0x000fe20000100800 */
[----:B--2---:R-:W-:-:S02]  /*1ca60*/  SEL R149, R251, R18, !P0 ;  /* 0x00000012fb957207 */ /* 0x004fc40004000000 */
[C---:B------:R-:W-:Y:S01]  /*1ca70*/  SEL R148, R251.reuse, R17, !P0 ;  /* 0x00000011fb947207 */ /* 0x040fe20004000000 */
[----:B------:R-:W-:Y:S04]  /*1ca80*/  STL.64 [R1+0x1b30], R150 ;  /* 0x001b309601007387 */ /* 0x000fe80000100a00 */
[----:B------:R-:W-:Y:S01]  /*1ca90*/  STL.64 [R1+0x1b38], R148 ;  /* 0x001b389401007387 */ /* 0x000fe20000100a00 */
[C---:B----4-:R-:W-:Y:S02]  /*1caa0*/  SEL R147, R251.reuse, R16, !P0 ;  /* 0x00000010fb937207 */ /* 0x050fe40004000000 */
[C---:B-----5:R-:W-:Y:S02]  /*1cab0*/  SEL R146, R251.reuse, R11, !P0 ;  /* 0x0000000bfb927207 */ /* 0x060fe40004000000 */
[----:B------:R-:W2:Y:S01]  /*1cac0*/  LDL.LU R11, [R1+0x244] ;  /* 0x00024400010b7983 */ /* 0x000ea20000300800 */
[----:B------:R-:W-:-:S02]  /*1cad0*/  SEL R145, R251, R15, !P0 ;  /* 0x0000000ffb917207 */ /* 0x000fc40004000000 */
[C---:B------:R-:W-:Y:S01]  /*1cae0*/  SEL R144, R251.reuse, R14, !P0 ;  /* 0x0000000efb907207 */ /* 0x040fe20004000000 */
[----:B------:R-:W-:Y:S04]  /*1caf0*/  STL.64 [R1+0x1b40], R146 ;  /* 0x001b409201007387 */ /* 0x000fe80000100a00 */
[----:B------:R-:W-:Y:S01]  /*1cb00*/  STL [R1+0x1a50], R144 ;  /* 0x001a509001007387 */ /* 0x000fe20000100800 */
[----:B------:R-:W-:-:S03]  /*1cb10*/  SEL R143, R251, R13, !P0 ;  /* 0x0000000dfb8f7207 */ /* 0x000fc60004000000 */
[----:B------:R-:W-:Y:S04]  /*1cb20*/  STL [R1+0x1b48], R145 ;  /* 0x001b489101007387 */ /* 0x000fe80000100800 */
[----:B------:R-:W-:Y:S01]  /*1cb30*/  STL [R1+0x1a54], R143 ;  /* 0x001a548f01007387 */ /* 0x000fe20000100800 */
[----:B------:R-:W-:-:S05]  /*1cb40*/  SEL R142, R251, R12, !P0 ;  /* 0x0000000cfb8e7207 */ /* 0x000fca0004000000 */
[----:B------:R-:W-:Y:S01]  /*1cb50*/  STL [R1+0x1b4c], R142 ;  /* 0x001b4c8e01007387 */ /* 0x000fe20000100800 */
[----:B------:R-:W-:-:S03]  /*1cb60*/  SEL R141, R251, R10, !P0 ;  /* 0x0000000afb8d7207 */ /* 0x000fc60004000000 */
[----:B------:R-:W3:Y:S04]  /*1cb70*/  LDL.LU R10, [R1+0x240] ;  /* 0x00024000010a7983 */ /* 0x000ee80000300800 */
[----:B------:R-:W4:Y:S04]  /*1cb80*/  LDL.LU R30, [R1+0x22c] ;  /* 0x00022c00011e7983 */ /* 0x000f280000300800 */
[----:B------:R-:W5:Y:S04]  /*1cb90*/  LDL.LU R29, [R1+0x234] ;  /* 0x00023400011d7983 */ /* 0x000f680000300800 */
[----:B------:R-:W5:Y:S04]  /*1cba0*/  LDL.LU R28, [R1+0x238] ;  /* 0x00023800011c7983 */ /* 0x000f680000300800 */
[----:B------:R-:W5:Y:S04]  /*1cbb0*/  LDL.LU R27, [R1+0x23c] ;  /* 0x00023c00011b7983 */ /* 0x000f680000300800 */
[----:B------:R-:W5:Y:S04]  /*1cbc0*/  LDL.LU R26, [R1+0x230] ;  /* 0x00023000011a7983 */ /* 0x000f680000300800 */
[----:B------:R-:W5:Y:S04]  /*1cbd0*/  LDL.LU R25, [R1+0x220] ;  /* 0x0002200001197983 */ /* 0x000f680000300800 */
[----:B------:R-:W5:Y:S01]  /*1cbe0*/  LDL.LU R24, [R1+0x224] ;  /* 0x0002240001187983 */ /* 0x000f620000300800 */
[----:B------:R-:W-:-:S03]  /*1cbf0*/  SEL R140, R251, R9, !P0 ;  /* 0x00000009fb8c7207 */ /* 0x000fc60004000000 */
[----:B------:R-:W5:Y:S01]  /*1cc00*/  LDL.LU R9, [R1+0x228] ;  /* 0x0002280001097983 */ /* 0x000f620000300800 */
[C---:B------:R-:W-:Y:S02]  /*1cc10*/  SEL R205, R251.reuse, R205, !P0 ;  /* 0x000000cdfbcd7207 */ /* 0x040fe40004000000 */
[C---:B------:R-:W-:Y:S02]  /*1cc20*/  SEL R206, R251.reuse, R206, !P0 ;  /* 0x000000cefbce7207 */ /* 0x040fe40004000000 */
[C---:B------:R-:W-:Y:S01]  /*1cc30*/  SEL R207, R251.reuse, R207, !P0 ;  /* 0x000000cffbcf7207 */ /* 0x040fe20004000000 */
[----:B------:R-:W-:Y:S01]  /*1cc40*/  STL.64 [R1+0x1b50], R140 ;  /* 0x001b508c01007387 */ /* 0x000fe20000100a00 */
[----:B------:R-:W-:-:S03]  /*1cc50*/  SEL R208, R251, R208, !P0 ;  /* 0x000000d0fbd07207 */ /* 0x000fc60004000000 */
[----:B------:R-:W-:Y:S04]  /*1cc60*/  STL [R1+0x1b58], R203 ;  /* 0x001b58cb01007387 */ /* 0x000fe80000100800 */
[----:B------:R-:W-:Y:S04]  /*1cc70*/  STL.64 [R1+0x1b60], R204 ;  /* 0x001b60cc01007387 */ /* 0x000fe80000100a00 */
[----:B------:R-:W-:Y:S04]  /*1cc80*/  STL.64 [R1+0x1b68], R206 ;  /* 0x001b68ce01007387 */ /* 0x000fe80000100a00 */
[----:B------:R-:W-:Y:S04]  /*1cc90*/  STL [R1+0x1a48], R208 ;  /* 0x001a48d001007387 */ /* 0x000fe80000100800 */
        /* <DEDUP_REMOVED lines=11> */
[----:B------:R-:W5:Y:S01]  /*1cd50*/  LDL.LU R12, [R1+0x1f8] ;  /* 0x0001f800010c7983 */ /* 0x000f620000300800 */
[----:B--2---:R-:W-:-:S05]  /*1cd60*/  SEL R132, R251, R11, !P0 ;  /* 0x0000000bfb847207 */ /* 0x004fca0004000000 */
[----:B------:R-:W-:Y:S04]  /*1cd70*/  STL [R1+0x1a4c], R132 ;  /* 0x001a4c8401007387 */ /* 0x000fe80000100800 */
[----:B------:R-:W2:Y:S01]  /*1cd80*/  LDL.LU R11, [R1+0x1fc] ;  /* 0x0001fc00010b7983 */ /* 0x000ea20000300800 */
[----:B---3--:R-:W-:-:S03]  /*1cd90*/  SEL R131, R251, R10, !P0 ;  /* 0x0000000afb837207 */ /* 0x008fc60004000000 */
[----:B------:R-:W3:Y:S01]  /*1cda0*/  LDL.LU R10, [R1+0x1f4] ;  /* 0x0001f400010a7983 */ /* 0x000ee20000300800 */
[C---:B----4-:R-:W-:Y:S02]  /*1cdb0*/  SEL R130, R251.reuse, R30, !P0 ;  /* 0x0000001efb827207 */ /* 0x050fe40004000000 */
[----:B-----5:R-:W-:-:S03]  /*1cdc0*/  SEL R129, R251, R29, !P0 ;  /* 0x0000001dfb817207 */ /* 0x020fc60004000000 */
[----:B------:R-:W-:Y:S01]  /*1cdd0*/  STL.64 [R1+0x1b70], R130 ;  /* 0x001b708201007387 */ /* 0x000fe20000100a00 */
[C---:B------:R-:W-:Y:S02]  /*1cde0*/  SEL R127, R251.reuse, R28, !P0 ;  /* 0x0000001cfb7f7207 */ /* 0x040fe40004000000 */
[C---:B------:R-:W-:Y:S01]  /*1cdf0*/  SEL R126, R251.reuse, R27, !P0 ;  /* 0x0000001bfb7e7207 */ /* 0x040fe20004000000 */
[----:B------:R-:W-:Y:S01]  /*1ce00*/  STL [R1+0x1b78], R129 ;  /* 0x001b788101007387 */ /* 0x000fe20000100800 */
[----:B------:R-:W-:-:S03]  /*1ce10*/  SEL R125, R251, R26, !P0 ;  /* 0x0000001afb7d7207 */ /* 0x000fc60004000000 */
[----:B------:R-:W-:Y:S01]  /*1ce20*/  STL [R1+0x1a40], R126 ;  /* 0x001a407e01007387 */ /* 0x000fe20000100800 */
[----:B------:R-:W-:-:S03]  /*1ce30*/  SEL R87, R251, R25, !P0 ;  /* 0x00000019fb577207 */ /* 0x000fc60004000000 */
[----:B------:R-:W-:Y:S01]  /*1ce40*/  STL [R1+0x1b7c], R127 ;  /* 0x001b7c7f01007387 */ /* 0x000fe20000100800 */
[----:B------:R-:W-:-:S03]  /*1ce50*/  SEL R86, R251, R24, !P0 ;  /* 0x00000018fb567207 */ /* 0x000fc60004000000 */
[----:B------:R-:W-:Y:S01]  /*1ce60*/  STL [R1+0x1a44], R125 ;  /* 0x001a447d01007387 */ /* 0x000fe20000100800 */
[----:B------:R-:W-:-:S03]  /*1ce70*/  SEL R85, R251, R9, !P0 ;  /* 0x00000009fb557207 */ /* 0x000fc60004000000 */
[----:B------:R4:W-:Y:S04]  /*1ce80*/  STL.64 [R1+0x1b80], R86 ;  /* 0x001b805601007387 */ /* 0x0009e80000100a00 */
[----:B------:R-:W5:Y:S01]  /*1ce90*/  LDL.LU R9, [R1+0x1d4] ;  /* 0x0001d40001097983 */ /* 0x000f620000300800 */
[C---:B------:R-:W-:Y:S02]  /*1cea0*/  SEL R84, R251.reuse, R23, !P0 ;  /* 0x00000017fb547207 */ /* 0x040fe40004000000 */
[----:B------:R-:W-:-:S05]  /*1ceb0*/  SEL R78, R251, R17, !P0 ;  /* 0x00000011fb4e7207 */ /* 0x000fca0004000000 */
[----:B------:R-:W-:Y:S01]  /*1cec0*/  STL [R1+0x1a3c], R78 ;  /* 0x001a3c4e01007387 */ /* 0x000fe20000100800 */
[----:B------:R-:W-:-:S05]  /*1ced0*/  SEL R73, R251, R12, !P0 ;  /* 0x0000000cfb497207 */ /* 0x000fca0004000000 */
[----:B------:R-:W-:Y:S04]  /*1cee0*/  STL [R1+0x1a38], R73 ;  /* 0x001a384901007387 */ /* 0x000fe80000100800 */
[----:B------:R-:W4:Y:S04]  /*1cef0*/  LDL.LU R38, [R1+0x1d8] ;  /* 0x0001d80001267983 */ /* 0x000f280000300800 */
        /* <DEDUP_REMOVED lines=10> */
[----:B------:R-:W4:Y:S01]  /*1cfa0*/  LDL.LU R27, [R1+0x1ac] ;  /* 0x0001ac00011b7983 */ /* 0x000f220000300800 */
[----:B------:R-:W-:-:S03]  /*1cfb0*/  SEL R83, R251, R22, !P0 ;  /* 0x00000016fb537207 */ /* 0x000fc60004000000 */
        /* <DEDUP_REMOVED lines=18> */
[----:B------:R-:W4:Y:S04]  /*1d0e0*/  LDL.LU R16, [R1+0x190] ;  /* 0x0001900001107983 */ /* 0x000f280000300800 */
[----:B------:R-:W4:Y:S04]  /*1d0f0*/  LDL.LU R15, [R1+0x180] ;  /* 0x00018000010f7983 */ /* 0x000f280000300800 */
[----:B------:R-:W4:Y:S04]  /*1d100*/  LDL.LU R14, [R1+0x114] ;  /* 0x00011400010e7983 */ /* 0x000f280000300800 */
[----:B------:R-:W4:Y:S01]  /*1d110*/  LDL.LU R13, [R1+0x138] ;  /* 0x00013800010d7983 */ /* 0x000f220000300800 */
[----:B--2---:R-:W-:-:S02]  /*1d120*/  SEL R72, R251, R11, !P0 ;  /* 0x0000000bfb487207 */ /* 0x004fc40004000000 */
[C---:B---3--:R-:W-:Y:S02]  /*1d130*/  SEL R71, R251.reuse, R10, !P0 ;  /* 0x0000000afb477207 */ /* 0x048fe40004000000 */
[C---:B-----5:R-:W-:Y:S02]  /*1d140*/  SEL R70, R251.reuse, R9, !P0 ;  /* 0x00000009fb467207 */ /* 0x060fe40004000000 */
[----:B------:R-:W2:Y:S04]  /*1d150*/  LDL.LU R9, [R1+0x174] ;  /* 0x0001740001097983 */ /* 0x000ea80000300800 */
[----:B------:R-:W3:Y:S04]  /*1d160*/  LDL.LU R12, [R1+0x17c] ;  /* 0x00017c00010c7983 */ /* 0x000ee80000300800 */
[----:B------:R-:W5:Y:S04]  /*1d170*/  LDL.LU R11, [R1+0x158] ;  /* 0x00015800010b7983 */ /* 0x000f680000300800 */
[----:B------:R-:W2:Y:S01]  /*1d180*/  LDL.LU R10, [R1+0x15c] ;  /* 0x00015c00010a7983 */ /* 0x000ea20000300800 */
[----:B------:R-:W-:-:S02]  /*1d190*/  SEL R247, R251, R247, !P0 ;  /* 0x000000f7fbf77207 */ /* 0x000fc40004000000 */
[C---:B------:R-:W-:Y:S02]  /*1d1a0*/  SEL R248, R251.reuse, R248, !P0 ;  /* 0x000000f8fbf87207 */ /* 0x040fe40004000000 */
[C---:B------:R-:W-:Y:S02]  /*1d1b0*/  SEL R249, R251.reuse, R249, !P0 ;  /* 0x000000f9fbf97207 */ /* 0x040fe40004000000 */
[C---:B------:R-:W-:Y:S02]  /*1d1c0*/  SEL R136, R251.reuse, R0, !P0 ;  /* 0x00000000fb887207 */ /* 0x040fe40004000000 */
[C---:B------:R-:W-:Y:S02]  /*1d1d0*/  SEL R137, R251.reuse, R2, !P0 ;  /* 0x00000002fb897207 */ /* 0x040fe40004000000 */
[C---:B------:R-:W-:Y:S02]  /*1d1e0*/  SEL R138, R251.reuse, R4, !P0 ;  /* 0x00000004fb8a7207 */ /* 0x040fe40004000000 */
[----:B----4-:R-:W-:-:S02]  /*1d1f0*/  SEL R67, R251, R36, !P0 ;  /* 0x00000024fb437207 */ /* 0x010fc40004000000 */
[C---:B------:R-:W-:Y:S02]  /*1d200*/  SEL R66, R251.reuse, R35, !P0 ;  /* 0x00000023fb427207 */ /* 0x040fe40004000000 */
[C---:B------:R-:W-:Y:S02]  /*1d210*/  SEL R68, R251.reuse, R37, !P0 ;  /* 0x00000025fb447207 */ /* 0x040fe40004000000 */
[C---:B------:R-:W-:Y:S02]  /*1d220*/  SEL R62, R251.reuse, R31, !P0 ;  /* 0x0000001ffb3e7207 */ /* 0x040fe40004000000 */
[----:B------:R-:W4:Y:S04]  /*1d230*/  LDL.LU R31, [R1+0x170] ;  /* 0x00017000011f7983 */ /* 0x000f280000300800 */
[----:B------:R-:W4:Y:S04]  /*1d240*/  LDL.LU R36, [R1+0x16c] ;  /* 0x00016c0001247983 */ /* 0x000f280000300800 */
[----:B------:R-:W4:Y:S04]  /*1d250*/  LDL.LU R41, [R1+0x164] ;  /* 0x0001640001297983 */ /* 0x000f280000300800 */
[----:B------:R-:W4:Y:S01]  /*1d260*/  LDL.LU R46, [R1+0x168] ;  /* 0x00016800012e7983 */ /* 0x000f220000300800 */
[----:B------:R-:W-:-:S02]  /*1d270*/  SEL R63, R251, R32, !P0 ;  /* 0x00000020fb3f7207 */ /* 0x000fc40004000000 */
[C---:B------:R-:W-:Y:S02]  /*1d280*/  SEL R57, R251.reuse, R26, !P0 ;  /* 0x0000001afb397207 */ /* 0x040fe40004000000 */
[C---:B------:R-:W-:Y:S02]  /*1d290*/  SEL R58, R251.reuse, R27, !P0 ;  /* 0x0000001bfb3a7207 */ /* 0x040fe40004000000 */
[C---:B------:R-:W-:Y:S02]  /*1d2a0*/  SEL R61, R251.reuse, R30, !P0 ;  /* 0x0000001efb3d7207 */ /* 0x040fe40004000000 */
[C---:B------:R-:W-:Y:S02]  /*1d2b0*/  SEL R59, R251.reuse, R28, !P0 ;  /* 0x0000001cfb3b7207 */ /* 0x040fe40004000000 */
[C---:B------:R-:W-:Y:S02]  /*1d2c0*/  SEL R64, R251.reuse, R33, !P0 ;  /* 0x00000021fb407207 */ /* 0x040fe40004000000 */
        /* <DEDUP_REMOVED lines=16> */
[C---:B--2---:R-:W-:Y:S02]  /*1d3d0*/  SEL R26, R251.reuse, R10, !P0 ;  /* 0x0000000afb1a7207 */ /* 0x044fe40004000000 */
[----:B------:R-:W2:Y:S04]  /*1d3e0*/  LDL.LU R10, [R1+0x160] ;  /* 0x00016000010a7983 */ /* 0x000ea80000300800 */
[----:B------:R-:W2:Y:S04]  /*1d3f0*/  LDL.LU R15, [R1+0x14c] ;  /* 0x00014c00010f7983 */ /* 0x000ea80000300800 */
[----:B------:R-:W2:Y:S04]  /*1d400*/  LDL.LU R21, [R1+0x154] ;  /* 0x0001540001157983 */ /* 0x000ea80000300800 */
[----:B------:R-:W2:Y:S01]  /*1d410*/  LDL.LU R27, [R1+0x150] ;  /* 0x00015000011b7983 */ /* 0x000ea20000300800 */
[----:B-----5:R-:W-:-:S03]  /*1d420*/  SEL R20, R251, R11, !P0 ;  /* 0x0000000bfb147207 */ /* 0x020fc60004000000 */
        /* <DEDUP_REMOVED lines=8> */
[----:B---3--:R-:W-:-:S03]  /*1d4b0*/  SEL R14, R251, R12, !P0 ;  /* 0x0000000cfb0e7207 */ /* 0x008fc60004000000 */
[----:B------:R-:W3:Y:S04]  /*1d4c0*/  LDL.LU R33, [R1+0x120] ;  /* 0x0001200001217983 */ /* 0x000ee80000300800 */
        /* <DEDUP_REMOVED lines=16> */
[----:B------:R-:W-:Y:S04]  /*1d5d0*/  STL [R1+0x1a34], R247 ;  /* 0x001a34f701007387 */ /* 0x000fe80000100800 */
[----:B------:R-:W-:Y:S04]  /*1d5e0*/  STL [R1+0x1a30], R248 ;  /* 0x001a30f801007387 */ /* 0x000fe80000100800 */
[----:B------:R-:W-:Y:S04]  /*1d5f0*/  STL [R1+0x1a2c], R249 ;  /* 0x001a2cf901007387 */ /* 0x000fe80000100800 */
[----:B------:R-:W-:Y:S04]  /*1d600*/  STL [R1+0x1a28], R136 ;  /* 0x001a288801007387 */ /* 0x000fe80000100800 */
[----:B------:R-:W-:Y:S04]  /*1d610*/  STL [R1+0x1a24], R137 ;  /* 0x001a248901007387 */ /* 0x000fe80000100800 */
[----:B------:R1:W-:Y:S04]  /*1d620*/  STL [R1+0x1a20], R138 ;  /* 0x001a208a01007387 */ /* 0x0003e80000100800 */
[----:B------:R-:W3:Y:S04]  /*1d630*/  LDL.LU R90, [R1+0x48] ;  /* 0x00004800015a7983 */ /* 0x000ee80000300800 */
[----:B------:R-:W3:Y:S04]  /*1d640*/  LDL.LU R93, [R1+0x4c] ;  /* 0x00004c00015d7983 */ /* 0x000ee80000300800 */
[----:B------:R-:W3:Y:S04]  /*1d650*/  LDL.LU R92, [R1+0x54] ;  /* 0x00005400015c7983 */ /* 0x000ee80000300800 */
[----:B------:R-:W1:Y:S01]  /*1d660*/  S2R R88, SR_TID.X ;  /* 0x0000000000587919 */ /* 0x000e620000002100 */
[----:B------:R-:W-:Y:S01]  /*1d670*/  IMAD.MOV.U32 R94, RZ, RZ, c[0x0][0x188] ;  /* 0x00006200ff5e7624 */ /* 0x000fe200078e00ff */
[----:B------:R-:W-:-:S02]  /*1d680*/  LEA R0, P5, R6, c[0x0][0x160], 0x2 ;  /* 0x0000580006007a11 */ /* 0x000fc400078a10ff */
[C---:B------:R-:W-:Y:S02]  /*1d690*/  SEL R209, R251.reuse, R209, !P0 ;  /* 0x000000d1fbd17207 */ /* 0x040fe40004000000 */
[C---:B------:R-:W-:Y:S02]  /*1d6a0*/  SEL R9, R251.reuse, R9, !P0 ;  /* 0x00000009fb097207 */ /* 0x040fe40004000000 */
[----:B----4-:R-:W-:Y:S02]  /*1d6b0*/  SEL R31, R251, R31, !P0 ;  /* 0x0000001ffb1f7207 */ /* 0x010fe40004000000 */
[--C-:B-1----:R-:W-:Y:S02]  /*1d6c0*/  SHF.R.U32.HI R89, RZ, 0x6, R88.reuse ;  /* 0x00000006ff597819 */ /* 0x102fe40000011658 */
[----:B------:R-:W-:Y:S02]  /*1d6d0*/  SHF.R.U32.HI R100, RZ, 0x6, R88 ;  /* 0x00000006ff647819 */ /* 0x000fe40000011658 */
[----:B------:R-:W-:-:S02]  /*1d6e0*/  SGXT.U32 R89, R89, 0x1 ;  /* 0x000000015959781a */ /* 0x000fc40000000000 */
[----:B------:R-:W-:-:S03]  /*1d6f0*/  SGXT.U32 R100, R100, 0x1 ;  /* 0x000000016464781a */ /* 0x000fc60000000000 */
[----:B------:R-:W-:Y:S02]  /*1d700*/  IMAD R95, R89, c[0x0][0x188], RZ ;  /* 0x00006200595f7a24 */ /* 0x000fe400078e02ff */
[C---:B------:R-:W-:Y:S02]  /*1d710*/  IMAD R89, R100.reuse, c[0x0][0x188], RZ ;  /* 0x0000620064597a24 */ /* 0x040fe400078e02ff */
[C---:B------:R-:W-:Y:S02]  /*1d720*/  IMAD R88, R100.reuse, c[0x0][0x188], RZ ;  /* 0x0000620064587a24 */ /* 0x040fe400078e02ff */
[----:B------:R-:W-:Y:S01]  /*1d730*/  IMAD R100, R100, c[0x0][0x188], RZ ;  /* 0x0000620064647a24 */ /* 0x000fe200078e02ff */
[C---:B------:R-:W-:Y:S01]  /*1d740*/  SEL R36, R251.reuse, R36, !P0 ;  /* 0x00000024fb247207 */ /* 0x040fe20004000000 */
[C---:B------:R-:W-:Y:S01]  /*1d750*/  IMAD R88, R94.reuse, 0x2, R88 ;  /* 0x000000025e587824 */ /* 0x040fe200078e0258 */
[C---:B------:R-:W-:Y:S01]  /*1d760*/  SEL R41, R251.reuse, R41, !P0 ;  /* 0x00000029fb297207 */ /* 0x040fe20004000000 */
[----:B------:R-:W-:Y:S01]  /*1d770*/  IMAD R100, R94, 0x2, R100 ;  /* 0x000000025e647824 */ /* 0x000fe200078e0264 */
        /* <DEDUP_REMOVED lines=38> */
[----:B------:R-:W-:Y:S01]  /*1d9e0*/  SEL R139, R251, R5, !P0 ;  /* 0x00000005fb8b7207 */ /* 0x000fe20004000000 */
[----:B------:R-:W-:Y:S01]  /*1d9f0*/  IMAD R89, R94, 0x2, R89 ;  /* 0x000000025e597824 */ /* 0x000fe200078e0259 */
[----:B------:R-:W-:Y:S01]  /*1da00*/  LEA.HI.X.SX32 R2, R6, c[0x0][0x164], 0x2, P5 ;  /* 0x0000590006027a11 */ /* 0x000fe200028f16ff */
[C---:B------:R-:W-:Y:S02]  /*1da10*/  IMAD R88, R94.reuse, 0x2, R88 ;  /* 0x000000025e587824 */ /* 0x040fe400078e0258 */
[C---:B------:R-:W-:Y:S01]  /*1da20*/  IMAD R100, R94.reuse, 0x2, R100 ;  /* 0x000000025e647824 */ /* 0x040fe200078e0264 */
[----:B------:R1:W-:Y:S01]  /*1da30*/  STL [R1+0x1a1c], R139 ;  /* 0x001a1c8b01007387 */ /* 0x0003e20000100800 */
[C---:B------:R-:W-:Y:S02]  /*1da40*/  LEA R104, R94.reuse, R8, 0x1 ;  /* 0x000000085e687211 */ /* 0x040fe400078e08ff */
[----:B------:R-:W-:Y:S01]  /*1da50*/  LEA R188, P5, R89, R0, 0x2 ;  /* 0x0000000059bc7211 */ /* 0x000fe200078a10ff */
[----:B------:R-:W-:-:S03]  /*1da60*/  IMAD R100, R94, 0x2, R100 ;  /* 0x000000025e647824 */ /* 0x000fc600078e0264 */
[----:B------:R-:W-:Y:S02]  /*1da70*/  LEA.HI.X.SX32 R189, R89, R2, 0x2, P5 ;  /* 0x0000000259bd7211 */ /* 0x000fe400028f16ff */
[----:B------:R-:W-:Y:S02]  /*1da80*/  LEA R186, P5, R100, R0, 0x2 ;  /* 0x0000000064ba7211 */ /* 0x000fe400078a10ff */
[C---:B--2---:R-:W-:Y:S02]  /*1da90*/  SEL R10, R251.reuse, R10, !P0 ;  /* 0x0000000afb0a7207 */ /* 0x044fe40004000000 */
[C---:B------:R-:W-:Y:S02]  /*1daa0*/  SEL R15, R251.reuse, R15, !P0 ;  /* 0x0000000ffb0f7207 */ /* 0x040fe40004000000 */
[C---:B------:R-:W-:Y:S02]  /*1dab0*/  SEL R21, R251.reuse, R21, !P0 ;  /* 0x00000015fb157207 */ /* 0x040fe40004000000 */
[----:B------:R-:W-:-:S02]  /*1dac0*/  SEL R27, R251, R27, !P0 ;  /* 0x0000001bfb1b7207 */ /* 0x000fc40004000000 */
[C---:B-----5:R-:W-:Y:S02]  /*1dad0*/  SEL R32, R251.reuse, R32, !P0 ;  /* 0x00000020fb207207 */ /* 0x060fe40004000000 */
[C---:B------:R-:W-:Y:S02]  /*1dae0*/  SEL R37, R251.reuse, R37, !P0 ;  /* 0x00000025fb257207 */ /* 0x040fe40004000000 */
[C---:B------:R-:W-:Y:S02]  /*1daf0*/  SEL R42, R251.reuse, R42, !P0 ;  /* 0x0000002afb2a7207 */ /* 0x040fe40004000000 */
[C---:B------:R-:W-:Y:S02]  /*1db00*/  SEL R47, R251.reuse, R47, !P0 ;  /* 0x0000002ffb2f7207 */ /* 0x040fe40004000000 */
[C---:B------:R-:W-:Y:S02]  /*1db10*/  SEL R11, R251.reuse, R11, !P0 ;  /* 0x0000000bfb0b7207 */ /* 0x040fe40004000000 */
[----:B------:R-:W-:-:S02]  /*1db20*/  SEL R16, R251, R16, !P0 ;  /* 0x00000010fb107207 */ /* 0x000fc40004000000 */
[C---:B------:R-:W-:Y:S02]  /*1db30*/  SEL R22, R251.reuse, R22, !P0 ;  /* 0x00000016fb167207 */ /* 0x040fe40004000000 */
[C---:B------:R-:W-:Y:S02]  /*1db40*/  SEL R28, R251.reuse, R28, !P0 ;  /* 0x0000001cfb1c7207 */ /* 0x040fe40004000000 */
[C---:B---3--:R-:W-:Y:S02]  /*1db50*/  SEL R33, R251.reuse, R33, !P0 ;  /* 0x00000021fb217207 */ /* 0x048fe40004000000 */
        /* <DEDUP_REMOVED lines=15> */
[----:B------:R-:W-:-:S03]  /*1dc50*/  LEA R86, P0, R95, R0, 0x2 ;  /* 0x000000005f567211 */ /* 0x000fc600078010ff */
[----:B------:R2:W-:Y:S01]  /*1dc60*/  STL [R1+0x1a18], R251 ;  /* 0x001a18fb01007387 */ /* 0x0005e20000100800 */
[----:B------:R-:W-:Y:S02]  /*1dc70*/  LEA.HI.X.SX32 R87, R95, R2, 0x2, P0 ;  /* 0x000000025f577211 */ /* 0x000fe400000f16ff */
[C---:B------:R-:W-:Y:S01]  /*1dc80*/  LEA R126, P0, R88.reuse, R0, 0x2 ;  /* 0x00000000587e7211 */ /* 0x040fe200078010ff */
[----:B------:R-:W3:Y:S04]  /*1dc90*/  LDL.LU R95, [R1+0x50] ;  /* 0x00005000015f7983 */ /* 0x000ee80000300800 */
[----:B------:R-:W4:Y:S01]  /*1dca0*/  LDL.LU R94, [R1+0x58] ;  /* 0x00005800015e7983 */ /* 0x000f220000300800 */
[----:B------:R-:W-:Y:S02]  /*1dcb0*/  LEA.HI.X.SX32 R127, R88, R2, 0x2, P0 ;  /* 0x00000002587f7211 */ /* 0x000fe400000f16ff */
[----:B------:R-:W-:Y:S01]  /*1dcc0*/  LEA R128, P0, R99, R0, 0x2 ;  /* 0x0000000063807211 */ /* 0x000fe200078010ff */
[----:B------:R-:W-:Y:S01]  /*1dcd0*/  STL.64 [R1+0x6c8], R86 ;  /* 0x0006c85601007387 */ /* 0x000fe20000100a00 */
[----:B------:R-:W-:-:S03]  /*1dce0*/  LEA.HI.X.SX32 R187, R100, R2, 0x2, P5 ;  /* 0x0000000264bb7211 */ /* 0x000fc600028f16ff */
[----:B------:R-:W5:Y:S01]  /*1dcf0*/  LDL.LU R88, [R1+0x5c] ;  /* 0x00005c0001587983 */ /* 0x000f620000300800 */
[----:B------:R-:W-:Y:S02]  /*1dd00*/  LEA.HI.X.SX32 R129, R99, R2, 0x2, P0 ;  /* 0x0000000263817211 */ /* 0x000fe400000f16ff */
[C---:B------:R-:W-:Y:S01]  /*1dd10*/  LEA R184, P5, R97.reuse, R0, 0x2 ;  /* 0x0000000061b87211 */ /* 0x040fe200078a10ff */
[----:B------:R-:W2:Y:S04]  /*1dd20*/  LDL.LU R89, [R1+0x60] ;  /* 0x0000600001597983 */ /* 0x000ea80000300800 */
[----:B------:R-:W-:Y:S01]  /*1dd30*/  STL.64 [R1+0x5c8], R188 ;  /* 0x0005c8bc01007387 */ /* 0x000fe20000100a00 */
[----:B------:R-:W-:-:S03]  /*1dd40*/  LEA.HI.X.SX32 R185, R97, R2, 0x2, P5 ;  /* 0x0000000261b97211 */ /* 0x000fc600028f16ff */
[----:B------:R-:W-:Y:S01]  /*1dd50*/  STL.64 [R1+0x6c0], R126 ;  /* 0x0006c07e01007387 */ /* 0x000fe20000100a00 */
[----:B------:R-:W-:-:S03]  /*1dd60*/  LEA R130, P0, R90, R0, 0x2 ;  /* 0x000000005a827211 */ /* 0x000fc600078010ff */
[----:B------:R-:W2:Y:S01]  /*1dd70*/  LDL.LU R106, [R1+0x64] ;  /* 0x00006400016a7983 */ /* 0x000ea20000300800 */
[----:B------:R-:W-:-:S03]  /*1dd80*/  LEA.HI.X.SX32 R131, R90, R2, 0x2, P0 ;  /* 0x000000025a837211 */ /* 0x000fc600000f16ff */
[----:B------:R-:W-:Y:S01]  /*1dd90*/  STL.64 [R1+0x5c0], R186 ;  /* 0x0005c0ba01007387 */ /* 0x000fe20000100a00 */
[----:B------:R-:W-:-:S03]  /*1dda0*/  LEA R182, P5, R93, R0, 0x2 ;  /* 0x000000005db67211 */ /* 0x000fc600078a10ff */
[----:B------:R-:W-:Y:S04]  /*1ddb0*/  STL.64 [R1+0x6b8], R128 ;  /* 0x0006b88001007387 */ /* 0x000fe80000100a00 */
[----:B------:R-:W2:Y:S01]  /*1ddc0*/  LDL.LU R97, [R1+0x70] ;  /* 0x0000700001617983 */ /* 0x000ea20000300800 */
[----:B------:R-:W-:-:S03]  /*1ddd0*/  LEA.HI.X.SX32 R183, R93, R2, 0x2, P5 ;  /* 0x000000025db77211 */ /* 0x000fc600028f16ff */
[----:B------:R-:W2:Y:S01]  /*1dde0*/  LDL.LU R105, [R1+0x6c] ;  /* 0x00006c0001697983 */ /* 0x000ea20000300800 */
[----:B------:R-:W-:-:S03]  /*1ddf0*/  LEA R206, P0, R92, R0, 0x2 ;  /* 0x000000005cce7211 */ /* 0x000fc600078010ff */
[----:B------:R-:W-:Y:S04]  /*1de00*/  STL.64 [R1+0x5b8], R184 ;  /* 0x0005b8b801007387 */ /* 0x000fe80000100a00 */
[----:B------:R-:W-:Y:S04]  /*1de10*/  STL.64 [R1+0x6b0], R130 ;  /* 0x0006b08201007387 */ /* 0x000fe80000100a00 */
[----:B------:R-:W2:Y:S01]  /*1de20*/  LDL.LU R93, [R1+0x68] ;  /* 0x00006800015d7983 */ /* 0x000ea20000300800 */
[----:B------:R-:W-:-:S03]  /*1de30*/  LEA.HI.X.SX32 R207, R92, R2, 0x2, P0 ;  /* 0x000000025ccf7211 */ /* 0x000fc600000f16ff */
[----:B------:R-:W2:Y:S04]  /*1de40*/  LDL.LU R92, [R1+0x74] ;  /* 0x00007400015c7983 */ /* 0x000ea80000300800 */
[----:B------:R-:W-:Y:S04]  /*1de50*/  STL.64 [R1+0x5b0], R182 ;  /* 0x0005b0b601007387 */ /* 0x000fe80000100a00 */
[----:B------:R-:W-:Y:S01]  /*1de60*/  STL.64 [R1+0x6a8], R206 ;  /* 0x0006a8ce01007387 */ /* 0x000fe20000100a00 */
[-C--:B---3--:R-:W-:Y:S02]  /*1de70*/  LEA R180, P5, R95, R0.reuse, 0x2 ;  /* 0x000000005fb47211 */ /* 0x088fe400078a10ff */
[----:B----4-:R-:W-:-:S02]  /*1de80*/  LEA R204, P0, R94, R0, 0x2 ;  /* 0x000000005ecc7211 */ /* 0x010fc400078010ff */
[-C--:B------:R-:W-:Y:S02]  /*1de90*/  LEA.HI.X.SX32 R181, R95, R2.reuse, 0x2, P5 ;  /* 0x000000025fb57211 */ /* 0x080fe400028f16ff */
[----:B------:R-:W-:Y:S01]  /*1dea0*/  LEA.HI.X.SX32 R205, R94, R2, 0x2, P0 ;  /* 0x000000025ecd7211 */ /* 0x000fe200000f16ff */
[----:B------:R-:W3:Y:S01]  /*1deb0*/  LDL.LU R95, [R1+0x78] ;  /* 0x00007800015f7983 */ /* 0x000ee20000300800 */
[----:B-----5:R-:W-:-:S03]  /*1dec0*/  LEA R178, P5, R88, R0, 0x2 ;  /* 0x0000000058b27211 */ /* 0x020fc600078a10ff */
[----:B------:R-:W-:Y:S01]  /*1ded0*/  STL.64 [R1+0x5a8], R180 ;  /* 0x0005a8b401007387 */ /* 0x000fe20000100a00 */
[----:B--2---:R-:W-:-:S03]  /*1dee0*/  LEA R202, P0, R89, R0, 0x2 ;  /* 0x0000000059ca7211 */ /* 0x004fc600078010ff */
[----:B------:R-:W-:Y:S01]  /*1def0*/  STL.64 [R1+0x6a0], R204 ;  /* 0x0006a0cc01007387 */ /* 0x000fe20000100a00 */
[----:B------:R-:W-:-:S03]  /*1df00*/  LEA.HI.X.SX32 R179, R88, R2, 0x2, P5 ;  /* 0x0000000258b37211 */ /* 0x000fc600028f16ff */
[----:B------:R-:W2:Y:S01]  /*1df10*/  LDL.LU R110, [R1+0x7c] ;  /* 0x00007c00016e7983 */ /* 0x000ea20000300800 */
[----:B------:R-:W-:-:S03]  /*1df20*/  LEA.HI.X.SX32 R203, R89, R2, 0x2, P0 ;  /* 0x0000000259cb7211 */ /* 0x000fc600000f16ff */
[----:B------:R-:W4:Y:S01]  /*1df30*/  LDL.LU R88, [R1+0x80] ;  /* 0x0000800001587983 */ /* 0x000f220000300800 */
[----:B------:R-:W-:-:S03]  /*1df40*/  LEA R176, P5, R106, R0, 0x2 ;  /* 0x000000006ab07211 */ /* 0x000fc600078a10ff */
[----:B------:R-:W5:Y:S04]  /*1df50*/  LDL.LU R109, [R1+0x84] ;  /* 0x00008400016d7983 */ /* 0x000f680000300800 */
[----:B------:R-:W5:Y:S01]  /*1df60*/  LDL.LU R94, [R1+0x88] ;  /* 0x00008800015e7983 */ /* 0x000f620000300800 */
[----:B------:R-:W-:-:S03]  /*1df70*/  LEA.HI.X.SX32 R177, R106, R2, 0x2, P5 ;  /* 0x000000026ab17211 */ /* 0x000fc600028f16ff */
[----:B------:R-:W-:Y:S01]  /*1df80*/  STL.64 [R1+0x5a0], R178 ;  /* 0x0005a0b201007387 */ /* 0x000fe20000100a00 */
[----:B------:R-:W-:-:S03]  /*1df90*/  LEA R140, P0, R97, R0, 0x2 ;  /* 0x00000000618c7211 */ /* 0x000fc600078010ff */
[----:B------:R-:W-:Y:S01]  /*1dfa0*/  STL.64 [R1+0x698], R202 ;  /* 0x000698ca01007387 */ /* 0x000fe20000100a00 */
[----:B------:R-:W-:-:S03]  /*1dfb0*/  LEA.HI.X.SX32 R141, R97, R2, 0x2, P0 ;  /* 0x00000002618d7211 */ /* 0x000fc600000f16ff */
[----:B------:R-:W5:Y:S01]  /*1dfc0*/  LDL.LU R108, [R1+0x8c] ;  /* 0x00008c00016c7983 */ /* 0x000f620000300800 */
[----:B------:R-:W-:-:S03]  /*1dfd0*/  LEA R174, P5, R105, R0, 0x2 ;  /* 0x0000000069ae7211 */ /* 0x000fc600078a10ff */
        /* <DEDUP_REMOVED lines=10> */
[----:B------:R-:W5:Y:S04]  /*1e080*/  LDL.LU R105, [R1+0x98] ;  /* 0x0000980001697983 */ /* 0x000f680000300800 */
[----:B------:R-:W-:Y:S04]  /*1e090*/  STL.64 [R1+0x590], R174 ;  /* 0x000590ae01007387 */ /* 0x000fe80000100a00 */
[----:B------:R-:W-:Y:S04]  /*1e0a0*/  STL.64 [R1+0x688], R142 ;  /* 0x0006888e01007387 */ /* 0x000fe80000100a00 */
[----:B------:R-:W5:Y:S04]  /*1e0b0*/  LDL.LU R92, [R1+0xa0] ;  /* 0x0000a000015c7983 */ /* 0x000f680000300800 */
[----:B------:R-:W-:Y:S01]  /*1e0c0*/  STL.64 [R1+0x588], R172 ;  /* 0x000588ac01007387 */ /* 0x000fe20000100a00 */
[----:B------:R-:W-:-:S04]  /*1e0d0*/  IMAD.MOV.U32 R103, RZ, RZ, c[0x0][0x188] ;  /* 0x00006200ff677624 */ /* 0x000fc800078e00ff */
[----:B------:R-:W-:-:S04]  /*1e0e0*/  IMAD R102, R103, 0x2, R104 ;  /* 0x0000000267667824 */ /* 0x000fc800078e0268 */
[----:B------:R-:W-:-:S05]  /*1e0f0*/  IMAD R91, R103, 0x2, R102 ;  /* 0x00000002675b7824 */ /* 0x000fca00078e0266 */
[----:B------:R-:W-:-:S05]  /*1e100*/  LEA R4, R103, R91, 0x1 ;  /* 0x0000005b67047211 */ /* 0x000fca00078e08ff */
[----:B------:R-:W-:Y:S01]  /*1e110*/  IMAD R101, R103, 0x2, R4 ;  /* 0x0000000267657824 */ /* 0x000fe200078e0204 */
[----:B---3--:R-:W-:-:S04]  /*1e120*/  LEA R144, P0, R95, R0, 0x2 ;  /* 0x000000005f907211 */ /* 0x008fc800078010ff */
[----:B------:R-:W-:Y:S02]  /*1e130*/  LEA.HI.X.SX32 R145, R95, R2, 0x2, P0 ;  /* 0x000000025f917211 */ /* 0x000fe400000f16ff */
[-C--:B--2---:R-:W-:Y:S02]  /*1e140*/  LEA R170, P5, R110, R0.reuse, 0x2 ;  /* 0x000000006eaa7211 */ /* 0x084fe400078a10ff */
[----:B----4-:R-:W-:Y:S02]  /*1e150*/  LEA R146, P0, R88, R0, 0x2 ;  /* 0x0000000058927211 */ /* 0x010fe400078010ff */
[----:B------:R-:W-:Y:S02]  /*1e160*/  LEA.HI.X.SX32 R171, R110, R2, 0x2, P5 ;  /* 0x000000026eab7211 */ /* 0x000fe400028f16ff */
[----:B-----5:R-:W-:Y:S02]  /*1e170*/  LEA R168, P5, R109, R0, 0x2 ;  /* 0x000000006da87211 */ /* 0x020fe400078a10ff */
[----:B------:R-:W-:-:S02]  /*1e180*/  LEA.HI.X.SX32 R147, R88, R2, 0x2, P0 ;  /* 0x0000000258937211 */ /* 0x000fc400000f16ff */
[C---:B------:R-:W-:Y:S02]  /*1e190*/  LEA R148, P0, R94.reuse, R0, 0x2 ;  /* 0x000000005e947211 */ /* 0x040fe400078010ff */
[-C--:B------:R-:W-:Y:S02]  /*1e1a0*/  LEA.HI.X.SX32 R169, R109, R2.reuse, 0x2, P5 ;  /* 0x000000026da97211 */ /* 0x080fe400028f16ff */
[----:B------:R-:W-:Y:S02]  /*1e1b0*/  LEA.HI.X.SX32 R149, R94, R2, 0x2, P0 ;  /* 0x000000025e957211 */ /* 0x000fe400000f16ff */
[CC--:B------:R-:W-:Y:S02]  /*1e1c0*/  LEA R166, P5, R108.reuse, R0.reuse, 0x2 ;  /* 0x000000006ca67211 */ /* 0x0c0fe400078a10ff */
[----:B------:R-:W-:Y:S02]  /*1e1d0*/  LEA R150, P0, R107, R0, 0x2 ;  /* 0x000000006b967211 */ /* 0x000fe400078010ff */
[----:B------:R-:W-:-:S02]  /*1e1e0*/  LEA.HI.X.SX32 R167, R108, R2, 0x2, P5 ;  /* 0x000000026ca77211 */ /* 0x000fc400028f16ff */
[----:B------:R-:W-:Y:S01]  /*1e1f0*/  LEA.HI.X.SX32 R151, R107, R2, 0x2, P0 ;  /* 0x000000026b977211 */ /* 0x000fe200000f16ff */
[----:B------:R-:W-:Y:S01]  /*1e200*/  STL.64 [R1+0x680], R144 ;  /* 0x0006809001007387 */ /* 0x000fe20000100a00 */
[CC--:B------:R-:W-:Y:S02]  /*1e210*/  LEA R152, P5, R106.reuse, R0.reuse, 0x2 ;  /* 0x000000006a987211 */ /* 0x0c0fe400078a10ff */
[----:B------:R-:W-:Y:S02]  /*1e220*/  LEA R154, P0, R93, R0, 0x2 ;  /* 0x000000005d9a7211 */ /* 0x000fe400078010ff */
[----:B------:R-:W-:Y:S01]  /*1e230*/  LEA.HI.X.SX32 R153, R106, R2, 0x2, P5 ;  /* 0x000000026a997211 */ /* 0x000fe200028f16ff */
[----:B------:R-:W-:Y:S01]  /*1e240*/  STL.64 [R1+0x580], R170 ;  /* 0x000580aa01007387 */ /* 0x000fe20000100a00 */
[----:B------:R-:W-:Y:S02]  /*1e250*/  LEA R138, P5, R105, R0, 0x2 ;  /* 0x00000000698a7211 */ /* 0x000fe400078a10ff */
[-C--:B------:R-:W-:Y:S01]  /*1e260*/  LEA.HI.X.SX32 R155, R93, R2.reuse, 0x2, P0 ;  /* 0x000000025d9b7211 */ /* 0x080fe200000f16ff */
[----:B------:R-:W-:Y:S01]  /*1e270*/  STL.64 [R1+0x678], R146 ;  /* 0x0006789201007387 */ /* 0x000fe20000100a00 */
[----:B-1----:R-:W-:-:S03]  /*1e280*/  LEA.HI.X.SX32 R139, R105, R2, 0x2, P5 ;  /* 0x00000002698b7211 */ /* 0x002fc600028f16ff */
[----:B------:R-:W-:Y:S01]  /*1e290*/  STL.64 [R1+0x578], R168 ;  /* 0x000578a801007387 */ /* 0x000fe20000100a00 */
[----:B------:R-:W-:-:S03]  /*1e2a0*/  LEA R156, P0, R92, R0, 0x2 ;  /* 0x000000005c9c7211 */ /* 0x000fc600078010ff */
[----:B------:R-:W-:Y:S01]  /*1e2b0*/  STL.64 [R1+0x670], R148 ;  /* 0x0006709401007387 */ /* 0x000fe20000100a00 */
[----:B------:R-:W-:-:S03]  /*1e2c0*/  LEA.HI.X.SX32 R157, R92, R2, 0x2, P0 ;  /* 0x000000025c9d7211 */ /* 0x000fc600000f16ff */
[----:B------:R-:W-:Y:S04]  /*1e2d0*/  STL.64 [R1+0x570], R166 ;  /* 0x000570a601007387 */ /* 0x000fe80000100a00 */
[----:B------:R-:W-:Y:S04]  /*1e2e0*/  STL.64 [R1+0x668], R150 ;  /* 0x0006689601007387 */ /* 0x000fe80000100a00 */
[----:B------:R-:W-:Y:S04]  /*1e2f0*/  STL.64 [R1+0x568], R152 ;  /* 0x0005689801007387 */ /* 0x000fe80000100a00 */
[----:B------:R-:W-:Y:S04]  /*1e300*/  STL.64 [R1+0x660], R154 ;  /* 0x0006609a01007387 */ /* 0x000fe80000100a00 */
[----:B------:R-:W-:Y:S04]  /*1e310*/  STL.64 [R1+0x560], R138 ;  /* 0x0005608a01007387 */ /* 0x000fe80000100a00 */
[----:B------:R-:W-:Y:S04]  /*1e320*/  STL.64 [R1+0x658], R156 ;  /* 0x0006589c01007387 */ /* 0x000fe80000100a00 */
[----:B------:R-:W2:Y:S01]  /*1e330*/  LDL R113, [R1+0x4a4] ;  /* 0x0004a40001717983 */ /* 0x000ea20000100800 */
[----:B------:R-:W-:-:S05]  /*1e340*/  IMAD R100, R103, 0x2, R101 ;  /* 0x0000000267647824 */ /* 0x000fca00078e0265 */
[----:B------:R-:W-:-:S05]  /*1e350*/  LEA R90, R103, R100, 0x1 ;  /* 0x00000064675a7211 */ /* 0x000fca00078e08ff */
[----:B------:R-:W-:-:S04]  /*1e360*/  IMAD R5, R103, 0x2, R90 ;  /* 0x0000000267057824 */ /* 0x000fc800078e025a */
[----:B------:R-:W-:-:S04]  /*1e370*/  IMAD R99, R103, 0x2, R5 ;  /* 0x0000000267637824 */ /* 0x000fc800078e0205 */
[----:B------:R-:W-:-:S04]  /*1e380*/  IMAD R89, R103, 0x2, R99 ;  /* 0x0000000267597824 */ /* 0x000fc800078e0263 */
[----:B------:R-:W-:-:S04]  /*1e390*/  IMAD R97, R103, 0x2, R89 ;  /* 0x0000000267617824 */ /* 0x000fc800078e0259 */
[----:B------:R-:W-:Y:S01]  /*1e3a0*/  IMAD R6, R103, 0x2, R97 ;  /* 0x0000000267067824 */ /* 0x000fe200078e0261 */
[----:B------:R-:W-:-:S04]  /*1e3b0*/  LEA R136, P5, R8, R0, 0x2 ;  /* 0x0000000008887211 */ /* 0x000fc800078a10ff */
[----:B------:R-:W-:Y:S02]  /*1e3c0*/  LEA R95, R103, R6, 0x1 ;  /* 0x00000006675f7211 */ /* 0x000fe400078e08ff */
[----:B------:R-:W-:-:S03]  /*1e3d0*/  LEA R158, P0, R104, R0, 0x2 ;  /* 0x00000000689e7211 */ /* 0x000fc600078010ff */
[C---:B------:R-:W-:Y:S01]  /*1e3e0*/  IMAD R88, R103.reuse, 0x2, R95 ;  /* 0x0000000267587824 */ /* 0x040fe200078e025f */
[----:B------:R-:W-:Y:S02]  /*1e3f0*/  LEA.HI.X.SX32 R137, R8, R2, 0x2, P5 ;  /* 0x0000000208897211 */ /* 0x000fe400028f16ff */
[----:B------:R-:W-:Y:S01]  /*1e400*/  LEA R134, P5, R102, R0, 0x2 ;  /* 0x0000000066867211 */ /* 0x000fe200078a10ff */
[----:B------:R-:W-:Y:S01]  /*1e410*/  IMAD R94, R103, 0x2, R88 ;  /* 0x00000002675e7824 */ /* 0x000fe200078e0258 */
[----:B------:R-:W-:Y:S02]  /*1e420*/  LEA.HI.X.SX32 R159, R104, R2, 0x2, P0 ;  /* 0x00000002689f7211 */ /* 0x000fe400000f16ff */
[----:B------:R-:W-:Y:S01]  /*1e430*/  LEA R160, P0, R91, R0, 0x2 ;  /* 0x000000005ba07211 */ /* 0x000fe200078010ff */
[C---:B------:R-:W-:Y:S01]  /*1e440*/  IMAD R7, R103.reuse, 0x2, R94 ;  /* 0x0000000267077824 */ /* 0x040fe200078e025e */
[----:B------:R-:W-:Y:S02]  /*1e450*/  LEA.HI.X.SX32 R135, R102, R2, 0x2, P5 ;  /* 0x0000000266877211 */ /* 0x000fe400028f16ff */
[----:B------:R-:W-:Y:S01]  /*1e460*/  LEA R132, P5, R4, R0, 0x2 ;  /* 0x0000000004847211 */ /* 0x000fe200078a10ff */
[----:B------:R-:W-:Y:S01]  /*1e470*/  IMAD R93, R103, 0x2, R7 ;  /* 0x00000002675d7824 */ /* 0x000fe200078e0207 */
[----:B------:R-:W-:-:S02]  /*1e480*/  LEA.HI.X.SX32 R161, R91, R2, 0x2, P0 ;  /* 0x000000025ba17211 */ /* 0x000fc400000f16ff */
[----:B------:R-:W-:Y:S02]  /*1e490*/  LEA R162, P0, R101, R0, 0x2 ;  /* 0x0000000065a27211 */ /* 0x000fe400078010ff */
[----:B------:R-:W-:Y:S02]  /*1e4a0*/  LEA.HI.X.SX32 R133, R4, R2, 0x2, P5 ;  /* 0x0000000204857211 */ /* 0x000fe400028f16ff */
[----:B------:R-:W-:Y:S01]  /*1e4b0*/  LEA R124, P5, R100, R0, 0x2 ;  /* 0x00000000647c7211 */ /* 0x000fe200078a10ff */
[----:B------:R-:W-:Y:S01]  /*1e4c0*/  IMAD R92, R103, 0x2, R93 ;  /* 0x00000002675c7824 */ /* 0x000fe200078e025d */
[----:B------:R-:W-:Y:S02]  /*1e4d0*/  LEA.HI.X.SX32 R163, R101, R2, 0x2, P0 ;  /* 0x0000000265a37211 */ /* 0x000fe400000f16ff */
[----:B------:R-:W-:Y:S02]  /*1e4e0*/  LEA R164, P0, R90, R0, 0x2 ;  /* 0x000000005aa47211 */ /* 0x000fe400078010ff */
[----:B------:R-:W-:-:S02]  /*1e4f0*/  LEA.HI.X.SX32 R125, R100, R2, 0x2, P5 ;  /* 0x00000002647d7211 */ /* 0x000fc400028f16ff */
[----:B------:R-:W-:Y:S02]  /*1e500*/  LEA R122, P5, R5, R0, 0x2 ;  /* 0x00000000057a7211 */ /* 0x000fe400078a10ff */
[----:B------:R-:W-:Y:S02]  /*1e510*/  LEA R8, R103, R92, 0x1 ;  /* 0x0000005c67087211 */ /* 0x000fe400078e08ff */
[----:B------:R-:W-:Y:S02]  /*1e520*/  LEA.HI.X.SX32 R165, R90, R2, 0x2, P0 ;  /* 0x000000025aa57211 */ /* 0x000fe400000f16ff */
[----:B------:R-:W-:Y:S02]  /*1e530*/  LEA R100, P0, R99, R0, 0x2 ;  /* 0x0000000063647211 */ /* 0x000fe400078010ff */
[----:B------:R-:W-:Y:S02]  /*1e540*/  LEA.HI.X.SX32 R123, R5, R2, 0x2, P5 ;  /* 0x00000002057b7211 */ /* 0x000fe400028f16ff */
[----:B------:R-:W-:Y:S01]  /*1e550*/  LEA R120, P5, R89, R0, 0x2 ;  /* 0x0000000059787211 */ /* 0x000fe200078a10ff */
[----:B------:R-:W-:Y:S01]  /*1e560*/  IMAD R91, R103, 0x2, R8 ;  /* 0x00000002675b7824 */ /* 0x000fe200078e0208 */
[----:B------:R-:W-:-:S02]  /*1e570*/  LEA.HI.X.SX32 R101, R99, R2, 0x2, P0 ;  /* 0x0000000263657211 */ /* 0x000fc400000f16ff */
[----:B------:R-:W-:Y:S02]  /*1e580*/  LEA R250, P0, R97, R0, 0x2 ;  /* 0x0000000061fa7211 */ /* 0x000fe400078010ff */
[----:B------:R-:W-:Y:S01]  /*1e590*/  LEA.HI.X.SX32 R121, R89, R2, 0x2, P5 ;  /* 0x0000000259797211 */ /* 0x000fe200028f16ff */
[----:B------:R-:W-:Y:S01]  /*1e5a0*/  IMAD R4, R103, 0x2, R91 ;  /* 0x0000000267047824 */ /* 0x000fe200078e025b */
[C---:B------:R-:W-:Y:S02]  /*1e5b0*/  LEA R118, P5, R6.reuse, R0, 0x2 ;  /* 0x0000000006767211 */ /* 0x040fe400078a10ff */
[----:B------:R-:W-:Y:S01]  /*1e5c0*/  LEA.HI.X.SX32 R251, R97, R2, 0x2, P0 ;  /* 0x0000000261fb7211 */ /* 0x000fe200000f16ff */
[----:B------:R-:W-:Y:S01]  /*1e5d0*/  IMAD R90, R103, 0x2, R4 ;  /* 0x00000002675a7824 */ /* 0x000fe200078e0204 */
[----:B------:R-:W-:Y:S02]  /*1e5e0*/  LEA R248, P0, R95, R0, 0x2 ;  /* 0x000000005ff87211 */ /* 0x000fe400078010ff */
[----:B------:R-:W-:-:S02]  /*1e5f0*/  LEA.HI.X.SX32 R119, R6, R2, 0x2, P5 ;  /* 0x0000000206777211 */ /* 0x000fc400028f16ff */
[----:B------:R-:W-:Y:S01]  /*1e600*/  LEA R116, P5, R88, R0, 0x2 ;  /* 0x0000000058747211 */ /* 0x000fe200078a10ff */
[----:B------:R-:W-:Y:S01]  /*1e610*/  IMAD R5, R103, 0x2, R90 ;  /* 0x0000000267057824 */ /* 0x000fe200078e025a */
[----:B------:R-:W-:Y:S02]  /*1e620*/  LEA.HI.X.SX32 R249, R95, R2, 0x2, P0 ;  /* 0x000000025ff97211 */ /* 0x000fe400000f16ff */
[----:B------:R-:W-:Y:S02]  /*1e630*/  LEA R242, P0, R94, R0, 0x2 ;  /* 0x000000005ef27211 */ /* 0x000fe400078010ff */
[----:B------:R-:W-:Y:S02]  /*1e640*/  LEA.HI.X.SX32 R117, R88, R2, 0x2, P5 ;  /* 0x0000000258757211 */ /* 0x000fe400028f16ff */
[----:B------:R-:W-:Y:S01]  /*1e650*/  LEA R114, P5, R7, R0, 0x2 ;  /* 0x0000000007727211 */ /* 0x000fe200078a10ff */
[----:B------:R-:W-:Y:S01]  /*1e660*/  IMAD R89, R103, 0x2, R5 ;  /* 0x0000000267597824 */ /* 0x000fe200078e0205 */
[----:B------:R-:W-:-:S02]  /*1e670*/  LEA.HI.X.SX32 R243, R94, R2, 0x2, P0 ;  /* 0x000000025ef37211 */ /* 0x000fc400000f16ff */
[----:B------:R-:W-:Y:S02]  /*1e680*/  LEA R200, P0, R93, R0, 0x2 ;  /* 0x000000005dc87211 */ /* 0x000fe400078010ff */
[----:B------:R-:W-:Y:S02]  /*1e690*/  LEA.HI.X.SX32 R115, R7, R2, 0x2, P5 ;  /* 0x0000000207737211 */ /* 0x000fe400028f16ff */
[----:B------:R-:W-:Y:S02]  /*1e6a0*/  LEA R110, P5, R92, R0, 0x2 ;  /* 0x000000005c6e7211 */ /* 0x000fe400078a10ff */
[----:B------:R-:W-:Y:S02]  /*1e6b0*/  LEA R6, R103, R89, 0x1 ;  /* 0x0000005967067211 */ /* 0x000fe400078e08ff */
[----:B------:R-:W-:Y:S02]  /*1e6c0*/  LEA.HI.X.SX32 R201, R93, R2, 0x2, P0 ;  /* 0x000000025dc97211 */ /* 0x000fe400000f16ff */
[----:B------:R-:W-:-:S02]  /*1e6d0*/  LEA R198, P0, R8, R0, 0x2 ;  /* 0x0000000008c67211 */ /* 0x000fc400078010ff */
[----:B------:R-:W-:Y:S02]  /*1e6e0*/  LEA.HI.X.SX32 R111, R92, R2, 0x2, P5 ;  /* 0x000000025c6f7211 */ /* 0x000fe400028f16ff */
[----:B------:R-:W-:Y:S01]  /*1e6f0*/  LEA R108, P5, R91, R0, 0x2 ;  /* 0x000000005b6c7211 */ /* 0x000fe200078a10ff */
[----:B------:R-:W-:Y:S01]  /*1e700*/  IMAD R88, R103, 0x2, R6 ;  /* 0x0000000267587824 */ /* 0x000fe200078e0206 */
[----:B------:R-:W-:Y:S01]  /*1e710*/  LEA.HI.X.SX32 R199, R8, R2, 0x2, P0 ;  /* 0x0000000208c77211 */ /* 0x000fe200000f16ff */
[----:B------:R-:W-:Y:S01]  /*1e720*/  STL.64 [R1+0x558], R136 ;  /* 0x0005588801007387 */ /* 0x000fe20000100a00 */
[----:B------:R-:W-:Y:S02]  /*1e730*/  LEA R196, P0, R4, R0, 0x2 ;  /* 0x0000000004c47211 */ /* 0x000fe400078010ff */
[----:B------:R-:W-:Y:S01]  /*1e740*/  LEA.HI.X.SX32 R109, R91, R2, 0x2, P5 ;  /* 0x000000025b6d7211 */ /* 0x000fe200028f16ff */
[----:B------:R-:W-:Y:S01]  /*1e750*/  STL.64 [R1+0x650], R158 ;  /* 0x0006509e01007387 */ /* 0x000fe20000100a00 */
[----:B------:R-:W-:Y:S01]  /*1e760*/  LEA R106, P5, R90, R0, 0x2 ;  /* 0x000000005a6a7211 */ /* 0x000fe200078a10ff */
[----:B------:R-:W-:-:S02]  /*1e770*/  IMAD R7, R103, 0x2, R88 ;  /* 0x0000000267077824 */ /* 0x000fc400078e0258 */
[----:B------:R-:W-:Y:S01]  /*1e780*/  STL.64 [R1+0x550], R134 ;  /* 0x0005508601007387 */ /* 0x000fe20000100a00 */
[----:B------:R-:W-:-:S03]  /*1e790*/  LEA.HI.X.SX32 R197, R4, R2, 0x2, P0 ;  /* 0x0000000204c57211 */ /* 0x000fc600000f16ff */
[----:B------:R-:W-:Y:S01]  /*1e7a0*/  STL.64 [R1+0x648], R160 ;  /* 0x000648a001007387 */ /* 0x000fe20000100a00 */
[----:B------:R-:W-:Y:S02]  /*1e7b0*/  LEA R194, P0, R5, R0, 0x2 ;  /* 0x0000000005c27211 */ /* 0x000fe400078010ff */
[----:B------:R-:W-:Y:S01]  /*1e7c0*/  LEA.HI.X.SX32 R107, R90, R2, 0x2, P5 ;  /* 0x000000025a6b7211 */ /* 0x000fe200028f16ff */
[----:B------:R-:W-:Y:S01]  /*1e7d0*/  STL.64 [R1+0x548], R132 ;  /* 0x0005488401007387 */ /* 0x000fe20000100a00 */
[----:B------:R-:W-:Y:S01]  /*1e7e0*/  LEA R104, P5, R89, R0, 0x2 ;  /* 0x0000000059687211 */ /* 0x000fe200078a10ff */
[----:B------:R-:W-:Y:S02]  /*1e7f0*/  IMAD R8, R103, 0x2, R7 ;  /* 0x0000000267087824 */ /* 0x000fe400078e0207 */
[----:B------:R-:W-:Y:S01]  /*1e800*/  STL.64 [R1+0x640], R162 ;  /* 0x000640a201007387 */ /* 0x000fe20000100a00 */
[----:B------:R-:W-:-:S03]  /*1e810*/  LEA.HI.X.SX32 R195, R5, R2, 0x2, P0 ;  /* 0x0000000205c37211 */ /* 0x000fc600000f16ff */
[----:B------:R-:W-:Y:S01]  /*1e820*/  STL.64 [R1+0x540], R124 ;  /* 0x0005407c01007387 */ /* 0x000fe20000100a00 */
[----:B------:R-:W-:-:S03]  /*1e830*/  LEA R192, P0, R6, R0, 0x2 ;  /* 0x0000000006c07211 */ /* 0x000fc600078010ff */
[----:B------:R-:W-:Y:S01]  /*1e840*/  STL.64 [R1+0x638], R164 ;  /* 0x000638a401007387 */ /* 0x000fe20000100a00 */
[----:B------:R-:W-:-:S03]  /*1e850*/  LEA.HI.X.SX32 R105, R89, R2, 0x2, P5 ;  /* 0x0000000259697211 */ /* 0x000fc600028f16ff */
[----:B------:R-:W-:Y:S01]  /*1e860*/  STL.64 [R1+0x538], R122 ;  /* 0x0005387a01007387 */ /* 0x000fe20000100a00 */
[----:B------:R-:W-:Y:S01]  /*1e870*/  IMAD R4, R103, 0x2, R8 ;  /* 0x0000000267047824 */ /* 0x000fe200078e0208 */
[----:B------:R-:W-:Y:S02]  /*1e880*/  LEA R94, P5, R88, R0, 0x2 ;  /* 0x00000000585e7211 */ /* 0x000fe400078a10ff */
[----:B------:R-:W-:Y:S04]  /*1e890*/  STL.64 [R1+0x630], R100 ;  /* 0x0006306401007387 */ /* 0x000fe80000100a00 */
[----:B------:R-:W-:Y:S04]  /*1e8a0*/  STL.64 [R1+0x530], R120 ;  /* 0x0005307801007387 */ /* 0x000fe80000100a00 */
[----:B------:R-:W1:Y:S01]  /*1e8b0*/  S2R R112, SR_TID.X ;  /* 0x0000000000707919 */ /* 0x000e620000002100 */
[----:B------:R-:W-:-:S03]  /*1e8c0*/  LEA.HI.X.SX32 R193, R6, R2, 0x2, P0 ;  /* 0x0000000206c17211 */ /* 0x000fc600000f16ff */
[----:B------:R-:W-:Y:S01]  /*1e8d0*/  STL.64 [R1+0x628], R250 ;  /* 0x000628fa01007387 */ /* 0x000fe20000100a00 */
[----:B------:R-:W-:-:S03]  /*1e8e0*/  IMAD R5, R103, 0x2, R4 ;  /* 0x0000000267057824 */ /* 0x000fc600078e0204 */
[----:B------:R-:W-:Y:S01]  /*1e8f0*/  STL.64 [R1+0x528], R118 ;  /* 0x0005287601007387 */ /* 0x000fe20000100a00 */
[----:B------:R-:W-:-:S03]  /*1e900*/  LEA R190, P0, R7, R0, 0x2 ;  /* 0x0000000007be7211 */ /* 0x000fc600078010ff */
[----:B------:R-:W-:Y:S01]  /*1e910*/  STL.64 [R1+0x620], R248 ;  /* 0x000620f801007387 */ /* 0x000fe20000100a00 */
[----:B------:R-:W-:-:S03]  /*1e920*/  LEA.HI.X.SX32 R95, R88, R2, 0x2, P5 ;  /* 0x00000002585f7211 */ /* 0x000fc600028f16ff */
[----:B------:R-:W-:Y:S01]  /*1e930*/  STL.64 [R1+0x520], R116 ;  /* 0x0005207401007387 */ /* 0x000fe20000100a00 */
[----:B------:R-:W-:-:S03]  /*1e940*/  LEA R90, P5, R8, R0, 0x2 ;  /* 0x00000000085a7211 */ /* 0x000fc600078a10ff */
[----:B------:R-:W-:Y:S01]  /*1e950*/  STL.64 [R1+0x618], R242 ;  /* 0x000618f201007387 */ /* 0x000fe20000100a00 */
[----:B------:R-:W-:-:S03]  /*1e960*/  LEA.HI.X.SX32 R191, R7, R2, 0x2, P0 ;  /* 0x0000000207bf7211 */ /* 0x000fc600000f16ff */
[----:B------:R-:W-:Y:S01]  /*1e970*/  STL.64 [R1+0x518], R114 ;  /* 0x0005187201007387 */ /* 0x000fe20000100a00 */
[----:B------:R-:W-:-:S03]  /*1e980*/  LEA R6, R103, R5, 0x1 ;  /* 0x0000000567067211 */ /* 0x000fc600078e08ff */
        /* <DEDUP_REMOVED lines=9> */
[----:B------:R-:W-:-:S03]  /*1ea20*/  IMAD R7, R103, 0x2, R6 ;  /* 0x0000000267077824 */ /* 0x000fc600078e0206 */
[----:B------:R-:W-:Y:S01]  /*1ea30*/  STL.64 [R1+0x500], R106 ;  /* 0x0005006a01007387 */ /* 0x000fe20000100a00 */
[----:B------:R-:W-:-:S03]  /*1ea40*/  LEA.HI.X.SX32 R89, R5, R2, 0x2, P5 ;  /* 0x0000000205597211 */ /* 0x000fc600028f16ff */
[----:B------:R-:W-:Y:S04]  /*1ea50*/  STL.64 [R1+0x5f8], R194 ;  /* 0x0005f8c201007387 */ /* 0x000fe80000100a00 */
[----:B------:R-:W-:Y:S04]  /*1ea60*/  STL.64 [R1+0x4f8], R104 ;  /* 0x0004f86801007387 */ /* 0x000fe80000100a00 */
[----:B------:R-:W-:Y:S01]  /*1ea70*/  STL.64 [R1+0x5f0], R192 ;  /* 0x0005f0c001007387 */ /* 0x000fe20000100a00 */
[----:B------:R-:W-:-:S03]  /*1ea80*/  IMAD R4, R103, 0x2, R7 ;  /* 0x0000000267047824 */ /* 0x000fc600078e0207 */
[----:B------:R-:W-:Y:S04]  /*1ea90*/  STL.64 [R1+0x4f0], R94 ;  /* 0x0004f05e01007387 */ /* 0x000fe80000100a00 */
[----:B------:R-:W-:Y:S04]  /*1eaa0*/  STL.64 [R1+0x5e8], R190 ;  /* 0x0005e8be01007387 */ /* 0x000fe80000100a00 */
[----:B------:R3:W-:Y:S04]  /*1eab0*/  STL.64 [R1+0x4e8], R90 ;  /* 0x0004e85a01007387 */ /* 0x0007e80000100a00 */
[----:B------:R-:W-:Y:S01]  /*1eac0*/  STL.64 [R1+0x5e0], R92 ;  /* 0x0005e05c01007387 */ /* 0x000fe20000100a00 */
[----:B------:R-:W-:-:S03]  /*1ead0*/  IMAD R5, R103, 0x2, R4 ;  /* 0x0000000267057824 */ /* 0x000fc600078e0204 */
[----:B------:R4:W-:Y:S01]  /*1eae0*/  STL.64 [R1+0x4e0], R88 ;  /* 0x0004e05801007387 */ /* 0x0009e20000100a00 */
[C---:B---3--:R-:W-:Y:S01]  /*1eaf0*/  LEA R90, P0, R6.reuse, R0, 0x2 ;  /* 0x00000000065a7211 */ /* 0x048fe200078010ff */
[----:B------:R-:W-:Y:S01]  /*1eb00*/  ULDC.64 UR10, c[0x0][0x118] ;  /* 0x00004600000a7ab9 */ /* 0x000fe20000000a00 */
[----:B-1----:R-:W-:Y:S02]  /*1eb10*/  SHF.R.U32.HI R103, RZ, 0x6, R112 ;  /* 0x00000006ff677819 */ /* 0x002fe40000011670 */
[----:B------:R-:W-:Y:S02]  /*1eb20*/  LEA.HI.X.SX32 R91, R6, R2, 0x2, P0 ;  /* 0x00000002065b7211 */ /* 0x000fe400000f16ff */
[----:B----4-:R-:W-:-:S04]  /*1eb30*/  LEA R88, P5, R7, R0, 0x2 ;  /* 0x0000000007587211 */ /* 0x010fc800078a10ff */
[----:B------:R-:W-:Y:S02]  /*1eb40*/  LEA.HI.X.SX32 R89, R7, R2, 0x2, P5 ;  /* 0x0000000207597211 */ /* 0x000fe400028f16ff */
[----:B------:R-:W-:Y:S02]  /*1eb50*/  SGXT.U32 R103, R103, 0x1 ;  /* 0x000000016767781a */ /* 0x000fe40000000000 */
[----:B------:R-:W-:Y:S02]  /*1eb60*/  LEA R94, P5, R5, R0, 0x2 ;  /* 0x00000000055e7211 */ /* 0x000fe400078a10ff */
[C---:B------:R-:W-:Y:S02]  /*1eb70*/  LOP3.LUT R8, R103.reuse, 0x14, RZ, 0xfc, !PT ;  /* 0x0000001467087812 */ /* 0x040fe400078efcff */
[----:B------:R-:W-:Y:S02]  /*1eb80*/  LOP3.LUT R6, R103, 0x18, RZ, 0xfc, !PT ;  /* 0x0000001867067812 */ /* 0x000fe400078efcff */
[----:B------:R-:W-:-:S02]  /*1eb90*/  LEA.HI.X.SX32 R95, R5, R2, 0x2, P5 ;  /* 0x00000002055f7211 */ /* 0x000fc400028f16ff */
[----:B------:R-:W-:Y:S01]  /*1eba0*/  ISETP.GE.AND P5, PT, R6, c[0x0][0x180], PT ;  /* 0x0000600006007a0c */ /* 0x000fe20003fa6270 */
[----:B--2---:R1:W-:Y:S04]  /*1ebb0*/  LDGSTS.E [R113+0x40000], [R86.64], P6 ;  /* 0x4000000056717fae */ /* 0x0043e8000b12184a */
[----:B------:R2:W-:Y:S04]  /*1ebc0*/  LDGSTS.E [R113+0x40400], [R126.64], P1 ;  /* 0x404000007e717fae */ /* 0x0005e8000892184a */
[----:B------:R3:W-:Y:S04]  /*1ebd0*/  LDGSTS.E [R113+0x40800], [R128.64], P3 ;  /* 0x4080000080717fae */ /* 0x0007e8000992184a */
[----:B-1----:R-:W4:Y:S04]  /*1ebe0*/  LDL.LU.64 R86, [R1+0x1b80] ;  /* 0x001b800001567983 */ /* 0x002f280000300a00 */
[----:B------:R-:W-:Y:S04]  /*1ebf0*/  STL.64 [R1+0x5d8], R90 ;  /* 0x0005d85a01007387 */ /* 0x000fe80000100a00 */
[----:B------:R1:W-:Y:S04]  /*1ec00*/  STL.64 [R1+0x4d8], R88 ;  /* 0x0004d85801007387 */ /* 0x0003e80000100a00 */
[----:B------:R5:W-:Y:S04]  /*1ec10*/  LDGSTS.E [R113+0x40c00], [R130.64], P2 ;  /* 0x40c0000082717fae */ /* 0x000be8000912184a */
[----:B------:R2:W-:Y:S01]  /*1ec20*/  LDGSTS.E [R113+0x41000], [R206.64], P4 ;  /* 0x41000000ce717fae */ /* 0x0005e2000a12184a */
[----:B-1----:R-:W-:-:S02]  /*1ec30*/  LEA R88, P0, R4, R0, 0x2 ;  /* 0x0000000004587211 */ /* 0x002fc400078010ff */
[C---:B------:R-:W-:Y:S02]  /*1ec40*/  LOP3.LUT R0, R103.reuse, 0x1c, RZ, 0xfc, !PT ;  /* 0x0000001c67007812 */ /* 0x040fe400078efcff */
[----:B------:R-:W-:Y:S02]  /*1ec50*/  LEA.HI.X.SX32 R89, R4, R2, 0x2, P0 ;  /* 0x0000000204597211 */ /* 0x000fe400000f16ff */
[----:B------:R-:W-:Y:S02]  /*1ec60*/  ISETP.GE.AND P0, PT, R8, c[0x0][0x180], PT ;  /* 0x0000600008007a0c */ /* 0x000fe40003f06270 */
[----:B------:R-:W-:Y:S02]  /*1ec70*/  LOP3.LUT R4, R103, 0x20, RZ, 0xfc, !PT ;  /* 0x0000002067047812 */ /* 0x000fe400078efcff */
[----:B------:R-:W-:Y:S02]  /*1ec80*/  SEL R2, R3, RZ, !P0 ;  /* 0x000000ff03027207 */ /* 0x000fe40004000000 */
[----:B------:R-:W-:-:S02]  /*1ec90*/  ISETP.GE.AND P0, PT, R0, c[0x0][0x180], PT ;  /* 0x0000600000007a0c */ /* 0x000fc40003f06270 */
[C---:B------:R-:W-:Y:S02]  /*1eca0*/  SEL R0, R3.reuse, RZ, !P5 ;  /* 0x000000ff03007207 */ /* 0x040fe40006800000 */
[----:B------:R-:W-:Y:S02]  /*1ecb0*/  ISETP.GE.AND P6, PT, R4, c[0x0][0x180], PT ;  /* 0x0000600004007a0c */ /* 0x000fe40003fc6270 */
[----:B------:R-:W-:Y:S02]  /*1ecc0*/  ISETP.NE.U32.AND P5, PT, R2, RZ, PT ;  /* 0x000000ff0200720c */ /* 0x000fe40003fa5070 */
[C---:B------:R-:W-:Y:S02]  /*1ecd0*/  SEL R2, R3.reuse, RZ, !P0 ;  /* 0x000000ff03027207 */ /* 0x040fe40004000000 */
[----:B------:R-:W-:Y:S02]  /*1ece0*/  ISETP.NE.U32.AND P0, PT, R0, RZ, PT ;  /* 0x000000ff0000720c */ /* 0x000fe40003f05070 */
[----:B------:R-:W-:-:S02]  /*1ecf0*/  SEL R0, R3, RZ, !P6 ;  /* 0x000000ff03007207 */ /* 0x000fc40007000000 */
[----:B------:R-:W-:Y:S02]  /*1ed00*/  ISETP.NE.U32.AND P1, PT, R2, RZ, PT ;  /* 0x000000ff0200720c */ /* 0x000fe40003f25070 */
[----:B------:R-:W-:Y:S02]  /*1ed10*/  ISETP.NE.U32.AND P6, PT, R0, RZ, PT ;  /* 0x000000ff0000720c */ /* 0x000fe40003fc5070 */
[C---:B------:R-:W-:Y:S01]  /*1ed20*/  LOP3.LUT R0, R103.reuse, 0x24, RZ, 0xfc, !PT ;  /* 0x0000002467007812 */ /* 0x040fe200078efcff */
[----:B------:R1:W-:Y:S01]  /*1ed30*/  LDGSTS.E [R113+0x41400], [R204.64], P5 ;  /* 0x41400000cc717fae */ /* 0x0003e2000a92184a */
[C---:B------:R-:W-:Y:S02]  /*1ed40*/  LOP3.LUT R2, R103.reuse, 0x28, RZ, 0xfc, !PT ;  /* 0x0000002867027812 */ /* 0x040fe400078efcff */
[----:B------:R-:W-:Y:S01]  /*1ed50*/  ISETP.GE.AND P2, PT, R0, c[0x0][0x180], PT ;  /* 0x0000600000007a0c */ /* 0x000fe20003f46270 */
[----:B------:R1:W-:Y:S01]  /*1ed60*/  LDGSTS.E [R113+0x41800], [R202.64], P0 ;  /* 0x41800000ca717fae */ /* 0x0003e2000812184a */
[----:B------:R-:W-:-:S02]  /*1ed70*/  LOP3.LUT R0, R103, 0x2c, RZ, 0xfc, !PT ;  /* 0x0000002c67007812 */ /* 0x000fc400078efcff */
[----:B------:R-:W-:Y:S01]  /*1ed80*/  ISETP.GE.AND P3, PT, R2, c[0x0][0x180], PT ;  /* 0x0000600002007a0c */ /* 0x000fe20003f66270 */
[----:B------:R1:W-:Y:S01]  /*1ed90*/  LDGSTS.E [R113+0x41c00], [R140.64], P1 ;  /* 0x41c000008c717fae */ /* 0x0003e2000892184a */
[----:B------:R-:W-:Y:S02]  /*1eda0*/  LOP3.LUT R4, R103, 0x30, RZ, 0xfc, !PT ;  /* 0x0000003067047812 */ /* 0x000fe400078efcff */
[C---:B------:R-:W-:Y:S01]  /*1edb0*/  SEL R2, R3.reuse, RZ, !P2 ;  /* 0x000000ff03027207 */ /* 0x040fe20005000000 */
[----:B------:R1:W-:Y:S01]  /*1edc0*/  LDGSTS.E [R113+0x42000], [R142.64], P6 ;  /* 0x420000008e717fae */ /* 0x0003e2000b12184a */
[----:B------:R-:W-:Y:S02]  /*1edd0*/  ISETP.GE.AND P2, PT, R0, c[0x0][0x180], PT ;  /* 0x0000600000007a0c */ /* 0x000fe40003f46270 */
[----:B------:R-:W-:Y:S02]  /*1ede0*/  SEL R0, R3, RZ, !P3 ;  /* 0x000000ff03007207 */ /* 0x000fe40005800000 */
[----:B------:R-:W-:-:S02]  /*1edf0*/  ISETP.GE.AND P4, PT, R4, c[0x0][0x180], PT ;  /* 0x0000600004007a0c */ /* 0x000fc40003f86270 */
[----:B------:R-:W-:Y:S02]  /*1ee00*/  ISETP.NE.U32.AND P3, PT, R2, RZ, PT ;  /* 0x000000ff0200720c */ /* 0x000fe40003f65070 */
[C---:B------:R-:W-:Y:S02]  /*1ee10*/  SEL R2, R3.reuse, RZ, !P2 ;  /* 0x000000ff03027207 */ /* 0x040fe40005000000 */
[----:B------:R-:W-:Y:S02]  /*1ee20*/  ISETP.NE.U32.AND P2, PT, R0, RZ, PT ;  /* 0x000000ff0000720c */ /* 0x000fe40003f45070 */
[----:B------:R-:W-:Y:S02]  /*1ee30*/  SEL R0, R3, RZ, !P4 ;  /* 0x000000ff03007207 */ /* 0x000fe40006000000 */
[----:B------:R-:W-:Y:S02]  /*1ee40*/  ISETP.NE.U32.AND P4, PT, R2, RZ, PT ;  /* 0x000000ff0200720c */ /* 0x000fe40003f85070 */
[----:B------:R-:W-:-:S02]  /*1ee50*/  ISETP.NE.U32.AND P5, PT, R0, RZ, PT ;  /* 0x000000ff0000720c */ /* 0x000fc40003fa5070 */
[C---:B------:R-:W-:Y:S01]  /*1ee60*/  LOP3.LUT R0, R103.reuse, 0x34, RZ, 0xfc, !PT ;  /* 0x0000003467007812 */ /* 0x040fe200078efcff */
[----:B------:R1:W-:Y:S01]  /*1ee70*/  LDGSTS.E [R113+0x42400], [R144.64], P3 ;  /* 0x4240000090717fae */ /* 0x0003e2000992184a */
[C---:B------:R-:W-:Y:S02]  /*1ee80*/  LOP3.LUT R2, R103.reuse, 0x38, RZ, 0xfc, !PT ;  /* 0x0000003867027812 */ /* 0x040fe400078efcff */
[----:B------:R-:W-:Y:S01]  /*1ee90*/  ISETP.GE.AND P0, PT, R0, c[0x0][0x180], PT ;  /* 0x0000600000007a0c */ /* 0x000fe20003f06270 */
[----:B------:R1:W-:Y:S01]  /*1eea0*/  LDGSTS.E [R113+0x42800], [R146.64], P2 ;  /* 0x4280000092717fae */ /* 0x0003e2000912184a */
[C---:B------:R-:W-:Y:S02]  /*1eeb0*/  LOP3.LUT R0, R103.reuse, 0x3c, RZ, 0xfc, !PT ;  /* 0x0000003c67007812 */ /* 0x040fe400078efcff */
[----:B------:R-:W-:Y:S01]  /*1eec0*/  ISETP.GE.AND P6, PT, R2, c[0x0][0x180], PT ;  /* 0x0000600002007a0c */ /* 0x000fe20003fc6270 */
[----:B------:R1:W-:Y:S01]  /*1eed0*/  LDGSTS.E [R113+0x42c00], [R148.64], P4 ;  /* 0x42c0000094717fae */ /* 0x0003e2000a12184a */
[----:B------:R-:W-:-:S02]  /*1eee0*/  LOP3.LUT R4, R103, 0x40, RZ, 0xfc, !PT ;  /* 0x0000004067047812 */ /* 0x000fc400078efcff */
[C---:B------:R-:W-:Y:S01]  /*1eef0*/  SEL R2, R3.reuse, RZ, !P0 ;  /* 0x000000ff03027207 */ /* 0x040fe20004000000 */
[----:B------:R1:W-:Y:S01]  /*1ef00*/  LDGSTS.E [R113+0x43000], [R150.64], P5 ;  /* 0x4300000096717fae */ /* 0x0003e2000a92184a */
[----:B------:R-:W-:Y:S02]  /*1ef10*/  ISETP.GE.AND P1, PT, R0, c[0x0][0x180], PT ;  /* 0x0000600000007a0c */ /* 0x000fe40003f26270 */
[C---:B------:R-:W-:Y:S02]  /*1ef20*/  SEL R0, R3.reuse, RZ, !P6 ;  /* 0x000000ff03007207 */ /* 0x040fe40007000000 */
[----:B------:R-:W-:Y:S02]  /*1ef30*/  ISETP.GE.AND P6, PT, R4, c[0x0][0x180], PT ;  /* 0x0000600004007a0c */ /* 0x000fe40003fc6270 */
[----:B------:R-:W-:Y:S02]  /*1ef40*/  ISETP.NE.U32.AND P0, PT, R2, RZ, PT ;  /* 0x000000ff0200720c */ /* 0x000fe40003f05070 */
[----:B------:R-:W-:-:S02]  /*1ef50*/  SEL R2, R3, RZ, !P1 ;  /* 0x000000ff03027207 */ /* 0x000fc40004800000 */
[----:B------:R-:W-:Y:S02]  /*1ef60*/  ISETP.NE.U32.AND P1, PT, R0, RZ, PT ;  /* 0x000000ff0000720c */ /* 0x000fe40003f25070 */
[----:B------:R-:W-:Y:S02]  /*1ef70*/  SEL R0, R3, RZ, !P6 ;  /* 0x000000ff03007207 */ /* 0x000fe40007000000 */
[----:B------:R-:W-:Y:S02]  /*1ef80*/  ISETP.NE.U32.AND P3, PT, R2, RZ, PT ;  /* 0x000000ff0200720c */ /* 0x000fe40003f65070 */
[----:B------:R-:W-:Y:S02]  /*1ef90*/  ISETP.NE.U32.AND P6, PT, R0, RZ, PT ;  /* 0x000000ff0000720c */ /* 0x000fe40003fc5070 */
[C---:B------:R-:W-:Y:S01]  /*1efa0*/  LOP3.LUT R0, R103.reuse, 0x44, RZ, 0xfc, !PT ;  /* 0x0000004467007812 */ /* 0x040fe200078efcff */
[----:B------:R1:W-:Y:S01]  /*1efb0*/  LDGSTS.E [R113+0x43400], [R154.64], P0 ;  /* 0x434000009a717fae */ /* 0x0003e2000812184a */
[----:B------:R-:W-:-:S02]  /*1efc0*/  LOP3.LUT R2, R103, 0x48, RZ, 0xfc, !PT ;  /* 0x0000004867027812 */ /* 0x000fc400078efcff */
[----:B------:R-:W-:Y:S01]  /*1efd0*/  ISETP.GE.AND P2, PT, R0, c[0x0][0x180], PT ;  /* 0x0000600000007a0c */ /* 0x000fe20003f46270 */
[----:B------:R1:W-:Y:S01]  /*1efe0*/  LDGSTS.E [R113+0x43800], [R156.64], P1 ;  /* 0x438000009c717fae */ /* 0x0003e2000892184a */
[C---:B------:R-:W-:Y:S02]  /*1eff0*/  LOP3.LUT R0, R103.reuse, 0x4c, RZ, 0xfc, !PT ;  /* 0x0000004c67007812 */ /* 0x040fe400078efcff */
[----:B------:R-:W-:Y:S01]  /*1f000*/  ISETP.GE.AND P4, PT, R2, c[0x0][0x180], PT ;  /* 0x0000600002007a0c */ /* 0x000fe20003f86270 */
[----:B------:R1:W-:Y:S01]  /*1f010*/  LDGSTS.E [R113+0x43c00], [R158.64], P3 ;  /* 0x43c000009e717fae */ /* 0x0003e2000992184a */
[----:B------:R-:W-:Y:S02]  /*1f020*/  LOP3.LUT R4, R103, 0x50, RZ, 0xfc, !PT ;  /* 0x0000005067047812 */ /* 0x000fe400078efcff */
[----:B------:R-:W-:Y:S01]  /*1f030*/  SEL R2, R3, RZ, !P2 ;  /* 0x000000ff03027207 */ /* 0x000fe20005000000 */
[----:B------:R1:W-:Y:S01]  /*1f040*/  LDGSTS.E [R113+0x44000], [R160.64], P6 ;  /* 0x44000000a0717fae */ /* 0x0003e2000b12184a */
        /* <DEDUP_REMOVED lines=78> */
[C---:B------:R-:W-:Y:S02]  /*1f530*/  SEL R2, R3.reuse, RZ, !P2 ;  /* 0x000000ff03027207 */ /* 0x040fe40005000000 */
[----:B------:R-:W-:Y:S02]  /*1f540*/  ISETP.GE.AND P2, PT, R0, c[0x0][0x180], PT ;  /* 0x0000600000007a0c */ /* 0x000fe40003f46270 */
[----:B------:R-:W-:Y:S02]  /*1f550*/  SEL R0, R3, RZ, !P3 ;  /* 0x000000ff03007207 */ /* 0x000fe40005800000 */
[----:B------:R-:W-:-:S02]  /*1f560*/  ISETP.GE.AND P5, PT, R4, c[0x0][0x180], PT ;  /* 0x0000600004007a0c */ /* 0x000fc40003fa6270 */
[----:B------:R-:W-:Y:S02]  /*1f570*/  ISETP.NE.U32.AND P3, PT, R2, RZ, PT ;  /* 0x000000ff0200720c */ /* 0x000fe40003f65070 */
[C---:B------:R-:W-:Y:S02]  /*1f580*/  SEL R2, R3.reuse, RZ, !P2 ;  /* 0x000000ff03027207 */ /* 0x040fe40005000000 */
[----:B------:R-:W-:Y:S02]  /*1f590*/  ISETP.NE.U32.AND P2, PT, R0, RZ, PT ;  /* 0x000000ff0000720c */ /* 0x000fe40003f45070 */
[----:B------:R-:W-:Y:S02]  /*1f5a0*/  SEL R0, R3, RZ, !P5 ;  /* 0x000000ff03007207 */ /* 0x000fe40006800000 */
[----:B------:R-:W-:Y:S02]  /*1f5b0*/  LOP3.LUT R4, R103, 0x16, RZ, 0xfc, !PT ;  /* 0x0000001667047812 */ /* 0x000fe400078efcff */
[----:B------:R-:W-:-:S02]  /*1f5c0*/  ISETP.NE.U32.AND P5, PT, R2, RZ, PT ;  /* 0x000000ff0200720c */ /* 0x000fc40003fa5070 */
[C---:B------:R-:W-:Y:S02]  /*1f5d0*/  LOP3.LUT R2, R103.reuse, 0x1a, RZ, 0xfc, !PT ;  /* 0x0000001a67027812 */ /* 0x040fe400078efcff */
[----:B------:R-:W-:Y:S02]  /*1f5e0*/  ISETP.NE.U32.AND P4, PT, R0, RZ, PT ;  /* 0x000000ff0000720c */ /* 0x000fe40003f85070 */
[----:B------:R-:W-:Y:S02]  /*1f5f0*/  ISETP.GE.AND P1, PT, R4, c[0x0][0x180], PT ;  /* 0x0000600004007a0c */ /* 0x000fe40003f26270 */
[----:B------:R-:W-:Y:S02]  /*1f600*/  LOP3.LUT R0, R103, 0x1e, RZ, 0xfc, !PT ;  /* 0x0000001e67007812 */ /* 0x000fe400078efcff */
[----:B------:R-:W-:Y:S02]  /*1f610*/  ISETP.GE.AND P0, PT, R2, c[0x0][0x180], PT ;  /* 0x0000600002007a0c */ /* 0x000fe40003f06270 */
[----:B------:R-:W-:-:S02]  /*1f620*/  SEL R2, R3, RZ, !P1 ;  /* 0x000000ff03027207 */ /* 0x000fc40004800000 */
[----:B------:R-:W-:Y:S02]  /*1f630*/  ISETP.GE.AND P1, PT, R0, c[0x0][0x180], PT ;  /* 0x0000600000007a0c */ /* 0x000fe40003f26270 */
[----:B------:R-:W-:Y:S02]  /*1f640*/  LOP3.LUT R5, R113, 0x40, RZ, 0x3c, !PT ;  /* 0x0000004071057812 */ /* 0x000fe400078e3cff */
[C---:B------:R-:W-:Y:S02]  /*1f650*/  SEL R0, R3.reuse, RZ, !P0 ;  /* 0x000000ff03007207 */ /* 0x040fe40004000000 */
[----:B------:R-:W-:Y:S01]  /*1f660*/  ISETP.NE.U32.AND P0, PT, R2, RZ, PT ;  /* 0x000000ff0200720c */ /* 0x000fe20003f05070 */
[----:B------:R1:W-:Y:S01]  /*1f670*/  LDGSTS.E [R5+0x40200], [R188.64], P6 ;  /* 0x40200000bc057fae */ /* 0x0003e2000b12184a */
[----:B------:R-:W-:Y:S02]  /*1f680*/  SEL R2, R3, RZ, !P1 ;  /* 0x000000ff03027207 */ /* 0x000fe40004800000 */
[----:B------:R-:W-:Y:S01]  /*1f690*/  ISETP.NE.U32.AND P1, PT, R0, RZ, PT ;  /* 0x000000ff0000720c */ /* 0x000fe20003f25070 */
[----:B------:R1:W-:Y:S01]  /*1f6a0*/  LDGSTS.E [R5+0x40600], [R186.64], P3 ;  /* 0x40600000ba057fae */ /* 0x0003e2000992184a */
[----:B------:R-:W-:-:S02]  /*1f6b0*/  LOP3.LUT R0, R103, 0x22, RZ, 0xfc, !PT ;  /* 0x0000002267007812 */ /* 0x000fc400078efcff */
[----:B------:R-:W-:Y:S01]  /*1f6c0*/  ISETP.NE.U32.AND P6, PT, R2, RZ, PT ;  /* 0x000000ff0200720c */ /* 0x000fe20003fc5070 */
        /* <DEDUP_REMOVED lines=11> */
[C---:B------:R-:W-:Y:S01]  /*1f780*/  SEL R0, R3.reuse, RZ, !P3 ;  /* 0x000000ff03007207 */ /* 0x040fe20005800000 */
[----:B------:R1:W-:Y:S01]  /*1f790*/  LDGSTS.E [R5+0x41a00], [R176.64], P1 ;  /* 0x41a00000b0057fae */ /* 0x0003e2000892184a */
[----:B------:R-:W-:Y:S02]  /*1f7a0*/  ISETP.GE.AND P5, PT, R4, c[0x0][0x180], PT ;  /* 0x0000600004007a0c */ /* 0x000fe40003fa6270 */
[----:B------:R-:W-:Y:S01]  /*1f7b0*/  ISETP.NE.U32.AND P3, PT, R2, RZ, PT ;  /* 0x000000ff0200720c */ /* 0x000fe20003f65070 */
[----:B------:R1:W-:Y:S01]  /*1f7c0*/  LDGSTS.E [R5+0x41e00], [R174.64], P6 ;  /* 0x41e00000ae057fae */ /* 0x0003e2000b12184a */
        /* <DEDUP_REMOVED lines=62> */
[----:B------:R-:W-:-:S04]  /*1fbb0*/  SEL R0, R3, RZ, !P6 ;  /* 0x000000ff03007207 */ /* 0x000fc80007000000 */
[----:B------:R-:W-:Y:S02]  /*1fbc0*/  ISETP.NE.U32.AND P6, PT, R0, RZ, PT ;  /* 0x000000ff0000720c */ /* 0x000fe40003fc5070 */
[C---:B------:R-:W-:Y:S01]  /*1fbd0*/  LOP3.LUT R0, R103.reuse, 0x62, RZ, 0xfc, !PT ;  /* 0x0000006267007812 */ /* 0x040fe200078efcff */
[----:B------:R-:W-:Y:S01]  /*1fbe0*/  STL.64 [R1+0x4d0], R94 ;  /* 0x0004d05e01007387 */ /* 0x000fe20000100a00 */
[----:B------:R-:W-:Y:S02]  /*1fbf0*/  ISETP.NE.U32.AND P2, PT, R2, RZ, PT ;  /* 0x000000ff0200720c */ /* 0x000fe40003f45070 */
[C---:B------:R-:W-:Y:S01]  /*1fc00*/  LOP3.LUT R2, R103.reuse, 0x66, RZ, 0xfc, !PT ;  /* 0x0000006667027812 */ /* 0x040fe200078efcff */
[----:B------:R1:W-:Y:S01]  /*1fc10*/  LDGSTS.E [R5+0x45200], [R118.64], P3 ;  /* 0x4520000076057fae */ /* 0x0003e2000992184a */
[----:B------:R-:W-:Y:S02]  /*1fc20*/  ISETP.GE.AND P0, PT, R0, c[0x0][0x180], PT ;  /* 0x0000600000007a0c */ /* 0x000fe40003f06270 */
[----:B------:R-:W-:-:S02]  /*1fc30*/  LOP3.LUT R0, R103, 0x6a, RZ, 0xfc, !PT ;  /* 0x0000006a67007812 */ /* 0x000fc400078efcff */
[----:B------:R-:W-:Y:S01]  /*1fc40*/  LOP3.LUT R4, R103, 0x6e, RZ, 0xfc, !PT ;  /* 0x0000006e67047812 */ /* 0x000fe200078efcff */
[----:B------:R1:W-:Y:S01]  /*1fc50*/  STL.64 [R1+0x5d0], R88 ;  /* 0x0005d05801007387 */ /* 0x0003e20000100a00 */
[----:B------:R-:W-:Y:S02]  /*1fc60*/  ISETP.GE.AND P5, PT, R2, c[0x0][0x180], PT ;  /* 0x0000600002007a0c */ /* 0x000fe40003fa6270 */
[C---:B------:R-:W-:Y:S01]  /*1fc70*/  SEL R2, R3.reuse, RZ, !P0 ;  /* 0x000000ff03027207 */ /* 0x040fe20004000000 */
[----:B------:R1:W-:Y:S01]  /*1fc80*/  LDGSTS.E [R5+0x45600], [R116.64], P1 ;  /* 0x4560000074057fae */ /* 0x0003e2000892184a */
[----:B------:R-:W-:Y:S02]  /*1fc90*/  ISETP.GE.AND P4, PT, R0, c[0x0][0x180], PT ;  /* 0x0000600000007a0c */ /* 0x000fe40003f86270 */
[----:B------:R-:W-:Y:S01]  /*1fca0*/  SEL R0, R3, RZ, !P5 ;  /* 0x000000ff03007207 */ /* 0x000fe20006800000 */
[----:B--2---:R-:W2:Y:S01]  /*1fcb0*/  LDL.LU R127, [R1+0x1b7c] ;  /* 0x001b7c00017f7983 */ /* 0x004ea20000300800 */
[----:B------:R-:W-:-:S02]  /*1fcc0*/  ISETP.GE.AND P5, PT, R4, c[0x0][0x180], PT ;  /* 0x0000600004007a0c */ /* 0x000fc40003fa6270 */
[----:B------:R-:W-:Y:S01]  /*1fcd0*/  ISETP.NE.U32.AND P0, PT, R2, RZ, PT ;  /* 0x000000ff0200720c */ /* 0x000fe20003f05070 */
[----:B---3--:R-:W3:Y:S01]  /*1fce0*/  LDL.LU R129, [R1+0x1b78] ;  /* 0x001b780001817983 */ /* 0x008ee20000300800 */
[C---:B------:R-:W-:Y:S02]  /*1fcf0*/  SEL R2, R3.reuse, RZ, !P4 ;  /* 0x000000ff03027207 */ /* 0x040fe40006000000 */
[----:B------:R-:W-:Y:S01]  /*1fd00*/  ISETP.NE.U32.AND P4, PT, R0, RZ, PT ;  /* 0x000000ff0000720c */ /* 0x000fe20003f85070 */
[----:B------:R1:W-:Y:S01]  /*1fd10*/  LDGSTS.E [R5+0x45a00], [R114.64], P2 ;  /* 0x45a0000072057fae */ /* 0x0003e2000912184a */
[----:B------:R-:W-:Y:S02]  /*1fd20*/  SEL R0, R3, RZ, !P5 ;  /* 0x000000ff03007207 */ /* 0x000fe40006800000 */
[----:B------:R-:W-:Y:S01]  /*1fd30*/  LOP3.LUT R4, R103, 0x72, RZ, 0xfc, !PT ;  /* 0x0000007267047812 */ /* 0x000fe200078efcff */
[----:B-----5:R-:W5:Y:S01]  /*1fd40*/  LDL.LU.64 R130, [R1+0x1b70] ;  /* 0x001b700001827983 */ /* 0x020f620000300a00 */
[----:B------:R-:W-:-:S02]  /*1fd50*/  ISETP.NE.U32.AND P5, PT, R2, RZ, PT ;  /* 0x000000ff0200720c */ /* 0x000fc40003fa5070 */
[C---:B------:R-:W-:Y:S01]  /*1fd60*/  LOP3.LUT R2, R103.reuse, 0x76, RZ, 0xfc, !PT ;  /* 0x0000007667027812 */ /* 0x040fe200078efcff */
[----:B------:R-:W2:Y:S01]  /*1fd70*/  LDL.LU.64 R206, [R1+0x1b68] ;  /* 0x001b680001ce7983 */ /* 0x000ea20000300a00 */
[----:B------:R-:W-:Y:S02]  /*1fd80*/  ISETP.NE.U32.AND P3, PT, R0, RZ, PT ;  /* 0x000000ff0000720c */ /* 0x000fe40003f65070 */
[----:B------:R-:W-:Y:S01]  /*1fd90*/  ISETP.GE.AND P1, PT, R4, c[0x0][0x180], PT ;  /* 0x0000600004007a0c */ /* 0x000fe20003f26270 */
[----:B-1----:R-:W2:Y:S01]  /*1fda0*/  LDL.LU.64 R204, [R1+0x1b60] ;  /* 0x001b600001cc7983 */ /* 0x002ea20000300a00 */
[----:B------:R-:W-:Y:S02]  /*1fdb0*/  LOP3.LUT R0, R103, 0x7a, RZ, 0xfc, !PT ;  /* 0x0000007a67007812 */ /* 0x000fe400078efcff */
[----:B------:R-:W-:Y:S01]  /*1fdc0*/  LOP3.LUT R7, R112, 0x7f, RZ, 0xc0, !PT ;  /* 0x0000007f70077812 */ /* 0x000fe200078ec0ff */
[----:B------:R-:W2:Y:S01]  /*1fdd0*/  LDL.LU R203, [R1+0x1b58] ;  /* 0x001b580001cb7983 */ /* 0x000ea20000300800 */
[----:B------:R-:W-:-:S02]  /*1fde0*/  ISETP.GE.AND P2, PT, R2, c[0x0][0x180], PT ;  /* 0x0000600002007a0c */ /* 0x000fc40003f46270 */
[----:B------:R-:W-:Y:S01]  /*1fdf0*/  SEL R2, R3, RZ, !P1 ;  /* 0x000000ff03027207 */ /* 0x000fe20004800000 */
[----:B------:R-:W2:Y:S01]  /*1fe00*/  LDL.LU.64 R140, [R1+0x1b50] ;  /* 0x001b5000018c7983 */ /* 0x000ea20000300a00 */
[----:B------:R-:W-:Y:S01]  /*1fe10*/  ISETP.GE.AND P1, PT, R0, c[0x0][0x180], PT ;  /* 0x0000600000007a0c */ /* 0x000fe20003f26270 */
[----:B------:R-:W-:Y:S01]  /*1fe20*/  IMAD R4, R7, c[0x0][0x18c], RZ ;  /* 0x0000630007047a24 */ /* 0x000fe200078e02ff */
[----:B------:R-:W-:Y:S01]  /*1fe30*/  SEL R0, R3, RZ, !P2 ;  /* 0x000000ff03007207 */ /* 0x000fe20005000000 */
[----:B------:R-:W2:Y:S01]  /*1fe40*/  LDL.LU R142, [R1+0x1b4c] ;  /* 0x001b4c00018e7983 */ /* 0x000ea20000300800 */
[----:B------:R-:W-:-:S03]  /*1fe50*/  ISETP.NE.U32.AND P2, PT, R2, RZ, PT ;  /* 0x000000ff0200720c */ /* 0x000fc60003f45070 */
[----:B------:R-:W2:Y:S01]  /*1fe60*/  LDL.LU R145, [R1+0x1b48] ;  /* 0x001b480001917983 */ /* 0x000ea20000300800 */
[----:B------:R-:W-:-:S03]  /*1fe70*/  SEL R2, R3, RZ, !P1 ;  /* 0x000000ff03027207 */ /* 0x000fc60004800000 */
[----:B------:R-:W2:Y:S04]  /*1fe80*/  LDL.LU.64 R146, [R1+0x1b40] ;  /* 0x001b400001927983 */ /* 0x000ea80000300a00 */
[----:B------:R1:W-:Y:S01]  /*1fe90*/  LDGSTS.E [R5+0x45e00], [R110.64], P6 ;  /* 0x45e000006e057fae */ /* 0x0003e2000b12184a */
[----:B------:R-:W-:-:S03]  /*1fea0*/  ISETP.NE.U32.AND P6, PT, R0, RZ, PT ;  /* 0x000000ff0000720c */ /* 0x000fc60003fc5070 */
[----:B------:R-:W2:Y:S04]  /*1feb0*/  LDL.LU.64 R148, [R1+0x1b38] ;  /* 0x001b380001947983 */ /* 0x000ea80000300a00 */
[----:B------:R1:W-:Y:S01]  /*1fec0*/  LDGSTS.E [R5+0x46200], [R108.64], P0 ;  /* 0x462000006c057fae */ /* 0x0003e2000812184a */
[----:B------:R-:W-:-:S03]  /*1fed0*/  LEA R0, P0, R4, c[0x0][0x168], 0x2 ;  /* 0x00005a0004007a11 */ /* 0x000fc600078010ff */
[----:B------:R-:W2:Y:S01]  /*1fee0*/  LDL.LU.64 R150, [R1+0x1b30] ;  /* 0x001b300001967983 */ /* 0x000ea20000300a00 */
[----:B------:R-:W-:-:S03]  /*1fef0*/  ISETP.NE.U32.AND P1, PT, R2, RZ, PT ;  /* 0x000000ff0200720c */ /* 0x000fc60003f25070 */
[----:B------:R1:W-:Y:S01]  /*1ff00*/  LDGSTS.E [R5+0x46600], [R106.64], P4 ;  /* 0x466000006a057fae */ /* 0x0003e2000a12184a */
[----:B------:R-:W-:-:S03]  /*1ff10*/  ISETP.GE.AND P4, PT, R7, c[0x0][0x180], PT ;  /* 0x0000600007007a0c */ /* 0x000fc60003f86270 */
[----:B------:R-:W2:Y:S01]  /*1ff20*/  LDL.LU R155, [R1+0x1b2c] ;  /* 0x001b2c00019b7983 */ /* 0x000ea20000300800 */
[----:B------:R-:W-:-:S03]  /*1ff30*/  LEA.HI.X.SX32 R2, R4, c[0x0][0x16c], 0x2, P0 ;  /* 0x00005b0004027a11 */ /* 0x000fc600000f16ff */
[----:B------:R-:W2:Y:S01]  /*1ff40*/  LDL.LU R156, [R1+0x1b28] ;  /* 0x001b2800019c7983 */ /* 0x000ea20000300800 */
[----:B------:R-:W-:-:S03]  /*1ff50*/  SEL R4, R3, RZ, !P4 ;  /* 0x000000ff03047207 */ /* 0x000fc60006000000 */
[----:B------:R-:W2:Y:S04]  /*1ff60*/  LDL.LU.64 R158, [R1+0x1b20] ;  /* 0x001b2000019e7983 */ /* 0x000ea80000300a00 */
[----:B------:R-:W2:Y:S04]  /*1ff70*/  LDL.LU.64 R160, [R1+0x1b18] ;  /* 0x001b180001a07983 */ /* 0x000ea80000300a00 */
[----:B------:R-:W2:Y:S04]  /*1ff80*/  LDL.LU.64 R162, [R1+0x1b10] ;  /* 0x001b100001a27983 */ /* 0x000ea80000300a00 */
[----:B------:R-:W2:Y:S04]  /*1ff90*/  LDL.LU R164, [R1+0x1b08] ;  /* 0x001b080001a47983 */ /* 0x000ea80000300800 */
[----:B------:R-:W-:Y:S04]  /*1ffa0*/  STL [R1+0x16b0], R5 ;  /* 0x0016b00501007387 */ /* 0x000fe80000100800 */
[----:B------:R-:W2:Y:S04]  /*1ffb0*/  LDL.LU R200, [R1+0x9b0] ;  /* 0x0009b00001c87983 */ /* 0x000ea80000300800 */
[----:B------:R-:W3:Y:S04]  /*1ffc0*/  LDL.LU R201, [R1+0x9ac] ;  /* 0x0009ac0001c97983 */ /* 0x000ee80000300800 */
[----:B------:R1:W-:Y:S04]  /*1ffd0*/  STL [R1+0x1014], R4 ;  /* 0x0010140401007387 */ /* 0x0003e80000100800 */
[----:B------:R-:W3:Y:S04]  /*1ffe0*/  LDL.LU R250, [R1+0x9a8] ;  /* 0x0009a80001fa7983 */ /* 0x000ee80000300800 */
[----:B------:R-:W3:Y:S04]  /*1fff0*/  LDL.LU R252, [R1+0x9a4] ;  /* 0x0009a40001fc7983 */ /* 0x000ee80000300800 */
[----:B------:R-:W3:Y:S04]  /*20000*/  LDL.LU R135, [R1+0x9a0] ;  /* 0x0009a00001877983 */ /* 0x000ee80000300800 */
[----:B------:R-:W4:Y:S04]  /*20010*/  LDL.LU R134, [R1+0x99c] ;  /* 0x00099c0001867983 */ /* 0x000f280000300800 */
        /* <DEDUP_REMOVED lines=13> */
[----:B------:R-:W-:-:S03]  /*200f0*/  LOP3.LUT R6, R103, 0x7e, RZ, 0xfc, !PT ;  /* 0x0000007e67067812 */ /* 0x000fc600078efcff */
[----:B------:R1:W-:Y:S01]  /*20100*/  LDGSTS.E [R5+0x46a00], [R104.64], P5 ;  /* 0x46a0000068057fae */ /* 0x0003e2000a92184a */
[----:B------:R-:W-:-:S03]  /*20110*/  ISETP.GE.AND P0, PT, R6, c[0x0][0x180], PT ;  /* 0x0000600006007a0c */ /* 0x000fc60003f06270 */
[----:B------:R-:W5:Y:S01]  /*20120*/  LDL.LU R103, [R1+0x964] ;  /* 0x0009640001677983 */ /* 0x000f620000300800 */
[----:B------:R-:W-:-:S03]  /*20130*/  SEL R3, R3, RZ, !P0 ;  /* 0x000000ff03037207 */ /* 0x000fc60004000000 */
[----:B-1----:R-:W5:Y:S04]  /*20140*/  LDL.LU R104, [R1+0x960] ;  /* 0x0009600001687983 */ /* 0x002f680000300800 */
        /* <DEDUP_REMOVED lines=9> */
[----:B------:R4:W-:Y:S01]  /*201e0*/  STL [R1+0x1010], R3 ;  /* 0x0010100301007387 */ /* 0x0009e20000100800 */
[----:B--2---:R-:W-:-:S02]  /*201f0*/  IMAD R89, R200, c[0x0][0x190], RZ ;  /* 0x00006400c8597a24 */ /* 0x004fc400078e02ff */
[----:B---3--:R-:W-:Y:S02]  /*20200*/  IMAD R4, R135, c[0x0][0x190], RZ ;  /* 0x0000640087047a24 */ /* 0x008fe400078e02ff */
[----:B----4-:R-:W-:Y:S02]  /*20210*/  IMAD R3, R134, c[0x0][0x190], RZ ;  /* 0x0000640086037a24 */ /* 0x010fe400078e02ff */
[----:B-----5:R-:W-:Y:S02]  /*20220*/  IMAD R5, R133, c[0x0][0x190], RZ ;  /* 0x0000640085057a24 */ /* 0x020fe400078e02ff */
[----:B------:R-:W-:Y:S02]  /*20230*/  IMAD R88, R128, c[0x0][0x190], RZ ;  /* 0x0000640080587a24 */ /* 0x000fe400078e02ff */
[----:B------:R-:W-:Y:S02]  /*20240*/  IMAD R90, R124, c[0x0][0x190], RZ ;  /* 0x000064007c5a7a24 */ /* 0x000fe400078e02ff */
[----:B------:R-:W-:-:S02]  /*20250*/  IMAD R91, R123, c[0x0][0x190], RZ ;  /* 0x000064007b5b7a24 */ /* 0x000fc400078e02ff */
[----:B------:R-:W-:Y:S02]  /*20260*/  IMAD R92, R122, c[0x0][0x190], RZ ;  /* 0x000064007a5c7a24 */ /* 0x000fe400078e02ff */
[----:B------:R-:W-:Y:S02]  /*20270*/  IMAD R93, R121, c[0x0][0x190], RZ ;  /* 0x00006400795d7a24 */ /* 0x000fe400078e02ff */
[----:B------:R-:W-:Y:S02]  /*20280*/  IMAD R94, R120, c[0x0][0x190], RZ ;  /* 0x00006400785e7a24 */ /* 0x000fe400078e02ff */
[----:B------:R-:W-:Y:S02]  /*20290*/  IMAD R95, R119, c[0x0][0x190], RZ ;  /* 0x00006400775f7a24 */ /* 0x000fe400078e02ff */
[----:B------:R-:W-:Y:S02]  /*202a0*/  IMAD R97, R118, c[0x0][0x190], RZ ;  /* 0x0000640076617a24 */ /* 0x000fe400078e02ff */
[----:B------:R-:W-:-:S02]  /*202b0*/  IMAD R99, R117, c[0x0][0x190], RZ ;  /* 0x0000640075637a24 */ /* 0x000fc400078e02ff */
[----:B------:R-:W-:Y:S02]  /*202c0*/  IMAD R100, R116, c[0x0][0x190], RZ ;  /* 0x0000640074647a24 */ /* 0x000fe400078e02ff */
[----:B------:R-:W-:Y:S02]  /*202d0*/  IMAD R101, R115, c[0x0][0x190], RZ ;  /* 0x0000640073657a24 */ /* 0x000fe400078e02ff */
[----:B------:R-:W-:Y:S02]  /*202e0*/  IMAD R102, R114, c[0x0][0x190], RZ ;  /* 0x0000640072667a24 */ /* 0x000fe400078e02ff */
[----:B------:R-:W2:Y:S04]  /*202f0*/  LDL.LU R114, [R1+0x938] ;  /* 0x0009380001727983 */ /* 0x000ea80000300800 */
[----:B------:R-:W3:Y:S04]  /*20300*/  LDL.LU R115, [R1+0x934] ;  /* 0x0009340001737983 */ /* 0x000ee80000300800 */
[----:B------:R-:W4:Y:S04]  /*20310*/  LDL.LU R116, [R1+0x930] ;  /* 0x0009300001747983 */ /* 0x000f280000300800 */
[----:B------:R-:W5:Y:S04]  /*20320*/  LDL.LU R117, [R1+0x92c] ;  /* 0x00092c0001757983 */ /* 0x000f680000300800 */
[----:B------:R-:W2:Y:S04]  /*20330*/  LDL.LU R118, [R1+0x928] ;  /* 0x0009280001767983 */ /* 0x000ea80000300800 */
        /* <DEDUP_REMOVED lines=12> */
[----:B------:R-:W3:Y:S04]  /*20400*/  LDL.LU R190, [R1+0x8f4] ;  /* 0x0008f40001be7983 */ /* 0x000ee80000300800 */
[----:B------:R-:W3:Y:S04]  /*20410*/  LDL.LU R191, [R1+0x8f0] ;  /* 0x0008f00001bf7983 */ /* 0x000ee80000300800 */
[----:B------:R-:W4:Y:S04]  /*20420*/  LDL.LU R192, [R1+0x8ec] ;  /* 0x0008ec0001c07983 */ /* 0x000f280000300800 */
[----:B------:R-:W4:Y:S04]  /*20430*/  LDL.LU R193, [R1+0x8e8] ;  /* 0x0008e80001c17983 */ /* 0x000f280000300800 */
[----:B------:R-:W5:Y:S04]  /*20440*/  LDL.LU R194, [R1+0x8e4] ;  /* 0x0008e40001c27983 */ /* 0x000f680000300800 */
[----:B------:R-:W5:Y:S04]  /*20450*/  LDL.LU R195, [R1+0x8e0] ;  /* 0x0008e00001c37983 */ /* 0x000f680000300800 */
[----:B------:R-:W5:Y:S04]  /*20460*/  LDL.LU R196, [R1+0x8dc] ;  /* 0x0008dc0001c47983 */ /* 0x000f680000300800 */
[----:B------:R-:W5:Y:S01]  /*20470*/  LDL.LU R197, [R1+0x8d8] ;  /* 0x0008d80001c57983 */ /* 0x000f620000300800 */
[----:B------:R-:W-:-:S03]  /*20480*/  IMAD R8, R201, c[0x0][0x190], RZ ;  /* 0x00006400c9087a24 */ /* 0x000fc600078e02ff */
[----:B------:R-:W5:Y:S04]  /*20490*/  LDL.LU R198, [R1+0x8d4] ;  /* 0x0008d40001c67983 */ /* 0x000f680000300800 */
[----:B------:R-:W5:Y:S01]  /*204a0*/  LDL.LU R199, [R1+0x8d0] ;  /* 0x0008d00001c77983 */ /* 0x000f620000300800 */
[----:B------:R-:W-:-:S03]  /*204b0*/  IMAD R7, R250, c[0x0][0x190], RZ ;  /* 0x00006400fa077a24 */ /* 0x000fc600078e02ff */
[----:B------:R-:W5:Y:S01]  /*204c0*/  LDL.LU R200, [R1+0x8cc] ;  /* 0x0008cc0001c87983 */ /* 0x000f620000300800 */
[----:B------:R-:W-:-:S03]  /*204d0*/  IMAD R6, R252, c[0x0][0x190], RZ ;  /* 0x00006400fc067a24 */ /* 0x000fc600078e02ff */
[----:B------:R-:W5:Y:S04]  /*204e0*/  LDL.LU R201, [R1+0x8c8] ;  /* 0x0008c80001c97983 */ /* 0x000f680000300800 */
[----:B------:R-:W5:Y:S04]  /*204f0*/  LDL.LU R250, [R1+0x8c4] ;  /* 0x0008c40001fa7983 */ /* 0x000f680000300800 */
[----:B------:R-:W5:Y:S01]  /*20500*/  LDL.LU R252, [R1+0x8c0] ;  /* 0x0008c00001fc7983 */ /* 0x000f620000300800 */
[----:B--2---:R-:W-:-:S05]  /*20510*/  IMAD R78, R189, c[0x0][0x190], RZ ;  /* 0x00006400bd4e7a24 */ /* 0x004fca00078e02ff */
[----:B------:R4:W-:Y:S01]  /*20520*/  STL [R1+0x4c], R78 ;  /* 0x00004c4e01007387 */ /* 0x0009e20000100800 */
[----:B---3--:R-:W-:-:S05]  /*20530*/  IMAD R73, R191, c[0x0][0x190], RZ ;  /* 0x00006400bf497a24 */ /* 0x008fca00078e02ff */
[----:B------:R5:W-:Y:S01]  /*20540*/  STL [R1+0x54], R73 ;  /* 0x0000544901007387 */ /* 0x000be20000100800 */
[----:B----4-:R-:W-:-:S05]  /*20550*/  IMAD R78, R193, c[0x0][0x190], RZ ;  /* 0x00006400c14e7a24 */ /* 0x010fca00078e02ff */
[----:B------:R1:W-:Y:S01]  /*20560*/  STL [R1+0x5c], R78 ;  /* 0x00005c4e01007387 */ /* 0x0003e20000100800 */
[----:B-----5:R-:W-:-:S05]  /*20570*/  IMAD R73, R195, c[0x0][0x190], RZ ;  /* 0x00006400c3497a24 */ /* 0x020fca00078e02ff */
[----:B------:R2:W-:Y:S01]  /*20580*/  STL [R1+0x6c], R73 ;  /* 0x00006c4901007387 */ /* 0x0005e20000100800 */
[----:B-1----:R-:W-:-:S05]  /*20590*/  IMAD R78, R197, c[0x0][0x190], RZ ;  /* 0x00006400c54e7a24 */ /* 0x002fca00078e02ff */
[----:B------:R1:W-:Y:S01]  /*205a0*/  STL [R1+0x7c], R78 ;  /* 0x00007c4e01007387 */ /* 0x0003e20000100800 */
[----:B--2---:R-:W-:-:S05]  /*205b0*/  IMAD R73, R199, c[0x0][0x190], RZ ;  /* 0x00006400c7497a24 */ /* 0x004fca00078e02ff */
[----:B------:R2:W-:Y:S01]  /*205c0*/  STL [R1+0x8c], R73 ;  /* 0x00008c4901007387 */ /* 0x0005e20000100800 */
[----:B-1----:R-:W-:-:S05]  /*205d0*/  IMAD R78, R201, c[0x0][0x190], RZ ;  /* 0x00006400c94e7a24 */ /* 0x002fca00078e02ff */
[----:B------:R1:W-:Y:S01]  /*205e0*/  STL [R1+0x98], R78 ;  /* 0x0000984e01007387 */ /* 0x0003e20000100800 */
[----:B--2---:R-:W-:-:S03]  /*205f0*/  IMAD R73, R252, c[0x0][0x190], RZ ;  /* 0x00006400fc497a24 */ /* 0x004fc600078e02ff */
[----:B------:R-:W2:Y:S04]  /*20600*/  LDL.LU R173, [R1+0x8bc] ;  /* 0x0008bc0001ad7983 */ /* 0x000ea80000300800 */
[----:B------:R-:W1:Y:S04]  /*20610*/  LDL.LU R174, [R1+0x8b8] ;  /* 0x0008b80001ae7983 */ /* 0x000e680000300800 */
[----:B------:R3:W-:Y:S04]  /*20620*/  STL [R1+0xd0], R73 ;  /* 0x0000d04901007387 */ /* 0x0007e80000100800 */
        /* <DEDUP_REMOVED lines=34> */
[----:B------:R-:W5:Y:S04]  /*20850*/  LDL.LU R201, [R1+0x84c] ;  /* 0x00084c0001c97983 */ /* 0x000f680000300800 */
[----:B------:R-:W5:Y:S04]  /*20860*/  LDL.LU R250, [R1+0x848] ;  /* 0x0008480001fa7983 */ /* 0x000f680000300800 */
[----:B------:R-:W5:Y:S01]  /*20870*/  LDL.LU R252, [R1+0x844] ;  /* 0x0008440001fc7983 */ /* 0x000f620000300800 */
[----:B--2---:R-:W-:-:S02]  /*20880*/  IMAD R125, R173, c[0x0][0x190], RZ ;  /* 0x00006400ad7d7a24 */ /* 0x004fc400078e02ff */
[----:B-1----:R-:W-:-:S03]  /*20890*/  IMAD R78, R174, c[0x0][0x190], RZ ;  /* 0x00006400ae4e7a24 */ /* 0x002fc600078e02ff */
[----:B------:R4:W-:Y:S04]  /*208a0*/  STL [R1+0xd8], R125 ;  /* 0x0000d87d01007387 */ /* 0x0009e80000100800 */
[----:B------:R5:W-:Y:S01]  /*208b0*/  STL [R1+0xbe0], R78 ;  /* 0x000be04e01007387 */ /* 0x000be20000100800 */
[----:B---3--:R-:W-:Y:S02]  /*208c0*/  IMAD R73, R175, c[0x0][0x190], RZ ;  /* 0x00006400af497a24 */ /* 0x008fe400078e02ff */
[----:B----4-:R-:W-:-:S03]  /*208d0*/  IMAD R125, R176, c[0x0][0x190], RZ ;  /* 0x00006400b07d7a24 */ /* 0x010fc600078e02ff */
[----:B------:R1:W-:Y:S01]  /*208e0*/  STL [R1+0x1048], R73 ;  /* 0x0010484901007387 */ /* 0x0003e20000100800 */
[----:B-----5:R-:W-:-:S03]  /*208f0*/  IMAD R78, R177, c[0x0][0x190], RZ ;  /* 0x00006400b14e7a24 */ /* 0x020fc600078e02ff */
[----:B------:R2:W-:Y:S01]  /*20900*/  STL [R1+0xe0], R125 ;  /* 0x0000e07d01007387 */ /* 0x0005e20000100800 */
[----:B-1----:R-:W-:-:S03]  /*20910*/  IMAD R73, R178, c[0x0][0x190], RZ ;  /* 0x00006400b2497a24 */ /* 0x002fc600078e02ff */
[----:B------:R1:W-:Y:S01]  /*20920*/  STL [R1+0x1ec], R78 ;  /* 0x0001ec4e01007387 */ /* 0x0003e20000100800 */
[----:B--2---:R-:W-:-:S03]  /*20930*/  IMAD R125, R179, c[0x0][0x190], RZ ;  /* 0x00006400b37d7a24 */ /* 0x004fc600078e02ff */
        /* <DEDUP_REMOVED lines=44> */
[----:B------:R-:W-:Y:S04]  /*20c00*/  STL [R1+0x1d4], R125 ;  /* 0x0001d47d01007387 */ /* 0x000fe80000100800 */
[----:B------:R-:W2:Y:S01]  /*20c10*/  LDL.LU R173, [R1+0x840] ;  /* 0x0008400001ad7983 */ /* 0x000ea20000300800 */
[----:B-1----:R-:W-:-:S03]  /*20c20*/  IMAD R73, R252, c[0x0][0x190], RZ ;  /* 0x00006400fc497a24 */ /* 0x002fc600078e02ff */
[----:B------:R2:W-:Y:S04]  /*20c30*/  STL [R1+0x244], R78 ;  /* 0x0002444e01007387 */ /* 0x0005e80000100800 */
[----:B------:R-:W3:Y:S04]  /*20c40*/  LDL.LU R174, [R1+0x83c] ;  /* 0x00083c0001ae7983 */ /* 0x000ee80000300800 */
[----:B------:R1:W-:Y:S04]  /*20c50*/  STL [R1+0x280], R73 ;  /* 0x0002804901007387 */ /* 0x0003e80000100800 */
[----:B------:R-:W1:Y:S04]  /*20c60*/  LDL.LU R175, [R1+0x838] ;  /* 0x0008380001af7983 */ /* 0x000e680000300800 */
        /* <DEDUP_REMOVED lines=29> */
[----:B--2---:R-:W-:-:S02]  /*20e40*/  IMAD R78, R173, c[0x0][0x190], RZ ;  /* 0x00006400ad4e7a24 */ /* 0x004fc400078e02ff */
[----:B---3--:R-:W-:-:S03]  /*20e50*/  IMAD R125, R174, c[0x0][0x190], RZ ;  /* 0x00006400ae7d7a24 */ /* 0x008fc600078e02ff */
[----:B------:R4:W-:Y:S04]  /*20e60*/  STL [R1+0x850], R78 ;  /* 0x0008504e01007387 */ /* 0x0009e80000100800 */
[----:B------:R5:W-:Y:S01]  /*20e70*/  STL [R1+0x920], R125 ;  /* 0x0009207d01007387 */ /* 0x000be20000100800 */
[----:B-1----:R-:W-:Y:S02]  /*20e80*/  IMAD R73, R175, c[0x0][0x190], RZ ;  /* 0x00006400af497a24 */ /* 0x002fe400078e02ff */
        /* <DEDUP_REMOVED lines=11> */
[----:B------:R2:W-:Y:S04]  /*20f40*/  STL [R1+0x28c], R125 ;  /* 0x00028c7d01007387 */ /* 0x0005e80000100800 */
[----:B------:R3:W-:Y:S01]  /*20f50*/  STL [R1+0x820], R73 ;  /* 0x0008204901007387 */ /* 0x0007e20000100800 */
[----:B-1----:R-:W-:Y:S02]  /*20f60*/  IMAD R78, R182, c[0x0][0x190], RZ ;  /* 0x00006400b64e7a24 */ /* 0x002fe400078e02ff */
[----:B--2---:R-:W-:-:S03]  /*20f70*/  IMAD R125, R183, c[0x0][0x190], RZ ;  /* 0x00006400b77d7a24 */ /* 0x004fc600078e02ff */
[----:B------:R1:W-:Y:S01]  /*20f80*/  STL [R1+0x91c], R78 ;  /* 0x00091c4e01007387 */ /* 0x0003e20000100800 */
[----:B---3--:R-:W-:-:S03]  /*20f90*/  IMAD R73, R184, c[0x0][0x190], RZ ;  /* 0x00006400b8497a24 */ /* 0x008fc600078e02ff */
        /* <DEDUP_REMOVED lines=22> */
[----:B------:R-:W-:Y:S01]  /*21100*/  STL [R1+0x1b8], R78 ;  /* 0x0001b84e01007387 */ /* 0x000fe20000100800 */
[----:B---3--:R-:W-:-:S03]  /*21110*/  IMAD R73, R196, c[0x0][0x190], RZ ;  /* 0x00006400c4497a24 */ /* 0x008fc600078e02ff */
[----:B------:R1:W-:Y:S01]  /*21120*/  STL [R1+0x22c], R125 ;  /* 0x00022c7d01007387 */ /* 0x0003e20000100800 */
[----:B------:R-:W-:-:S03]  /*21130*/  IMAD R126, R201, c[0x0][0x190], RZ ;  /* 0x00006400c97e7a24 */ /* 0x000fc600078e02ff */
[----:B------:R2:W-:Y:S01]  /*21140*/  STL [R1+0x284], R73 ;  /* 0x0002844901007387 */ /* 0x0005e20000100800 */
[----:B-1----:R-:W-:Y:S02]  /*21150*/  IMAD R125, R199, c[0x0][0x190], RZ ;  /* 0x00006400c77d7a24 */ /* 0x002fe400078e02ff */
[----:B--2---:R-:W-:-:S03]  /*21160*/  IMAD R73, R200, c[0x0][0x190], RZ ;  /* 0x00006400c8497a24 */ /* 0x004fc600078e02ff */
[----:B------:R1:W-:Y:S04]  /*21170*/  STL [R1+0xae8], R125 ;  /* 0x000ae87d01007387 */ /* 0x0003e80000100800 */
[----:B------:R2:W-:Y:S04]  /*21180*/  STL [R1+0xfe0], R73 ;  /* 0x000fe04901007387 */ /* 0x0005e80000100800 */
[----:B------:R-:W-:Y:S01]  /*21190*/  STL [R1+0x150], R126 ;  /* 0x0001507e01007387 */ /* 0x000fe20000100800 */
[----:B-1----:R-:W-:-:S03]  /*211a0*/  IMAD R125, R250, c[0x0][0x190], RZ ;  /* 0x00006400fa7d7a24 */ /* 0x002fc600078e02ff */
[----:B------:R-:W3:Y:S01]  /*211b0*/  LDL.LU R172, [R1+0x7c4] ;  /* 0x0007c40001ac7983 */ /* 0x000ee20000300800 */
[----:B--2---:R-:W-:-:S03]  /*211c0*/  IMAD R73, R252, c[0x0][0x190], RZ ;  /* 0x00006400fc497a24 */ /* 0x004fc600078e02ff */
[----:B------:R-:W-:Y:S04]  /*211d0*/  STL [R1+0x1b0], R125 ;  /* 0x0001b07d01007387 */ /* 0x000fe80000100800 */
[----:B------:R-:W2:Y:S04]  /*211e0*/  LDL.LU R173, [R1+0x7c0] ;  /* 0x0007c00001ad7983 */ /* 0x000ea80000300800 */
[----:B------:R3:W-:Y:S04]  /*211f0*/  STL [R1+0x224], R73 ;  /* 0x0002244901007387 */ /* 0x0007e80000100800 */
        /* <DEDUP_REMOVED lines=30> */
[----:B---3--:R-:W-:-:S05]  /*213e0*/  IMAD R73, R172, c[0x0][0x190], RZ ;  /* 0x00006400ac497a24 */ /* 0x008fca00078e02ff */
[----:B------:R5:W-:Y:S01]  /*213f0*/  STL [R1+0x27c], R73 ;  /* 0x00027c4901007387 */ /* 0x000be20000100800 */
[----:B--2---:R-:W-:Y:S02]  /*21400*/  IMAD R125, R173, c[0x0][0x190], RZ ;  /* 0x00006400ad7d7a24 */ /* 0x004fe400078e02ff */
[----:B----4-:R-:W-:-:S03]  /*21410*/  IMAD R126, R174, c[0x0][0x190], RZ ;  /* 0x00006400ae7e7a24 */ /* 0x010fc600078e02ff */
[----:B------:R1:W-:Y:S01]  /*21420*/  STL [R1+0x7d0], R125 ;  /* 0x0007d07d01007387 */ /* 0x0003e20000100800 */
[----:B-----5:R-:W-:-:S03]  /*21430*/  IMAD R73, R175, c[0x0][0x190], RZ ;  /* 0x00006400af497a24 */ /* 0x020fc600078e02ff */
        /* <DEDUP_REMOVED lines=29> */
[----:B---3--:R-:W-:-:S05]  /*21610*/  IMAD R73, R190, c[0x0][0x190], RZ ;  /* 0x00006400be497a24 */ /* 0x008fca00078e02ff */
[----:B------:R2:W-:Y:S01]  /*21620*/  STL [R1+0x8d8], R73 ;  /* 0x0008d84901007387 */ /* 0x0005e20000100800 */
[----:B-1----:R-:W-:-:S03]  /*21630*/  IMAD R125, R192, c[0x0][0x190], RZ ;  /* 0x00006400c07d7a24 */ /* 0x002fc600078e02ff */
[----:B------:R1:W-:Y:S01]  /*21640*/  STL [R1+0xaac], R126 ;  /* 0x000aac7e01007387 */ /* 0x0003e20000100800 */
[----:B--2---:R-:W-:-:S03]  /*21650*/  IMAD R73, R193, c[0x0][0x190], RZ ;  /* 0x00006400c1497a24 */ /* 0x004fc600078e02ff */
[----:B------:R2:W-:Y:S01]  /*21660*/  STL [R1+0xf28], R125 ;  /* 0x000f287d01007387 */ /* 0x0005e20000100800 */
[----:B-1----:R-:W-:-:S03]  /*21670*/  IMAD R126, R194, c[0x0][0x190], RZ ;  /* 0x00006400c27e7a24 */ /* 0x002fc600078e02ff */
[----:B------:R1:W-:Y:S04]  /*21680*/  STL [R1+0x144], R73 ;  /* 0x0001444901007387 */ /* 0x0003e80000100800 */
[----:B------:R3:W-:Y:S01]  /*21690*/  STL [R1+0x198], R126 ;  /* 0x0001987e01007387 */ /* 0x0007e20000100800 */
[----:B--2---:R-:W-:Y:S02]  /*216a0*/  IMAD R125, R195, c[0x0][0x190], RZ ;  /* 0x00006400c37d7a24 */ /* 0x004fe400078e02ff */
[----:B-1----:R-:W-:-:S03]  /*216b0*/  IMAD R73, R196, c[0x0][0x190], RZ ;  /* 0x00006400c4497a24 */ /* 0x002fc600078e02ff */
        /* <DEDUP_REMOVED lines=89> */
[----:B-1----:R-:W-:Y:S02]  /*21c50*/  IMAD R125, R195, c[0x0][0x190], RZ ;  /* 0x00006400c37d7a24 */ /* 0x002fe400078e02ff */
[----:B---3--:R-:W-:-:S03]  /*21c60*/  IMAD R73, R196, c[0x0][0x190], RZ ;  /* 0x00006400c4497a24 */ /* 0x008fc600078e02ff */
[----:B------:R1:W-:Y:S04]  /*21c70*/  STL [R1+0x188], R125 ;  /* 0x0001887d01007387 */ /* 0x0003e80000100800 */
        /* <DEDUP_REMOVED lines=9> */
[----:B------:R-:W2:Y:S01]  /*21d10*/  LDL.LU R170, [R1+0x4c0] ;  /* 0x0004c00001aa7983 */ /* 0x000ea20000300800 */
[----:B-1----:R-:W-:-:S03]  /*21d20*/  IMAD R73, R252, c[0x0][0x190], RZ ;  /* 0x00006400fc497a24 */ /* 0x002fc600078e02ff */
[----:B------:R1:W-:Y:S04]  /*21d30*/  STL [R1+0xde8], R125 ;  /* 0x000de87d01007387 */ /* 0x0003e80000100800 */
[----:B------:R-:W1:Y:S04]  /*21d40*/  LDL.LU R171, [R1+0x4b8] ;  /* 0x0004b80001ab7983 */ /* 0x000e680000300800 */
[----:B------:R3:W-:Y:S04]  /*21d50*/  STL [R1+0xf0], R73 ;  /* 0x0000f04901007387 */ /* 0x0007e80000100800 */
[----:B------:R-:W3:Y:S04]  /*21d60*/  LDL.LU R172, [R1+0x4b4] ;  /* 0x0004b40001ac7983 */ /* 0x000ee80000300800 */
[----:B------:R-:W4:Y:S04]  /*21d70*/  LDL.LU R173, [R1+0x4b0] ;  /* 0x0004b00001ad7983 */ /* 0x000f280000300800 */
[----:B------:R-:W5:Y:S04]  /*21d80*/  LDL.LU R174, [R1+0x4ac] ;  /* 0x0004ac0001ae7983 */ /* 0x000f680000300800 */
[----:B------:R-:W4:Y:S04]  /*21d90*/  LDL.LU R175, [R1+0x49c] ;  /* 0x00049c0001af7983 */ /* 0x000f280000300800 */
[----:B------:R-:W4:Y:S04]  /*21da0*/  LDL.LU R176, [R1+0x490] ;  /* 0x0004900001b07983 */ /* 0x000f280000300800 */
[----:B------:R-:W4:Y:S04]  /*21db0*/  LDL.LU R177, [R1+0x488] ;  /* 0x0004880001b17983 */ /* 0x000f280000300800 */
[----:B------:R-:W4:Y:S04]  /*21dc0*/  LDL.LU R178, [R1+0x480] ;  /* 0x0004800001b27983 */ /* 0x000f280000300800 */
[----:B------:R-:W4:Y:S04]  /*21dd0*/  LDL.LU R179, [R1+0x478] ;  /* 0x0004780001b37983 */ /* 0x000f280000300800 */
[----:B------:R-:W4:Y:S04]  /*21de0*/  LDL.LU R180, [R1+0x474] ;  /* 0x0004740001b47983 */ /* 0x000f280000300800 */
[----:B------:R-:W4:Y:S01]  /*21df0*/  LDL.LU R181, [R1+0x470] ;  /* 0x0004700001b57983 */ /* 0x000f220000300800 */
[----:B------:R-:W-:-:S03]  /*21e00*/  IMAD R153, R186, c[0x0][0x190], RZ ;  /* 0x00006400ba997a24 */ /* 0x000fc600078e02ff */
        /* <DEDUP_REMOVED lines=20> */
[----:B--2---:R-:W-:-:S02]  /*21f50*/  IMAD R126, R170, c[0x0][0x190], RZ ;  /* 0x00006400aa7e7a24 */ /* 0x004fc400078e02ff */
[----:B-1----:R-:W-:-:S03]  /*21f60*/  IMAD R125, R171, c[0x0][0x190], RZ ;  /* 0x00006400ab7d7a24 */ /* 0x002fc600078e02ff */
[----:B------:R5:W-:Y:S01]  /*21f70*/  STL [R1+0x184], R126 ;  /* 0x0001847e01007387 */ /* 0x000be20000100800 */
[----:B---3--:R-:W-:-:S03]  /*21f80*/  IMAD R73, R172, c[0x0][0x190], RZ ;  /* 0x00006400ac497a24 */ /* 0x008fc600078e02ff */
[----:B------:R-:W-:Y:S04]  /*21f90*/  STL [R1+0x1fc], R125 ;  /* 0x0001fc7d01007387 */ /* 0x000fe80000100800 */
[----:B------:R4:W-:Y:S01]  /*21fa0*/  STL [R1+0x6e0], R73 ;  /* 0x0006e04901007387 */ /* 0x0009e20000100800 */
[----:B-----5:R-:W-:Y:S02]  /*21fb0*/  IMAD R126, R174, c[0x0][0x190], RZ ;  /* 0x00006400ae7e7a24 */ /* 0x020fe400078e02ff */
[----:B----4-:R-:W-:-:S03]  /*21fc0*/  IMAD R73, R175, c[0x0][0x190], RZ ;  /* 0x00006400af497a24 */ /* 0x010fc600078e02ff */
[----:B------:R1:W-:Y:S01]  /*21fd0*/  STL [R1+0x81c], R126 ;  /* 0x00081c7e01007387 */ /* 0x0003e20000100800 */
[----:B------:R-:W-:-:S03]  /*21fe0*/  IMAD R125, R176, c[0x0][0x190], RZ ;  /* 0x00006400b07d7a24 */ /* 0x000fc600078e02ff */
        /* <DEDUP_REMOVED lines=43> */
[----:B------:R-:W1:Y:S01]  /*222a0*/  LDL.LU R169, [R1+0x3d8] ;  /* 0x0003d80001a97983 */ /* 0x000e620000300800 */
[----:B--2---:R-:W-:-:S03]  /*222b0*/  IMAD R73, R252, c[0x0][0x190], RZ ;  /* 0x00006400fc497a24 */ /* 0x004fc600078e02ff */
[----:B------:R2:W-:Y:S04]  /*222c0*/  STL [R1+0x9a0], R125 ;  /* 0x0009a07d01007387 */ /* 0x0005e80000100800 */
[----:B------:R-:W2:Y:S01]  /*222d0*/  LDL.LU R170, [R1+0x3d0] ;  /* 0x0003d00001aa7983 */ /* 0x000ea20000300800 */
[----:B------:R-:W-:-:S03]  /*222e0*/  IMAD R208, R173, c[0x0][0x190], RZ ;  /* 0x00006400add07a24 */ /* 0x000fc600078e02ff */
[----:B------:R3:W-:Y:S04]  /*222f0*/  STL [R1+0xce8], R73 ;  /* 0x000ce84901007387 */ /* 0x0007e80000100800 */
[----:B------:R-:W3:Y:S04]  /*22300*/  LDL.LU R171, [R1+0x3cc] ;  /* 0x0003cc0001ab7983 */ /* 0x000ee80000300800 */
[----:B------:R-:W4:Y:S04]  /*22310*/  LDL.LU R184, [R1+0x3c4] ;  /* 0x0003c40001b87983 */ /* 0x000f280000300800 */
[----:B------:R-:W5:Y:S04]  /*22320*/  LDL.LU R172, [R1+0x3b0] ;  /* 0x0003b00001ac7983 */ /* 0x000f680000300800 */
[----:B------:R-:W4:Y:S04]  /*22330*/  LDL.LU R173, [R1+0x3ac] ;  /* 0x0003ac0001ad7983 */ /* 0x000f280000300800 */
        /* <DEDUP_REMOVED lines=25> */
[----:B------:R-:W5:Y:S01]  /*224d0*/  LDL.LU R252, [R1+0x320] ;  /* 0x0003200001fc7983 */ /* 0x000f620000300800 */
[----:B-1----:R-:W-:-:S02]  /*224e0*/  IMAD R126, R169, c[0x0][0x190], RZ ;  /* 0x00006400a97e7a24 */ /* 0x002fc400078e02ff */
[----:B--2---:R-:W-:-:S03]  /*224f0*/  IMAD R125, R170, c[0x0][0x190], RZ ;  /* 0x00006400aa7d7a24 */ /* 0x004fc600078e02ff */
[----:B------:R-:W-:Y:S04]  /*22500*/  STL [R1+0xd4], R126 ;  /* 0x0000d47e01007387 */ /* 0x000fe80000100800 */
[----:B------:R4:W-:Y:S01]  /*22510*/  STL [R1+0x174], R125 ;  /* 0x0001747d01007387 */ /* 0x0009e20000100800 */
[----:B---3--:R-:W-:-:S05]  /*22520*/  IMAD R73, R171, c[0x0][0x190], RZ ;  /* 0x00006400ab497a24 */ /* 0x008fca00078e02ff */
[----:B------:R5:W-:Y:S01]  /*22530*/  STL [R1+0x1e8], R73 ;  /* 0x0001e84901007387 */ /* 0x000be20000100800 */
[----:B----4-:R-:W-:Y:S02]  /*22540*/  IMAD R125, R174, c[0x0][0x190], RZ ;  /* 0x00006400ae7d7a24 */ /* 0x010fe400078e02ff */
[----:B-----5:R-:W-:-:S03]  /*22550*/  IMAD R73, R175, c[0x0][0x190], RZ ;  /* 0x00006400af497a24 */ /* 0x020fc600078e02ff */
        /* <DEDUP_REMOVED lines=9> */
[----:B--2---:R-:W-:Y:S02]  /*225f0*/  IMAD R125, R180, c[0x0][0x190], RZ ;  /* 0x00006400b47d7a24 */ /* 0x004fe400078e02ff */
[----:B---3--:R-:W-:-:S03]  /*22600*/  IMAD R73, R183, c[0x0][0x190], RZ ;  /* 0x00006400b7497a24 */ /* 0x008fc600078e02ff */
[----:B------:R1:W-:Y:S04]  /*22610*/  STL [R1+0x728], R125 ;  /* 0x0007287d01007387 */ /* 0x0003e80000100800 */
        /* <DEDUP_REMOVED lines=20> */
[----:B------:R-:W-:Y:S01]  /*22760*/  STL [R1+0x90], R126 ;  /* 0x0000907e01007387 */ /* 0x000fe20000100800 */
[----:B-1----:R-:W-:-:S03]  /*22770*/  IMAD R73, R199, c[0x0][0x190], RZ ;  /* 0x00006400c7497a24 */ /* 0x002fc600078e02ff */
[----:B------:R1:W-:Y:S04]  /*22780*/  STL [R1+0x168], R125 ;  /* 0x0001687d01007387 */ /* 0x0003e80000100800 */
[----:B------:R2:W-:Y:S04]  /*22790*/  STL [R1+0x1cc], R73 ;  /* 0x0001cc4901007387 */ /* 0x0005e80000100800 */
[----:B------:R-:W3:Y:S01]  /*227a0*/  LDL.LU R166, [R1+0x31c] ;  /* 0x00031c0001a67983 */ /* 0x000ee20000300800 */
[----:B-1----:R-:W-:Y:S02]  /*227b0*/  IMAD R125, R250, c[0x0][0x190], RZ ;  /* 0x00006400fa7d7a24 */ /* 0x002fe400078e02ff */
[----:B--2---:R-:W-:-:S03]  /*227c0*/  IMAD R73, R252, c[0x0][0x190], RZ ;  /* 0x00006400fc497a24 */ /* 0x004fc600078e02ff */
[----:B------:R3:W-:Y:S04]  /*227d0*/  STL [R1+0x824], R125 ;  /* 0x0008247d01007387 */ /* 0x0007e80000100800 */
[----:B------:R-:W2:Y:S04]  /*227e0*/  LDL.LU R202, [R1+0x318] ;  /* 0x0003180001ca7983 */ /* 0x000ea80000300800 */
[----:B------:R1:W-:Y:S04]  /*227f0*/  STL [R1+0x9e4], R73 ;  /* 0x0009e44901007387 */ /* 0x0003e80000100800 */
[----:B------:R-:W1:Y:S04]  /*22800*/  LDL.LU R168, [R1+0x30c] ;  /* 0x00030c0001a87983 */ /* 0x000e680000300800 */
[----:B------:R-:W4:Y:S01]  /*22810*/  LDL.LU R169, [R1+0x308] ;  /* 0x0003080001a97983 */ /* 0x000f220000300800 */
[----:B------:R-:W-:-:S03]  /*22820*/  IMAD R243, R172, c[0x0][0x190], RZ ;  /* 0x00006400acf37a24 */ /* 0x000fc600078e02ff */
        /* <DEDUP_REMOVED lines=32> */
[----:B---3--:R-:W-:-:S05]  /*22a30*/  IMAD R125, R166, c[0x0][0x190], RZ ;  /* 0x00006400a67d7a24 */ /* 0x008fca00078e02ff */
[----:B------:R4:W-:Y:S01]  /*22a40*/  STL [R1+0xbe8], R125 ;  /* 0x000be87d01007387 */ /* 0x0009e20000100800 */
[----:B--2---:R-:W-:Y:S02]  /*22a50*/  IMAD R126, R202, c[0x0][0x190], RZ ;  /* 0x00006400ca7e7a24 */ /* 0x004fe400078e02ff */
[----:B-1----:R-:W-:-:S03]  /*22a60*/  IMAD R73, R168, c[0x0][0x190], RZ ;  /* 0x00006400a8497a24 */ /* 0x002fc600078e02ff */
[----:B------:R-:W-:Y:S01]  /*22a70*/  STL [R1+0x88], R126 ;  /* 0x0000887e01007387 */ /* 0x000fe20000100800 */
[----:B----4-:R-:W-:-:S03]  /*22a80*/  IMAD R125, R169, c[0x0][0x190], RZ ;  /* 0x00006400a97d7a24 */ /* 0x010fc600078e02ff */
[----:B------:R5:W-:Y:S04]  /*22a90*/  STL [R1+0x164], R73 ;  /* 0x0001644901007387 */ /* 0x000be80000100800 */
[----:B------:R1:W-:Y:S01]  /*22aa0*/  STL [R1+0x1c4], R125 ;  /* 0x0001c47d01007387 */ /* 0x0003e20000100800 */
[----:B-----5:R-:W-:Y:S02]  /*22ab0*/  IMAD R73, R171, c[0x0][0x190], RZ ;  /* 0x00006400ab497a24 */ /* 0x020fe400078e02ff */
[----:B------:R-:W-:Y:S02]  /*22ac0*/  IMAD R126, R172, c[0x0][0x190], RZ ;  /* 0x00006400ac7e7a24 */ /* 0x000fe400078e02ff */
[----:B-1----:R-:W-:Y:S01]  /*22ad0*/  IMAD R125, R173, c[0x0][0x190], RZ ;  /* 0x00006400ad7d7a24 */ /* 0x002fe200078e02ff */
[----:B------:R1:W-:Y:S04]  /*22ae0*/  STL [R1+0x718], R73 ;  /* 0x0007184901007387 */ /* 0x0003e80000100800 */
[----:B------:R2:W-:Y:S01]  /*22af0*/  STL [R1+0x7e4], R126 ;  /* 0x0007e47e01007387 */ /* 0x0005e20000100800 */
[----:B-1----:R-:W-:-:S03]  /*22b00*/  IMAD R73, R174, c[0x0][0x190], RZ ;  /* 0x00006400ae497a24 */ /* 0x002fc600078e02ff */
[----:B------:R1:W-:Y:S01]  /*22b10*/  STL [R1+0xa24], R125 ;  /* 0x000a247d01007387 */ /* 0x0003e20000100800 */
[----:B--2---:R-:W-:-:S03]  /*22b20*/  IMAD R126, R175, c[0x0][0x190], RZ ;  /* 0x00006400af7e7a24 */ /* 0x004fc600078e02ff */
[----:B------:R2:W-:Y:S01]  /*22b30*/  STL [R1+0xba8], R73 ;  /* 0x000ba84901007387 */ /* 0x0005e20000100800 */
[----:B-1----:R-:W-:-:S03]  /*22b40*/  IMAD R125, R176, c[0x0][0x190], RZ ;  /* 0x00006400b07d7a24 */ /* 0x002fc600078e02ff */
[----:B------:R-:W-:Y:S01]  /*22b50*/  STL [R1+0x80], R126 ;  /* 0x0000807e01007387 */ /* 0x000fe20000100800 */
[----:B--2---:R-:W-:-:S03]  /*22b60*/  IMAD R73, R177, c[0x0][0x190], RZ ;  /* 0x00006400b1497a24 */ /* 0x004fc600078e02ff */
        /* <DEDUP_REMOVED lines=22> */
[----:B------:R-:W-:Y:S01]  /*22cd0*/  STL [R1+0xb68], R125 ;  /* 0x000b687d01007387 */ /* 0x000fe20000100800 */
[----:B---3--:R-:W-:-:S03]  /*22ce0*/  IMAD R73, R200, c[0x0][0x190], RZ ;  /* 0x00006400c8497a24 */ /* 0x008fc600078e02ff */
[----:B------:R-:W-:Y:S04]  /*22cf0*/  STL [R1+0x70], R152 ;  /* 0x0000709801007387 */ /* 0x000fe80000100800 */
[----:B------:R1:W-:Y:S04]  /*22d00*/  STL [R1+0x158], R73 ;  /* 0x0001584901007387 */ /* 0x0003e80000100800 */
[----:B------:R-:W2:Y:S01]  /*22d10*/  LDL.LU R165, [R1+0x1d0] ;  /* 0x0001d00001a57983 */ /* 0x000ea20000300800 */
[----:B------:R-:W-:-:S03]  /*22d20*/  IMAD R132, R170, c[0x0][0x190], RZ ;  /* 0x00006400aa847a24 */ /* 0x000fc600078e02ff */
[----:B------:R-:W3:Y:S01]  /*22d30*/  LDL.LU R166, [R1+0x1a8] ;  /* 0x0001a80001a67983 */ /* 0x000ee20000300800 */
[----:B-1----:R-:W-:-:S05]  /*22d40*/  IMAD R73, R252, c[0x0][0x190], RZ ;  /* 0x00006400fc497a24 */ /* 0x002fca00078e02ff */
[----:B------:R1:W-:Y:S04]  /*22d50*/  STL [R1+0x20c], R73 ;  /* 0x00020c4901007387 */ /* 0x0003e80000100800 */
[----:B------:R-:W4:Y:S04]  /*22d60*/  LDL.LU R168, [R1+0x1a0] ;  /* 0x0001a00001a87983 */ /* 0x000f280000300800 */
[----:B------:R-:W5:Y:S04]  /*22d70*/  LDL.LU R170, [R1+0xcc] ;  /* 0x0000cc0001aa7983 */ /* 0x000f680000300800 */
[----:B------:R-:W5:Y:S04]  /*22d80*/  LDL.LU R171, [R1+0xc8] ;  /* 0x0000c80001ab7983 */ /* 0x000f680000300800 */
[----:B-1----:R-:W5:Y:S04]  /*22d90*/  LDL.LU R73, [R1+0xc4] ;  /* 0x0000c40001497983 */ /* 0x002f680000300800 */
        /* <DEDUP_REMOVED lines=27> */
[----:B------:R-:W5:Y:S01]  /*22f50*/  LDL.LU R252, [R1] ;  /* 0x0000000001fc7983 */ /* 0x000f620000300800 */
[----:B--2---:R-:W-:-:S02]  /*22f60*/  IMAD R165, R165, c[0x0][0x190], RZ ;  /* 0x00006400a5a57a24 */ /* 0x004fc400078e02ff */
[----:B---3--:R-:W-:-:S03]  /*22f70*/  IMAD R166, R166, c[0x0][0x190], RZ ;  /* 0x00006400a6a67a24 */ /* 0x008fc600078e02ff */
[----:B------:R1:W-:Y:S01]  /*22f80*/  STL [R1+0x1d0], R165 ;  /* 0x0001d0a501007387 */ /* 0x0003e20000100800 */
[----:B----4-:R-:W-:-:S03]  /*22f90*/  IMAD R168, R168, c[0x0][0x190], RZ ;  /* 0x00006400a8a87a24 */ /* 0x010fc600078e02ff */
[----:B-1----:R-:W2:Y:S01]  /*22fa0*/  LDL.LU R165, [R1+0x1b04] ;  /* 0x001b040001a57983 */ /* 0x002ea20000300800 */
[----:B-----5:R-:W-:-:S03]  /*22fb0*/  IMAD R170, R170, c[0x0][0x190], RZ ;  /* 0x00006400aaaa7a24 */ /* 0x020fc600078e02ff */
[----:B------:R1:W-:Y:S01]  /*22fc0*/  STL [R1+0xa28], R166 ;  /* 0x000a28a601007387 */ /* 0x0003e20000100800 */
[----:B------:R-:W-:-:S03]  /*22fd0*/  IMAD R171, R171, c[0x0][0x190], RZ ;  /* 0x00006400abab7a24 */ /* 0x000fc600078e02ff */
[----:B-1----:R-:W3:Y:S04]  /*22fe0*/  LDL.LU R166, [R1+0x1b00] ;  /* 0x001b000001a67983 */ /* 0x002ee80000300800 */
[----:B------:R1:W-:Y:S01]  /*22ff0*/  STL [R1+0xaec], R168 ;  /* 0x000aeca801007387 */ /* 0x0003e20000100800 */
[----:B------:R-:W-:Y:S02]  /*23000*/  IMAD R172, R172, c[0x0][0x190], RZ ;  /* 0x00006400acac7a24 */ /* 0x000fe400078e02ff */
[----:B------:R-:W-:Y:S01]  /*23010*/  IMAD R173, R173, c[0x0][0x190], RZ ;  /* 0x00006400adad7a24 */ /* 0x000fe200078e02ff */
[----:B-1----:R-:W4:Y:S01]  /*23020*/  LDL.LU R168, [R1+0x1afc] ;  /* 0x001afc0001a87983 */ /* 0x002f220000300800 */
[----:B------:R-:W-:-:S03]  /*23030*/  IMAD R174, R174, c[0x0][0x190], RZ ;  /* 0x00006400aeae7a24 */ /* 0x000fc600078e02ff */
[----:B------:R1:W-:Y:S01]  /*23040*/  STL [R1+0x68], R170 ;  /* 0x000068aa01007387 */ /* 0x0003e20000100800 */
[----:B------:R-:W-:Y:S02]  /*23050*/  IMAD R175, R175, c[0x0][0x190], RZ ;  /* 0x00006400afaf7a24 */ /* 0x000fe400078e02ff */
[----:B------:R-:W-:Y:S01]  /*23060*/  IMAD R176, R176, c[0x0][0x190], RZ ;  /* 0x00006400b0b07a24 */ /* 0x000fe200078e02ff */
[----:B-1----:R-:W5:Y:S04]  /*23070*/  LDL.LU R170, [R1+0x1af8] ;  /* 0x001af80001aa7983 */ /* 0x002f680000300800 */
[----:B------:R1:W-:Y:S01]  /*23080*/  STL [R1+0xc8], R171 ;  /* 0x0000c8ab01007387 */ /* 0x0003e20000100800 */
[----:B------:R-:W-:-:S03]  /*23090*/  IMAD R177, R177, c[0x0][0x190], RZ ;  /* 0x00006400b1b17a24 */ /* 0x000fc600078e02ff */
[----:B-1----:R-:W2:Y:S04]  /*230a0*/  LDL.LU R171, [R1+0x1af4] ;  /* 0x001af40001ab7983 */ /* 0x002ea80000300800 */
        /* <DEDUP_REMOVED lines=46> */
[----:B-1----:R-:W3:Y:S04]  /*23390*/  LDL.LU R201, [R1+0x1ab0] ;  /* 0x001ab00001c97983 */ /* 0x002ee80000300800 */
[----:B------:R1:W-:Y:S04]  /*233a0*/  STL [R1+0x10], R250 ;  /* 0x000010fa01007387 */ /* 0x0003e80000100800 */
[----:B-1----:R-:W4:Y:S04]  /*233b0*/  LDL.LU R250, [R1+0x1aac] ;  /* 0x001aac0001fa7983 */ /* 0x002f280000300800 */
[----:B------:R1:W-:Y:S04]  /*233c0*/  STL [R1+0x1c], R252 ;  /* 0x00001cfc01007387 */ /* 0x0003e80000100800 */
[----:B-1----:R-:W5:Y:S01]  /*233d0*/  LDL.LU R252, [R1+0x1aa8] ;  /* 0x001aa80001fc7983 */ /* 0x002f620000300800 */
[----:B------:R-:W-:-:S02]  /*233e0*/  IMAD R196, R196, c[0x0][0x190], RZ ;  /* 0x00006400c4c47a24 */ /* 0x000fc400078e02ff */
[----:B------:R-:W-:Y:S02]  /*233f0*/  IMAD R198, R198, c[0x0][0x190], RZ ;  /* 0x00006400c6c67a24 */ /* 0x000fe400078e02ff */
[----:B------:R-:W-:Y:S02]  /*23400*/  IMAD R197, R197, c[0x0][0x190], RZ ;  /* 0x00006400c5c57a24 */ /* 0x000fe400078e02ff */
[----:B--2---:R-:W-:Y:S02]  /*23410*/  IMAD R200, R200, c[0x0][0x190], RZ ;  /* 0x00006400c8c87a24 */ /* 0x004fe400078e02ff */
[----:B---3--:R-:W-:Y:S02]  /*23420*/  IMAD R201, R201, c[0x0][0x190], RZ ;  /* 0x00006400c9c97a24 */ /* 0x008fe400078e02ff */
[----:B----4-:R-:W-:Y:S02]  /*23430*/  IMAD R250, R250, c[0x0][0x190], RZ ;  /* 0x00006400fafa7a24 */ /* 0x010fe400078e02ff */
[----:B-----5:R-:W-:-:S05]  /*23440*/  IMAD R252, R252, c[0x0][0x190], RZ ;  /* 0x00006400fcfc7a24 */ /* 0x020fca00078e02ff */
[----:B------:R1:W-:Y:S02]  /*23450*/  STL [R1+0x19f8], R252 ;  /* 0x0019f8fc01007387 */ /* 0x0003e40000100800 */
[----:B-1----:R-:W-:Y:S02]  /*23460*/  IMAD.MOV.U32 R252, RZ, RZ, R196 ;  /* 0x000000fffffc7224 */ /* 0x002fe400078e00c4 */
[----:B------:R-:W2:Y:S04]  /*23470*/  LDL.LU R196, [R1+0x1aa4] ;  /* 0x001aa40001c47983 */ /* 0x000ea80000300800 */
[----:B------:R1:W-:Y:S02]  /*23480*/  STL [R1+0x19fc], R250 ;  /* 0x0019fcfa01007387 */ /* 0x0003e40000100800 */
[----:B-1----:R-:W-:-:S02]  /*23490*/  IMAD.MOV.U32 R250, RZ, RZ, R199 ;  /* 0x000000fffffa7224 */ /* 0x002fc400078e00c7 */
[----:B------:R-:W3:Y:S04]  /*234a0*/  LDL.LU R199, [R1+0x1aa0] ;  /* 0x001aa00001c77983 */ /* 0x000ee80000300800 */
[----:B------:R1:W-:Y:S02]  /*234b0*/  STL [R1+0x9a8], R201 ;  /* 0x0009a8c901007387 */ /* 0x0003e40000100800 */
[----:B-1----:R-:W-:Y:S02]  /*234c0*/  MOV R201, R198 ;  /* 0x000000c600c97202 */ /* 0x002fe40000000f00 */
[----:B------:R-:W4:Y:S04]  /*234d0*/  LDL.LU R198, [R1+0x1a9c] ;  /* 0x001a9c0001c67983 */ /* 0x000f280000300800 */
[----:B------:R1:W-:Y:S02]  /*234e0*/  STL [R1+0xbec], R200 ;  /* 0x000becc801007387 */ /* 0x0003e40000100800 */
[----:B-1----:R-:W-:-:S02]  /*234f0*/  IMAD.MOV.U32 R200, RZ, RZ, R197 ;  /* 0x000000ffffc87224 */ /* 0x002fc400078e00c5 */
[----:B------:R-:W5:Y:S01]  /*23500*/  LDL.LU R197, [R1+0x1a98] ;  /* 0x001a980001c57983 */ /* 0x000f620000300800 */
[----:B------:R-:W-:Y:S02]  /*23510*/  IMAD R194, R194, c[0x0][0x190], RZ ;  /* 0x00006400c2c27a24 */ /* 0x000fe400078e02ff */
[----:B---3--:R-:W-:-:S05]  /*23520*/  IMAD R199, R199, c[0x0][0x190], RZ ;  /* 0x00006400c7c77a24 */ /* 0x008fca00078e02ff */
[----:B------:R1:W-:Y:S01]  /*23530*/  STL [R1+0x1a00], R199 ;  /* 0x001a00c701007387 */ /* 0x0003e20000100800 */
[----:B----4-:R-:W-:Y:S02]  /*23540*/  IMAD R198, R198, c[0x0][0x190], RZ ;  /* 0x00006400c6c67a24 */ /* 0x010fe400078e02ff */
[----:B-1----:R-:W-:Y:S02]  /*23550*/  IMAD.MOV.U32 R199, RZ, RZ, R194 ;  /* 0x000000ffffc77224 */ /* 0x002fe400078e00c2 */
[----:B------:R-:W3:Y:S04]  /*23560*/  LDL.LU R194, [R1+0x1a94] ;  /* 0x001a940001c27983 */ /* 0x000ee80000300800 */
[----:B------:R1:W-:Y:S01]  /*23570*/  STL [R1+0x1a04], R198 ;  /* 0x001a04c601007387 */ /* 0x0003e20000100800 */
[----:B-----5:R-:W-:-:S02]  /*23580*/  IMAD R197, R197, c[0x0][0x190], RZ ;  /* 0x00006400c5c57a24 */ /* 0x020fc400078e02ff */
[----:B-1----:R-:W-:Y:S02]  /*23590*/  IMAD.MOV.U32 R198, RZ, RZ, R193 ;  /* 0x000000ffffc67224 */ /* 0x002fe400078e00c1 */
[----:B------:R-:W4:Y:S04]  /*235a0*/  LDL.LU R193, [R1+0x1a90] ;  /* 0x001a900001c17983 */ /* 0x000f280000300800 */
[----:B------:R1:W-:Y:S02]  /*235b0*/  STL [R1+0x1a08], R197 ;  /* 0x001a08c501007387 */ /* 0x0003e40000100800 */
[----:B-1----:R-:W-:Y:S02]  /*235c0*/  IMAD.MOV.U32 R197, RZ, RZ, R192 ;  /* 0x000000ffffc57224 */ /* 0x002fe400078e00c0 */
[----:B------:R-:W5:Y:S01]  /*235d0*/  LDL.LU R192, [R1+0x1a8c] ;  /* 0x001a8c0001c07983 */ /* 0x000f620000300800 */
[----:B------:R-:W-:-:S02]  /*235e0*/  IMAD R195, R195, c[0x0][0x190], RZ ;  /* 0x00006400c3c37a24 */ /* 0x000fc400078e02ff */
[----:B------:R-:W-:Y:S02]  /*235f0*/  IMAD R191, R191, c[0x0][0x190], RZ ;  /* 0x00006400bfbf7a24 */ /* 0x000fe400078e02ff */
[----:B------:R-:W-:Y:S02]  /*23600*/  IMAD R189, R189, c[0x0][0x190], RZ ;  /* 0x00006400bdbd7a24 */ /* 0x000fe400078e02ff */
[----:B------:R-:W-:Y:S02]  /*23610*/  IMAD R184, R184, c[0x0][0x190], RZ ;  /* 0x00006400b8b87a24 */ /* 0x000fe400078e02ff */
[----:B---3--:R-:W-:-:S05]  /*23620*/  IMAD R194, R194, c[0x0][0x190], RZ ;  /* 0x00006400c2c27a24 */ /* 0x008fca00078e02ff */
[----:B------:R1:W-:Y:S01]  /*23630*/  STL.64 [R1+0x1a10], R194 ;  /* 0x001a10c201007387 */ /* 0x0003e20000100a00 */
[----:B----4-:R-:W-:Y:S01]  /*23640*/  IMAD R193, R193, c[0x0][0x190], RZ ;  /* 0x00006400c1c17a24 */ /* 0x010fe200078e02ff */
[----:B-1----:R-:W-:Y:S01]  /*23650*/  MOV R195, R189 ;  /* 0x000000bd00c37202 */ /* 0x002fe20000000f00 */
[----:B------:R-:W-:Y:S02]  /*23660*/  IMAD.MOV.U32 R194, RZ, RZ, R191 ;  /* 0x000000ffffc27224 */ /* 0x000fe400078e00bf */
[----:B------:R-:W3:Y:S04]  /*23670*/  LDL.LU R191, [R1+0x1a88] ;  /* 0x001a880001bf7983 */ /* 0x000ee80000300800 */
[----:B------:R-:W4:Y:S04]  /*23680*/  LDL.LU R189, [R1+0x1a84] ;  /* 0x001a840001bd7983 */ /* 0x000f280000300800 */
[----:B------:R1:W-:Y:S01]  /*23690*/  STL [R1+0x96c], R193 ;  /* 0x00096cc101007387 */ /* 0x0003e20000100800 */
[----:B-----5:R-:W-:-:S02]  /*236a0*/  IMAD R192, R192, c[0x0][0x190], RZ ;  /* 0x00006400c0c07a24 */ /* 0x020fc400078e02ff */
[----:B-1----:R-:W-:Y:S02]  /*236b0*/  IMAD.MOV.U32 R193, RZ, RZ, R185 ;  /* 0x000000ffffc17224 */ /* 0x002fe400078e00b9 */
[----:B------:R-:W5:Y:S04]  /*236c0*/  LDL.LU R185, [R1+0x1a80] ;  /* 0x001a800001b97983 */ /* 0x000f680000300800 */
[----:B------:R1:W-:Y:S02]  /*236d0*/  STL [R1+0xc2c], R192 ;  /* 0x000c2cc001007387 */ /* 0x0003e40000100800 */
[----:B-1----:R-:W-:Y:S02]  /*236e0*/  IMAD.MOV.U32 R192, RZ, RZ, R184 ;  /* 0x000000ffffc07224 */ /* 0x002fe400078e00b8 */
[----:B------:R-:W2:Y:S01]  /*236f0*/  LDL.LU R184, [R1+0x1a7c] ;  /* 0x001a7c0001b87983 */ /* 0x000ea20000300800 */
[----:B------:R-:W-:-:S02]  /*23700*/  IMAD R183, R183, c[0x0][0x190], RZ ;  /* 0x00006400b7b77a24 */ /* 0x000fc400078e02ff */
[----:B------:R-:W-:Y:S02]  /*23710*/  IMAD R177, R177, c[0x0][0x190], RZ ;  /* 0x00006400b1b17a24 */ /* 0x000fe400078e02ff */
[----:B------:R-:W-:Y:S02]  /*23720*/  IMAD R169, R169, c[0x0][0x190], RZ ;  /* 0x00006400a9a97a24 */ /* 0x000fe400078e02ff */
[----:B-----5:R-:W-:-:S05]  /*23730*/  IMAD R185, R185, c[0x0][0x190], RZ ;  /* 0x00006400b9b97a24 */ /* 0x020fca00078e02ff */
[----:B------:R1:W-:Y:S01]  /*23740*/  STL [R1+0x968], R185 ;  /* 0x000968b901007387 */ /* 0x0003e20000100800 */
[----:B--2---:R-:W-:Y:S02]  /*23750*/  IMAD R184, R184, c[0x0][0x190], RZ ;  /* 0x00006400b8b87a24 */ /* 0x004fe400078e02ff */
[----:B-1----:R-:W-:Y:S02]  /*23760*/  IMAD.MOV.U32 R185, RZ, RZ, R182 ;  /* 0x000000ffffb97224 */ /* 0x002fe400078e00b6 */
[----:B------:R-:W2:Y:S04]  /*23770*/  LDL.LU R182, [R1+0x1a78] ;  /* 0x001a780001b67983 */ /* 0x000ea80000300800 */
[----:B------:R1:W-:Y:S02]  /*23780*/  STL [R1+0xc6c], R184 ;  /* 0x000c6cb801007387 */ /* 0x0003e40000100800 */
[----:B-1----:R-:W-:-:S02]  /*23790*/  IMAD.MOV.U32 R184, RZ, RZ, R183 ;  /* 0x000000ffffb87224 */ /* 0x002fc400078e00b7 */
[----:B------:R-:W5:Y:S04]  /*237a0*/  LDL.LU R183, [R1+0x1a74] ;  /* 0x001a740001b77983 */ /* 0x000f680000300800 */
[----:B------:R1:W-:Y:S02]  /*237b0*/  STL [R1+0x92c], R177 ;  /* 0x00092cb101007387 */ /* 0x0003e40000100800 */
[----:B-1----:R-:W-:Y:S02]  /*237c0*/  IMAD.MOV.U32 R177, RZ, RZ, R169 ;  /* 0x000000ffffb17224 */ /* 0x002fe400078e00a9 */
[----:B------:R-:W2:Y:S01]  /*237d0*/  LDL.LU R169, [R1+0x1a70] ;  /* 0x001a700001a97983 */ /* 0x000ea20000300800 */
[----:B------:R-:W-:Y:S02]  /*237e0*/  IMAD R176, R176, c[0x0][0x190], RZ ;  /* 0x00006400b0b07a24 */ /* 0x000fe400078e02ff */
[----:B------:R-:W-:-:S03]  /*237f0*/  IMAD R202, R202, c[0x0][0x190], RZ ;  /* 0x00006400caca7a24 */ /* 0x000fc600078e02ff */
[----:B------:R1:W-:Y:S02]  /*23800*/  STL [R1+0xcac], R176 ;  /* 0x000cacb001007387 */ /* 0x0003e40000100800 */
[----:B-1----:R-:W-:Y:S01]  /*23810*/  IMAD R176, R170, c[0x0][0x190], RZ ;  /* 0x00006400aab07a24 */ /* 0x002fe200078e02ff */
[----:B------:R-:W-:Y:S02]  /*23820*/  MOV R170, R167 ;  /* 0x000000a700aa7202 */ /* 0x000fe40000000f00 */
[----:B------:R-:W3:Y:S01]  /*23830*/  LDL.LU R167, [R1+0x1a6c] ;  /* 0x001a6c0001a77983 */ /* 0x000ee20000300800 */
[----:B--2---:R-:W-:-:S05]  /*23840*/  IMAD R169, R169, c[0x0][0x190], RZ ;  /* 0x00006400a9a97a24 */ /* 0x004fca00078e02ff */
[----:B------:R1:W-:Y:S02]  /*23850*/  STL [R1+0x928], R169 ;  /* 0x000928a901007387 */ /* 0x0003e40000100800 */
[----:B-1----:R-:W-:Y:S02]  /*23860*/  IMAD.MOV.U32 R169, RZ, RZ, R202 ;  /* 0x000000ffffa97224 */ /* 0x002fe400078e00ca */
[----:B------:R-:W2:Y:S01]  /*23870*/  LDL.LU R202, [R1+0x1a68] ;  /* 0x001a680001ca7983 */ /* 0x000ea20000300800 */
[----:B------:R-:W-:Y:S02]  /*23880*/  IMAD R168, R168, c[0x0][0x190], RZ ;  /* 0x00006400a8a87a24 */ /* 0x000fe400078e02ff */
[----:B------:R-:W-:-:S03]  /*23890*/  IMAD R162, R162, c[0x0][0x190], RZ ;  /* 0x00006400a2a27a24 */ /* 0x000fc600078e02ff */
[----:B------:R2:W-:Y:S01]  /*238a0*/  STL [R1+0xcec], R168 ;  /* 0x000ceca801007387 */ /* 0x0005e20000100800 */
[----:B------:R-:W-:Y:S02]  /*238b0*/  IMAD R161, R161, c[0x0][0x190], RZ ;  /* 0x00006400a1a17a24 */ /* 0x000fe400078e02ff */
[----:B--2---:R-:W-:Y:S02]  /*238c0*/  IMAD R168, R202, c[0x0][0x190], RZ ;  /* 0x00006400caa87a24 */ /* 0x004fe400078e02ff */
[----:B------:R-:W-:Y:S02]  /*238d0*/  IMAD.MOV.U32 R202, RZ, RZ, R170 ;  /* 0x000000ffffca7224 */ /* 0x000fe400078e00aa */
[----:B------:R-:W-:Y:S02]  /*238e0*/  IMAD R170, R163, c[0x0][0x190], RZ ;  /* 0x00006400a3aa7a24 */ /* 0x000fe400078e02ff */
[----:B------:R-:W-:Y:S02]  /*238f0*/  IMAD.MOV.U32 R163, RZ, RZ, R157 ;  /* 0x000000ffffa37224 */ /* 0x000fe400078e009d */
[----:B------:R-:W2:Y:S04]  /*23900*/  LDL.LU R157, [R1+0x1a64] ;  /* 0x001a6400019d7983 */ /* 0x000ea80000300800 */
[----:B------:R1:W-:Y:S02]  /*23910*/  STL [R1+0x8ec], R162 ;  /* 0x0008eca201007387 */ /* 0x0003e40000100800 */
[----:B-1----:R-:W-:-:S02]  /*23920*/  IMAD.MOV.U32 R162, RZ, RZ, R154 ;  /* 0x000000ffffa27224 */ /* 0x002fc400078e009a */
[----:B------:R-:W2:Y:S04]  /*23930*/  LDL.LU R154, [R1+0x1a60] ;  /* 0x001a6000019a7983 */ /* 0x000ea80000300800 */
[----:B------:R1:W-:Y:S02]  /*23940*/  STL [R1+0xd2c], R161 ;  /* 0x000d2ca101007387 */ /* 0x0003e40000100800 */
[----:B-1----:R-:W-:Y:S02]  /*23950*/  IMAD.MOV.U32 R161, RZ, RZ, R169 ;  /* 0x000000ffffa17224 */ /* 0x002fe400078e00a9 */
[----:B------:R-:W-:Y:S01]  /*23960*/  IMAD R169, R155, c[0x0][0x190], RZ ;  /* 0x000064009ba97a24 */ /* 0x000fe200078e02ff */
[----:B------:R-:W-:Y:S02]  /*23970*/  MOV R155, R153 ;  /* 0x00000099009b7202 */ /* 0x000fe40000000f00 */
[----:B------:R-:W3:Y:S01]  /*23980*/  LDL.LU R153, [R1+0x1a5c] ;  /* 0x001a5c0001997983 */ /* 0x000ee20000300800 */
[----:B------:R-:W-:-:S02]  /*23990*/  IMAD R152, R152, c[0x0][0x190], RZ ;  /* 0x0000640098987a24 */ /* 0x000fc400078e02ff */
[----:B------:R-:W-:Y:S02]  /*239a0*/  IMAD R146, R146, c[0x0][0x190], RZ ;  /* 0x0000640092927a24 */ /* 0x000fe400078e02ff */
[----:B------:R-:W-:Y:S02]  /*239b0*/  IMAD R145, R145, c[0x0][0x190], RZ ;  /* 0x0000640091917a24 */ /* 0x000fe400078e02ff */
[----:B------:R-:W-:Y:S02]  /*239c0*/  IMAD R204, R204, c[0x0][0x190], RZ ;  /* 0x00006400cccc7a24 */ /* 0x000fe400078e02ff */
[----:B--2---:R-:W-:-:S05]  /*239d0*/  IMAD R154, R154, c[0x0][0x190], RZ ;  /* 0x000064009a9a7a24 */ /* 0x004fca00078e02ff */
[----:B------:R1:W-:Y:S02]  /*239e0*/  STL [R1+0x8e8], R154 ;  /* 0x0008e89a01007387 */ /* 0x0003e40000100800 */
[----:B-1----:R-:W-:Y:S02]  /*239f0*/  IMAD.MOV.U32 R154, RZ, RZ, R152 ;  /* 0x000000ffff9a7224 */ /* 0x002fe400078e0098 */
[----:B------:R-:W2:Y:S01]  /*23a00*/  LDL.LU R152, [R1+0x1a58] ;  /* 0x001a580001987983 */ /* 0x000ea20000300800 */
[----:B---3--:R-:W-:-:S05]  /*23a10*/  IMAD R153, R153, c[0x0][0x190], RZ ;  /* 0x0000640099997a24 */ /* 0x008fca00078e02ff */
[----:B------:R1:W-:Y:S02]  /*23a20*/  STL [R1+0xd6c], R153 ;  /* 0x000d6c9901007387 */ /* 0x0003e40000100800 */
[----:B-1----:R-:W-:Y:S02]  /*23a30*/  IMAD.MOV.U32 R153, RZ, RZ, R162 ;  /* 0x000000ffff997224 */ /* 0x002fe400078e00a2 */
[----:B------:R-:W-:Y:S02]  /*23a40*/  IMAD.MOV.U32 R162, RZ, RZ, R163 ;  /* 0x000000ffffa27224 */ /* 0x000fe400078e00a3 */
[----:B------:R-:W-:Y:S02]  /*23a50*/  IMAD R163, R147, c[0x0][0x190], RZ ;  /* 0x0000640093a37a24 */ /* 0x000fe400078e02ff */
[----:B------:R-:W-:Y:S02]  /*23a60*/  IMAD.MOV.U32 R147, RZ, RZ, R143 ;  /* 0x000000ffff937224 */ /* 0x000fe400078e008f */
[----:B------:R-:W3:Y:S04]  /*23a70*/  LDL.LU R143, [R1+0x1a54] ;  /* 0x001a5400018f7983 */ /* 0x000ee80000300800 */
[----:B------:R1:W-:Y:S02]  /*23a80*/  STL [R1+0x8a8], R146 ;  /* 0x0008a89201007387 */ /* 0x0003e40000100800 */
[----:B-1----:R-:W-:-:S02]  /*23a90*/  IMAD.MOV.U32 R146, RZ, RZ, R144 ;  /* 0x000000ffff927224 */ /* 0x002fc400078e0090 */
[----:B------:R-:W2:Y:S04]  /*23aa0*/  LDL.LU R144, [R1+0x1a50] ;  /* 0x001a500001907983 */ /* 0x000ea80000300800 */
[----:B------:R1:W-:Y:S02]  /*23ab0*/  STL [R1+0xdac], R145 ;  /* 0x000dac9101007387 */ /* 0x0003e40000100800 */
[----:B-1----:R-:W-:Y:S01]  /*23ac0*/  IMAD R145, R142, c[0x0][0x190], RZ ;  /* 0x000064008e917a24 */ /* 0x002fe200078e02ff */
[----:B------:R-:W-:Y:S01]  /*23ad0*/  MOV R142, R146 ;  /* 0x00000092008e7202 */ /* 0x000fe20000000f00 */
[----:B------:R-:W-:Y:S02]  /*23ae0*/  IMAD R146, R141, c[0x0][0x190], RZ ;  /* 0x000064008d927a24 */ /* 0x000fe400078e02ff */
[----:B------:R-:W-:-:S02]  /*23af0*/  IMAD.MOV.U32 R141, RZ, RZ, R147 ;  /* 0x000000ffff8d7224 */ /* 0x000fc400078e0093 */
[----:B------:R-:W-:Y:S02]  /*23b00*/  IMAD R147, R140, c[0x0][0x190], RZ ;  /* 0x000064008c937a24 */ /* 0x000fe400078e02ff */
[----:B------:R-:W-:Y:S02]  /*23b10*/  IMAD.MOV.U32 R140, RZ, RZ, R162 ;  /* 0x000000ffff8c7224 */ /* 0x000fe400078e00a2 */
[----:B------:R-:W-:Y:S02]  /*23b20*/  IMAD R162, R203, c[0x0][0x190], RZ ;  /* 0x00006400cba27a24 */ /* 0x000fe400078e02ff */
[----:B------:R-:W-:Y:S02]  /*23b30*/  IMAD.MOV.U32 R203, RZ, RZ, R132 ;  /* 0x000000ffffcb7224 */ /* 0x000fe400078e0084 */
[----:B------:R-:W2:Y:S04]  /*23b40*/  LDL.LU R132, [R1+0x1a4c] ;  /* 0x001a4c0001847983 */ /* 0x000ea80000300800 */
[----:B------:R1:W-:Y:S02]  /*23b50*/  STL [R1+0x86c], R204 ;  /* 0x00086ccc01007387 */ /* 0x0003e40000100800 */
[----:B-1----:R-:W-:-:S02]  /*23b60*/  IMAD.MOV.U32 R204, RZ, RZ, R208 ;  /* 0x000000ffffcc7224 */ /* 0x002fc400078e00d0 */
[----:B------:R-:W2:Y:S01]  /*23b70*/  LDL.LU R208, [R1+0x1a48] ;  /* 0x001a480001d07983 */ /* 0x000ea20000300800 */
[----:B------:R-:W-:-:S05]  /*23b80*/  IMAD R205, R205, c[0x0][0x190], RZ ;  /* 0x00006400cdcd7a24 */ /* 0x000fca00078e02ff */
[----:B------:R1:W-:Y:S01]  /*23b90*/  STL [R1+0xdec], R205 ;  /* 0x000deccd01007387 */ /* 0x0003e20000100800 */
[----:B------:R-:W-:Y:S02]  /*23ba0*/  IMAD R129, R129, c[0x0][0x190], RZ ;  /* 0x0000640081817a24 */ /* 0x000fe400078e02ff */
[----:B-1----:R-:W-:Y:S02]  /*23bb0*/  IMAD.MOV.U32 R205, RZ, RZ, R140 ;  /* 0x000000ffffcd7224 */ /* 0x002fe400078e008c */
[----:B------:R-:W-:Y:S01]  /*23bc0*/  IMAD R140, R206, c[0x0][0x190], RZ ;  /* 0x00006400ce8c7a24 */ /* 0x000fe200078e02ff */
[----:B------:R-:W-:Y:S01]  /*23bd0*/  MOV R206, R141 ;  /* 0x0000008d00ce7202 */ /* 0x000fe20000000f00 */
[----:B------:R-:W-:-:S04]  /*23be0*/  IMAD R141, R207, c[0x0][0x190], RZ ;  /* 0x00006400cf8d7a24 */ /* 0x000fc800078e02ff */
[----:B------:R-:W-:Y:S02]  /*23bf0*/  IMAD.MOV.U32 R207, RZ, RZ, R206 ;  /* 0x000000ffffcf7224 */ /* 0x000fe400078e00ce */
[----:B------:R-:W-:Y:S02]  /*23c00*/  IMAD.MOV.U32 R206, RZ, RZ, R142 ;  /* 0x000000ffffce7224 */ /* 0x000fe400078e008e */
[----:B------:R-:W-:Y:S02]  /*23c10*/  IMAD R127, R127, c[0x0][0x190], RZ ;  /* 0x000064007f7f7a24 */ /* 0x000fe400078e02ff */
[----:B--2---:R-:W-:Y:S02]  /*23c20*/  IMAD R142, R208, c[0x0][0x190], RZ ;  /* 0x00006400d08e7a24 */ /* 0x004fe400078e02ff */
[----:B------:R-:W-:Y:S02]  /*23c30*/  IMAD.MOV.U32 R208, RZ, RZ, R161 ;  /* 0x000000ffffd07224 */ /* 0x000fe400078e00a1 */
[----:B------:R-:W-:-:S02]  /*23c40*/  IMAD R161, R130, c[0x0][0x190], RZ ;  /* 0x0000640082a17a24 */ /* 0x000fc400078e02ff */
[----:B------:R-:W-:Y:S02]  /*23c50*/  IMAD.MOV.U32 R130, RZ, RZ, R125 ;  /* 0x000000ffff827224 */ /* 0x000fe400078e007d */
[----:B------:R-:W2:Y:S04]  /*23c60*/  LDL.LU R125, [R1+0x1a44] ;  /* 0x001a4400017d7983 */ /* 0x000ea80000300800 */
[----:B------:R1:W-:Y:S02]  /*23c70*/  STL [R1+0x868], R129 ;  /* 0x0008688101007387 */ /* 0x0003e40000100800 */
[----:B-1----:R-:W-:Y:S02]  /*23c80*/  IMAD.MOV.U32 R129, RZ, RZ, R126 ;  /* 0x000000ffff817224 */ /* 0x002fe400078e007e */
[----:B------:R-:W2:Y:S04]  /*23c90*/  LDL.LU R126, [R1+0x1a40] ;  /* 0x001a4000017e7983 */ /* 0x000ea80000300800 */
[----:B------:R1:W-:Y:S02]  /*23ca0*/  STL [R1+0xe2c], R127 ;  /* 0x000e2c7f01007387 */ /* 0x0003e40000100800 */
[----:B-1----:R-:W-:Y:S01]  /*23cb0*/  MOV R127, R130 ;  /* 0x00000082007f7202 */ /* 0x002fe20000000f00 */
[----:B------:R-:W-:-:S02]  /*23cc0*/  IMAD R130, R85, c[0x0][0x190], RZ ;  /* 0x0000640055827a24 */ /* 0x000fc400078e02ff */
[----:B------:R-:W-:Y:S02]  /*23cd0*/  IMAD.MOV.U32 R85, RZ, RZ, R155 ;  /* 0x000000ffff557224 */ /* 0x000fe400078e009b */
[----:B------:R-:W-:Y:S02]  /*23ce0*/  IMAD R155, R84, c[0x0][0x190], RZ ;  /* 0x00006400549b7a24 */ /* 0x000fe400078e02ff */
[----:B------:R-:W-:Y:S02]  /*23cf0*/  IMAD.MOV.U32 R84, RZ, RZ, R200 ;  /* 0x000000ffff547224 */ /* 0x000fe400078e00c8 */
[----:B------:R-:W-:Y:S02]  /*23d00*/  IMAD R200, R83, c[0x0][0x190], RZ ;  /* 0x0000640053c87a24 */ /* 0x000fe400078e02ff */
[----:B------:R-:W-:Y:S02]  /*23d10*/  IMAD.MOV.U32 R83, RZ, RZ, R78 ;  /* 0x000000ffff537224 */ /* 0x000fe400078e004e */
[----:B------:R-:W2:Y:S01]  /*23d20*/  LDL.LU R78, [R1+0x1a3c] ;  /* 0x001a3c00014e7983 */ /* 0x000ea20000300800 */
[----:B------:R-:W-:-:S05]  /*23d30*/  IMAD R82, R82, c[0x0][0x190], RZ ;  /* 0x0000640052527a24 */ /* 0x000fca00078e02ff */
[----:B------:R1:W-:Y:S01]  /*23d40*/  STL [R1+0xe6c], R82 ;  /* 0x000e6c5201007387 */ /* 0x0003e20000100800 */
[----:B------:R-:W-:Y:S02]  /*23d50*/  IMAD R73, R73, c[0x0][0x190], RZ ;  /* 0x0000640049497a24 */ /* 0x000fe400078e02ff */
[----:B-1----:R-:W-:Y:S02]  /*23d60*/  IMAD.MOV.U32 R82, RZ, RZ, R83 ;  /* 0x000000ffff527224 */ /* 0x002fe400078e0053 */
[----:B------:R-:W-:Y:S02]  /*23d70*/  IMAD R83, R79, c[0x0][0x190], RZ ;  /* 0x000064004f537a24 */ /* 0x000fe400078e02ff */
[----:B------:R-:W-:Y:S02]  /*23d80*/  IMAD.MOV.U32 R79, RZ, RZ, R85 ;  /* 0x000000ffff4f7224 */ /* 0x000fe400078e0055 */
[----:B--2---:R-:W-:Y:S01]  /*23d90*/  IMAD R85, R78, c[0x0][0x190], RZ ;  /* 0x000064004e557a24 */ /* 0x004fe200078e02ff */
[----:B------:R-:W-:Y:S01]  /*23da0*/  MOV R78, R129 ;  /* 0x00000081004e7202 */ /* 0x000fe20000000f00 */
[----:B------:R-:W-:-:S02]  /*23db0*/  IMAD R129, R77, c[0x0][0x190], RZ ;  /* 0x000064004d817a24 */ /* 0x000fc400078e02ff */
[----:B------:R-:W-:Y:S02]  /*23dc0*/  IMAD.MOV.U32 R77, RZ, RZ, R154 ;  /* 0x000000ffff4d7224 */ /* 0x000fe400078e009a */
[----:B------:R-:W-:Y:S02]  /*23dd0*/  IMAD R154, R76, c[0x0][0x190], RZ ;  /* 0x000064004c9a7a24 */ /* 0x000fe400078e02ff */
[----:B------:R-:W-:Y:S02]  /*23de0*/  IMAD.MOV.U32 R76, RZ, RZ, R73 ;  /* 0x000000ffff4c7224 */ /* 0x000fe400078e0049 */
[----:B------:R-:W2:Y:S01]  /*23df0*/  LDL.LU R73, [R1+0x1a38] ;  /* 0x001a380001497983 */ /* 0x000ea20000300800 */
[----:B------:R-:W-:Y:S02]  /*23e00*/  IMAD R75, R75, c[0x0][0x190], RZ ;  /* 0x000064004b4b7a24 */ /* 0x000fe400078e02ff */
[----:B------:R-:W-:Y:S02]  /*23e10*/  IMAD R74, R74, c[0x0][0x190], RZ ;  /* 0x000064004a4a7a24 */ /* 0x000fe400078e02ff */
[----:B------:R-:W-:-:S02]  /*23e20*/  IMAD R67, R67, c[0x0][0x190], RZ ;  /* 0x0000640043437a24 */ /* 0x000fc400078e02ff */
[----:B------:R-:W-:Y:S01]  /*23e30*/  IMAD R66, R66, c[0x0][0x190], RZ ;  /* 0x0000640042427a24 */ /* 0x000fe200078e02ff */
[----:B------:R-:W-:Y:S01]  /*23e40*/  STL [R1+0x7ec], R75 ;  /* 0x0007ec4b01007387 */ /* 0x000fe20000100800 */
[----:B------:R-:W-:Y:S02]  /*23e50*/  IMAD R59, R59, c[0x0][0x190], RZ ;  /* 0x000064003b3b7a24 */ /* 0x000fe400078e02ff */
[----:B------:R-:W-:Y:S01]  /*23e60*/  IMAD R58, R58, c[0x0][0x190], RZ ;  /* 0x000064003a3a7a24 */ /* 0x000fe200078e02ff */
[----:B------:R1:W-:Y:S01]  /*23e70*/  STL [R1+0xeac], R74 ;  /* 0x000eac4a01007387 */ /* 0x0003e20000100800 */
[----:B------:R-:W-:Y:S02]  /*23e80*/  IMAD R52, R52, c[0x0][0x190], RZ ;  /* 0x0000640034347a24 */ /* 0x000fe400078e02ff */
[----:B------:R-:W-:Y:S01]  /*23e90*/  IMAD R51, R51, c[0x0][0x190], RZ ;  /* 0x0000640033337a24 */ /* 0x000fe200078e02ff */
[----:B------:R-:W-:Y:S01]  /*23ea0*/  STL [R1+0x7e8], R67 ;  /* 0x0007e84301007387 */ /* 0x000fe20000100800 */
[----:B------:R-:W-:-:S03]  /*23eb0*/  IMAD R9, R9, c[0x0][0x190], RZ ;  /* 0x0000640009097a24 */ /* 0x000fc600078e02ff */
[----:B------:R-:W-:Y:S04]  /*23ec0*/  STL [R1+0xeec], R66 ;  /* 0x000eec4201007387 */ /* 0x000fe80000100800 */
[----:B------:R-:W-:Y:S04]  /*23ed0*/  STL [R1+0x7a8], R59 ;  /* 0x0007a83b01007387 */ /* 0x000fe80000100800 */
[----:B------:R-:W-:Y:S01]  /*23ee0*/  STL [R1+0xf2c], R58 ;  /* 0x000f2c3a01007387 */ /* 0x000fe20000100800 */
[----:B-1----:R-:W-:-:S03]  /*23ef0*/  IMAD.MOV.U32 R74, RZ, RZ, R76 ;  /* 0x000000ffff4a7224 */ /* 0x002fc600078e004c */
[----:B------:R-:W-:Y:S01]  /*23f00*/  STL [R1+0x248], R52 ;  /* 0x0002483401007387 */ /* 0x000fe20000100800 */
[----:B------:R-:W-:-:S03]  /*23f10*/  IMAD.MOV.U32 R76, RZ, RZ, R78 ;  /* 0x000000ffff4c7224 */ /* 0x000fc600078e004e */
[----:B------:R-:W-:Y:S01]  /*23f20*/  STL [R1+0xf6c], R51 ;  /* 0x000f6c3301007387 */ /* 0x000fe20000100800 */
[----:B------:R-:W-:-:S03]  /*23f30*/  MOV R78, R79 ;  /* 0x0000004f004e7202 */ /* 0x000fc60000000f00 */
[----:B------:R1:W-:Y:S01]  /*23f40*/  STL [R1+0xfac], R9 ;  /* 0x000fac0901007387 */ /* 0x0003e20000100800 */
[----:B------:R-:W-:Y:S02]  /*23f50*/  IMAD R79, R72, c[0x0][0x190], RZ ;  /* 0x00006400484f7a24 */ /* 0x000fe400078e02ff */
[----:B------:R-:W-:Y:S02]  /*23f60*/  IMAD.MOV.U32 R75, RZ, RZ, R77 ;  /* 0x000000ffff4b7224 */ /* 0x000fe400078e004d */
[----:B------:R-:W-:Y:S02]  /*23f70*/  IMAD.MOV.U32 R72, RZ, RZ, R84 ;  /* 0x000000ffff487224 */ /* 0x000fe400078e0054 */
[----:B-1----:R-:W-:Y:S02]  /*23f80*/  IMAD R9, R10, c[0x0][0x190], RZ ;  /* 0x000064000a097a24 */ /* 0x002fe400078e02ff */
[----:B------:R-:W-:Y:S02]  /*23f90*/  IMAD R84, R70, c[0x0][0x190], RZ ;  /* 0x0000640046547a24 */ /* 0x000fe400078e02ff */
[----:B------:R-:W-:Y:S01]  /*23fa0*/  IMAD.MOV.U32 R70, RZ, RZ, R153 ;  /* 0x000000ffff467224 */ /* 0x000fe200078e0099 */
[----:B------:R1:W-:Y:S01]  /*23fb0*/  STL [R1+0xfe4], R9 ;  /* 0x000fe40901007387 */ /* 0x0003e20000100800 */
[----:B------:R-:W-:-:S02]  /*23fc0*/  IMAD R153, R68, c[0x0][0x190], RZ ;  /* 0x0000640044997a24 */ /* 0x000fc400078e02ff */
[----:B------:R-:W-:Y:S02]  /*23fd0*/  IMAD.MOV.U32 R68, RZ, RZ, R70 ;  /* 0x000000ffff447224 */ /* 0x000fe400078e0046 */
[----:B-1----:R-:W-:Y:S02]  /*23fe0*/  IMAD R9, R11, c[0x0][0x190], RZ ;  /* 0x000064000b097a24 */ /* 0x002fe400078e02ff */
[----:B------:R-:W-:-:S03]  /*23ff0*/  IMAD.MOV.U32 R70, RZ, RZ, R74 ;  /* 0x000000ffff467224 */ /* 0x000fc600078e004a */
[----:B------:R1:W-:Y:S01]  /*24000*/  STL [R1+0x1028], R9 ;  /* 0x0010280901007387 */ /* 0x0003e20000100800 */
[----:B------:R-:W-:Y:S01]  /*24010*/  MOV R67, R68 ;  /* 0x0000004400437202 */ /* 0x000fe20000000f00 */
[----:B------:R-:W-:Y:S02]  /*24020*/  IMAD.MOV.U32 R68, RZ, RZ, R70 ;  /* 0x000000ffff447224 */ /* 0x000fe400078e0046 */
[----:B-1----:R-:W-:Y:S02]  /*24030*/  IMAD R9, R12, c[0x0][0x190], RZ ;  /* 0x000064000c097a24 */ /* 0x002fe400078e02ff */
[----:B------:R-:W-:-:S03]  /*24040*/  IMAD.MOV.U32 R74, RZ, RZ, R76 ;  /* 0x000000ffff4a7224 */ /* 0x000fc600078e004c */
[----:B------:R1:W-:Y:S01]  /*24050*/  STL [R1+0x1024], R9 ;  /* 0x0010240901007387 */ /* 0x0003e20000100800 */
[----:B------:R-:W-:Y:S02]  /*24060*/  IMAD R51, R25, c[0x0][0x190], RZ ;  /* 0x0000640019337a24 */ /* 0x000fe400078e02ff */
[----:B------:R-:W-:Y:S01]  /*24070*/  IMAD.MOV.U32 R66, RZ, RZ, R67 ;  /* 0x000000ffff427224 */ /* 0x000fe200078e0043 */
[----:B------:R-:W-:Y:S01]  /*24080*/  MOV R67, R68 ;  /* 0x0000004400437202 */ /* 0x000fe20000000f00 */
[----:B------:R-:W-:Y:S01]  /*24090*/  IMAD R25, R26, c[0x0][0x190], RZ ;  /* 0x000064001a197a24 */ /* 0x000fe200078e02ff */
[----:B------:R-:W-:Y:S01]  /*240a0*/  LEA R26, P0, R89, R0, 0x2 ;  /* 0x00000000591a7211 */ /* 0x000fe200078010ff */
[----:B-1----:R-:W-:Y:S02]  /*240b0*/  IMAD R9, R13, c[0x0][0x190], RZ ;  /* 0x000064000d097a24 */ /* 0x002fe400078e02ff */
[----:B------:R-:W-:Y:S02]  /*240c0*/  IMAD R13, R215, c[0x0][0x190], RZ ;  /* 0x00006400d70d7a24 */ /* 0x000fe400078e02ff */
[----:B------:R-:W-:Y:S01]  /*240d0*/  IMAD R76, R65, c[0x0][0x190], RZ ;  /* 0x00006400414c7a24 */ /* 0x000fe200078e02ff */
[----:B------:R-:W-:Y:S01]  /*240e0*/  STL [R1+0x1020], R9 ;  /* 0x0010200901007387 */ /* 0x000fe20000100800 */
[----:B------:R-:W-:Y:S01]  /*240f0*/  IMAD.MOV.U32 R65, RZ, RZ, R66 ;  /* 0x000000ffff417224 */ /* 0x000fe200078e0042 */
[----:B------:R-:W-:Y:S01]  /*24100*/  MOV R66, R67 ;  /* 0x0000004300427202 */ /* 0x000fe20000000f00 */
[----:B------:R-:W-:Y:S01]  /*24110*/  IMAD R10, R27, c[0x0][0x190], RZ ;  /* 0x000064001b0a7a24 */ /* 0x000fe200078e02ff */
[----:B------:R1:W-:Y:S01]  /*24120*/  STL [R1+0x101c], R13 ;  /* 0x00101c0d01007387 */ /* 0x0003e20000100800 */
[----:B------:R-:W-:Y:S01]  /*24130*/  LEA.HI.X.SX32 R27, R89, R2, 0x2, P0 ;  /* 0x00000002591b7211 */ /* 0x000fe200000f16ff */
[----:B-1----:R-:W-:-:S05]  /*24140*/  IMAD R13, R223, c[0x0][0x190], RZ ;  /* 0x00006400df0d7a24 */ /* 0x002fca00078e02ff */
[----:B------:R-:W-:Y:S04]  /*24150*/  STL [R1+0x1018], R13 ;  /* 0x0010180d01007387 */ /* 0x000fe80000100800 */
[----:B------:R1:W-:Y:S02]  /*24160*/  STL.64 [R1+0x4c8], R26 ;  /* 0x0004c81a01007387 */ /* 0x0003e40000100a00 */
[----:B-1----:R-:W-:-:S04]  /*24170*/  LEA R26, P0, R7, R0, 0x2 ;  /* 0x00000000071a7211 */ /* 0x002fc800078010ff */
[----:B------:R-:W-:Y:S01]  /*24180*/  LEA.HI.X.SX32 R27, R7, R2, 0x2, P0 ;  /* 0x00000002071b7211 */ /* 0x000fe200000f16ff */
[----:B------:R-:W-:Y:S02]  /*24190*/  IMAD R59, R49, c[0x0][0x190], RZ ;  /* 0x00006400313b7a24 */ /* 0x000fe400078e02ff */
[----:B------:R-:W-:Y:S02]  /*241a0*/  IMAD R49, R214, c[0x0][0x190], RZ ;  /* 0x00006400d6317a24 */ /* 0x000fe400078e02ff */
[----:B------:R-:W-:Y:S02]  /*241b0*/  IMAD R58, R209, c[0x0][0x190], RZ ;  /* 0x00006400d13a7a24 */ /* 0x000fe400078e02ff */
[----:B------:R-:W-:Y:S02]  /*241c0*/  IMAD.MOV.U32 R209, RZ, RZ, R66 ;  /* 0x000000ffffd17224 */ /* 0x000fe400078e0042 */
        /* <DEDUP_REMOVED lines=14> */
[----:B--2---:R-:W-:Y:S02]  /*242b0*/  IMAD R77, R73, c[0x0][0x190], RZ ;  /* 0x00006400494d7a24 */ /* 0x004fe400078e02ff */
[----:B------:R-:W-:Y:S02]  /*242c0*/  IMAD.MOV.U32 R73, RZ, RZ, R82 ;  /* 0x000000ffff497224 */ /* 0x000fe400078e0052 */
[----:B------:R-:W-:Y:S02]  /*242d0*/  IMAD R82, R71, c[0x0][0x190], RZ ;  /* 0x0000640047527a24 */ /* 0x000fe400078e02ff */
[----:B------:R-:W-:Y:S02]  /*242e0*/  IMAD.MOV.U32 R71, RZ, RZ, R127 ;  /* 0x000000ffff477224 */ /* 0x000fe400078e007f */
[----:B------:R-:W-:-:S03]  /*242f0*/  IMAD R127, R69, c[0x0][0x190], RZ ;  /* 0x00006400457f7a24 */ /* 0x000fc600078e02ff */
[----:B------:R-:W-:Y:S01]  /*24300*/  MOV R69, R71 ;  /* 0x0000004700457202 */ /* 0x000fe20000000f00 */
[----:B------:R-:W-:-:S04]  /*24310*/  IMAD.MOV.U32 R71, RZ, RZ, R73 ;  /* 0x000000ffff477224 */ /* 0x000fc800078e0049 */
[----:B------:R-:W-:Y:S02]  /*24320*/  IMAD.MOV.U32 R70, RZ, RZ, R71 ;  /* 0x000000ffff467224 */ /* 0x000fe400078e0047 */
[----:B------:R-:W-:Y:S02]  /*24330*/  IMAD.MOV.U32 R71, RZ, RZ, R206 ;  /* 0x000000ffff477224 */ /* 0x000fe400078e00ce */
[----:B------:R-:W-:Y:S02]  /*24340*/  IMAD.MOV.U32 R68, RZ, RZ, R70 ;  /* 0x000000ffff447224 */ /* 0x000fe400078e0046 */
[----:B------:R-:W-:Y:S02]  /*24350*/  IMAD.MOV.U32 R70, RZ, RZ, R71 ;  /* 0x000000ffff467224 */ /* 0x000fe400078e0047 */
[----:B------:R-:W-:Y:S02]  /*24360*/  IMAD.MOV.U32 R71, RZ, RZ, R74 ;  /* 0x000000ffff477224 */ /* 0x000fe400078e004a */
[----:B------:R-:W-:-:S02]  /*24370*/  IMAD.MOV.U32 R74, RZ, RZ, R193 ;  /* 0x000000ffff4a7224 */ /* 0x000fc400078e00c1 */
[----:B------:R-:W-:Y:S01]  /*24380*/  IMAD R193, R46, c[0x0][0x190], RZ ;  /* 0x000064002ec17a24 */ /* 0x000fe200078e02ff */
[C---:B------:R-:W-:Y:S01]  /*24390*/  LEA R46, P4, R8.reuse, R0, 0x2 ;  /* 0x00000000082e7211 */ /* 0x040fe200078810ff */
[----:B------:R-:W-:Y:S02]  /*243a0*/  IMAD.MOV.U32 R67, RZ, RZ, R70 ;  /* 0x000000ffff437224 */ /* 0x000fe400078e0046 */
[----:B------:R-:W-:Y:S02]  /*243b0*/  IMAD.MOV.U32 R70, RZ, RZ, R71 ;  /* 0x000000ffff467224 */ /* 0x000fe400078e0047 */
[----:B------:R-:W-:Y:S02]  /*243c0*/  IMAD.MOV.U32 R71, RZ, RZ, R74 ;  /* 0x000000ffff477224 */ /* 0x000fe400078e004a */
[----:B------:R-:W-:Y:S02]  /*243d0*/  IMAD.MOV.U32 R74, RZ, RZ, R192 ;  /* 0x000000ffff4a7224 */ /* 0x000fe400078e00c0 */
[----:B------:R-:W-:Y:S01]  /*243e0*/  IMAD R192, R47, c[0x0][0x190], RZ ;  /* 0x000064002fc07a24 */ /* 0x000fe200078e02ff */
[----:B------:R-:W-:-:S05]  /*243f0*/  LEA.HI.X.SX32 R47, R8, R2, 0x2, P4 ;  /* 0x00000002082f7211 */ /* 0x000fca00020f16ff */
[----:B------:R1:W-:Y:S04]  /*24400*/  STL.64 [R1+0x420], R46 ;  /* 0x0004202e01007387 */ /* 0x0003e80000100a00 */
[----:B------:R2:W-:Y:S01]  /*24410*/  STL.64 [R1+0x388], R26 ;  /* 0x0003881a01007387 */ /* 0x0005e20000100a00 */
[-C--:B-1----:R-:W-:Y:S02]  /*24420*/  LEA R46, P4, R6, R0.reuse, 0x2 ;  /* 0x00000000062e7211 */ /* 0x082fe400078810ff */
[----:B--2---:R-:W-:Y:S02]  /*24430*/  LEA R26, P0, R4, R0, 0x2 ;  /* 0x00000000041a7211 */ /* 0x004fe400078010ff */
[----:B------:R-:W-:Y:S02]  /*24440*/  LEA.HI.X.SX32 R47, R6, R2, 0x2, P4 ;  /* 0x00000002062f7211 */ /* 0x000fe400020f16ff */
[----:B------:R-:W-:-:S02]  /*24450*/  LEA R6, P4, R3, R0, 0x2 ;  /* 0x0000000003067211 */ /* 0x000fc400078810ff */
[-C--:B------:R-:W-:Y:S02]  /*24460*/  LEA.HI.X.SX32 R27, R4, R2.reuse, 0x2, P0 ;  /* 0x00000002041b7211 */ /* 0x080fe400000f16ff */
[----:B------:R-:W-:Y:S01]  /*24470*/  LEA.HI.X.SX32 R7, R3, R2, 0x2, P4 ;  /* 0x0000000203077211 */ /* 0x000fe200020f16ff */
[----:B------:R-:W-:Y:S01]  /*24480*/  IMAD.MOV.U32 R73, RZ, RZ, R75 ;  /* 0x000000ffff497224 */ /* 0x000fe200078e004b */
[C---:B------:R-:W-:Y:S01]  /*24490*/  LEA R214, P0, R5.reuse, R0, 0x2 ;  /* 0x0000000005d67211 */ /* 0x040fe200078010ff */
[----:B------:R-:W-:Y:S01]  /*244a0*/  IMAD.MOV.U32 R75, RZ, RZ, R78 ;  /* 0x000000ffff4b7224 */ /* 0x000fe200078e004e */
[----:B------:R-:W-:Y:S01]  /*244b0*/  STL.64 [R1+0x2f0], R46 ;  /* 0x0002f02e01007387 */ /* 0x000fe20000100a00 */
[----:B------:R-:W-:Y:S01]  /*244c0*/  IMAD R78, R64, c[0x0][0x190], RZ ;  /* 0x00006400404e7a24 */ /* 0x000fe200078e02ff */
[----:B------:R-:W-:Y:S01]  /*244d0*/  LEA.HI.X.SX32 R215, R5, R2, 0x2, P0 ;  /* 0x0000000205d77211 */ /* 0x000fe200000f16ff */
[----:B------:R-:W-:Y:S01]  /*244e0*/  IMAD.MOV.U32 R64, RZ, RZ, R65 ;  /* 0x000000ffff407224 */ /* 0x000fe200078e0041 */
[----:B------:R1:W-:Y:S01]  /*244f0*/  STL.64 [R1+0x258], R26 ;  /* 0x0002581a01007387 */ /* 0x0003e20000100a00 */
[----:B------:R-:W-:-:S02]  /*24500*/  IMAD.MOV.U32 R66, RZ, RZ, R68 ;  /* 0x000000ffff427224 */ /* 0x000fc400078e0044 */
[----:B------:R-:W-:Y:S01]  /*24510*/  IMAD.MOV.U32 R68, RZ, RZ, R74 ;  /* 0x000000ffff447224 */ /* 0x000fe200078e004a */
[----:B------:R2:W-:Y:S01]  /*24520*/  STL.64 [R1+0xb8], R6 ;  /* 0x0000b80601007387 */ /* 0x0005e20000100a00 */
[-C--:B------:R-:W-:Y:S01]  /*24530*/  LEA R74, P4, R88, R0.reuse, 0x2 ;  /* 0x00000000584a7211 */ /* 0x080fe200078810ff */
[----:B-1----:R-:W-:Y:S01]  /*24540*/  IMAD.MOV.U32 R26, RZ, RZ, R64 ;  /* 0x000000ffff1a7224 */ /* 0x002fe200078e0040 */
[----:B--2---:R-:W-:Y:S01]  /*24550*/  LEA R6, P0, R90, R0, 0x2 ;  /* 0x000000005a067211 */ /* 0x004fe200078010ff */
[----:B------:R-:W-:Y:S01]  /*24560*/  IMAD.MOV.U32 R64, RZ, RZ, R75 ;  /* 0x000000ffff407224 */ /* 0x000fe200078e004b */
[-C--:B------:R-:W-:Y:S02]  /*24570*/  LEA.HI.X.SX32 R75, R88, R2.reuse, 0x2, P4 ;  /* 0x00000002584b7211 */ /* 0x080fe400020f16ff */
[----:B------:R-:W-:Y:S02]  /*24580*/  LEA.HI.X.SX32 R7, R90, R2, 0x2, P0 ;  /* 0x000000025a077211 */ /* 0x000fe400000f16ff */
[----:B------:R-:W-:-:S03]  /*24590*/  LEA R46, P4, R91, R0, 0x2 ;  /* 0x000000005b2e7211 */ /* 0x000fc600078810ff */
[----:B------:R1:W-:Y:S01]  /*245a0*/  STL.64 [R1+0x4c0], R6 ;  /* 0x0004c00601007387 */ /* 0x0003e20000100a00 */
[----:B------:R-:W-:Y:S02]  /*245b0*/  LEA.HI.X.SX32 R47, R91, R2, 0x2, P4 ;  /* 0x000000025b2f7211 */ /* 0x000fe400020f16ff */
[----:B------:R-:W-:-:S04]  /*245c0*/  LEA R4, P4, R93, R0, 0x2 ;  /* 0x000000005d047211 */ /* 0x000fc800078810ff */
[----:B------:R-:W-:Y:S02]  /*245d0*/  LEA.HI.X.SX32 R5, R93, R2, 0x2, P4 ;  /* 0x000000025d057211 */ /* 0x000fe400020f16ff */
[----:B-1----:R-:W-:-:S04]  /*245e0*/  LEA R6, P0, R92, R0, 0x2 ;  /* 0x000000005c067211 */ /* 0x002fc800078010ff */
[----:B------:R-:W-:Y:S01]  /*245f0*/  LEA.HI.X.SX32 R7, R92, R2, 0x2, P0 ;  /* 0x000000025c077211 */ /* 0x000fe200000f16ff */
[----:B------:R-:W-:Y:S04]  /*24600*/  STL.64 [R1+0x418], R46 ;  /* 0x0004182e01007387 */ /* 0x000fe80000100a00 */
[----:B------:R1:W-:Y:S01]  /*24610*/  STL.64 [R1+0x380], R6 ;  /* 0x0003800601007387 */ /* 0x0003e20000100a00 */
[----:B------:R-:W-:-:S03]  /*24620*/  MOV R65, R177 ;  /* 0x000000b100417202 */ /* 0x000fc60000000f00 */
[----:B------:R2:W-:Y:S01]  /*24630*/  STL.64 [R1+0x2e8], R4 ;  /* 0x0002e80401007387 */ /* 0x0005e20000100a00 */
[----:B------:R-:W-:Y:S01]  /*24640*/  MOV R27, R26 ;  /* 0x0000001a001b7202 */ /* 0x000fe20000000f00 */
[----:B------:R-:W-:Y:S01]  /*24650*/  IMAD.MOV.U32 R206, RZ, RZ, R184 ;  /* 0x000000ffffce7224 */ /* 0x000fe200078e00b8 */
[CC--:B-1----:R-:W-:Y:S02]  /*24660*/  LEA R6, P0, R94.reuse, R0.reuse, 0x2 ;  /* 0x000000005e067211 */ /* 0x0c2fe400078010ff */
[----:B--2---:R-:W-:Y:S01]  /*24670*/  LEA R4, P4, R95, R0, 0x2 ;  /* 0x000000005f047211 */ /* 0x004fe200078810ff */
[----:B------:R-:W-:Y:S01]  /*24680*/  IMAD.MOV.U32 R26, RZ, RZ, R72 ;  /* 0x000000ffff1a7224 */ /* 0x000fe200078e0048 */
[----:B------:R-:W-:Y:S01]  /*24690*/  LEA.HI.X.SX32 R7, R94, R2, 0x2, P0 ;  /* 0x000000025e077211 */ /* 0x000fe200000f16ff */
[----:B------:R-:W-:Y:S01]  /*246a0*/  IMAD R184, R45, c[0x0][0x190], RZ ;  /* 0x000064002db87a24 */ /* 0x000fe200078e02ff */
[----:B------:R-:W-:Y:S02]  /*246b0*/  LEA R212, P0, R97, R0, 0x2 ;  /* 0x0000000061d47211 */ /* 0x000fe400078010ff */
[----:B------:R-:W-:Y:S01]  /*246c0*/  LEA.HI.X.SX32 R5, R95, R2, 0x2, P4 ;  /* 0x000000025f057211 */ /* 0x000fe200020f16ff */
[----:B------:R-:W-:Y:S01]  /*246d0*/  IMAD R45, R41, c[0x0][0x190], RZ ;  /* 0x00006400292d7a24 */ /* 0x000fe200078e02ff */
[----:B------:R-:W-:Y:S01]  /*246e0*/  LEA R72, P4, R99, R0, 0x2 ;  /* 0x0000000063487211 */ /* 0x000fe200078810ff */
[----:B------:R-:W-:Y:S01]  /*246f0*/  IMAD R41, R213, c[0x0][0x190], RZ ;  /* 0x00006400d5297a24 */ /* 0x000fe200078e02ff */
[----:B------:R1:W-:Y:S01]  /*24700*/  STL.64 [R1+0x250], R6 ;  /* 0x0002500601007387 */ /* 0x0003e20000100a00 */
[----:B------:R-:W-:Y:S01]  /*24710*/  IMAD.MOV.U32 R46, RZ, RZ, R65 ;  /* 0x000000ffff2e7224 */ /* 0x000fe200078e0041 */
[-C--:B------:R-:W-:Y:S01]  /*24720*/  LEA.HI.X.SX32 R213, R97, R2.reuse, 0x2, P0 ;  /* 0x0000000261d57211 */ /* 0x080fe200000f16ff */
[----:B------:R-:W-:Y:S01]  /*24730*/  IMAD.MOV.U32 R65, RZ, RZ, R73 ;  /* 0x000000ffff417224 */ /* 0x000fe200078e0049 */
[----:B------:R2:W-:Y:S01]  /*24740*/  STL.64 [R1+0xb0], R4 ;  /* 0x0000b00401007387 */ /* 0x0005e20000100a00 */
[----:B------:R-:W-:-:S02]  /*24750*/  LEA.HI.X.SX32 R73, R99, R2, 0x2, P4 ;  /* 0x0000000263497211 */ /* 0x000fc400020f16ff */
[CC--:B-1----:R-:W-:Y:S02]  /*24760*/  LEA R6, P0, R100.reuse, R0.reuse, 0x2 ;  /* 0x0000000064067211 */ /* 0x0c2fe400078010ff */
[C---:B--2---:R-:W-:Y:S02]  /*24770*/  LEA R4, P4, R101.reuse, R0, 0x2 ;  /* 0x0000000065047211 */ /* 0x044fe400078810ff */
[-C--:B------:R-:W-:Y:S02]  /*24780*/  LEA.HI.X.SX32 R7, R100, R2.reuse, 0x2, P0 ;  /* 0x0000000264077211 */ /* 0x080fe400000f16ff */
[----:B------:R-:W-:-:S03]  /*24790*/  LEA.HI.X.SX32 R5, R101, R2, 0x2, P4 ;  /* 0x0000000265057211 */ /* 0x000fc600020f16ff */
[----:B------:R1:W-:Y:S04]  /*247a0*/  STL.64 [R1+0x4b8], R6 ;  /* 0x0004b80601007387 */ /* 0x0003e80000100a00 */
[----:B------:R2:W-:Y:S01]  /*247b0*/  STL.64 [R1+0x410], R4 ;  /* 0x0004100401007387 */ /* 0x0005e20000100a00 */
[CC--:B-1----:R-:W-:Y:S02]  /*247c0*/  LEA R6, P0, R102.reuse, R0.reuse, 0x2 ;  /* 0x0000000066067211 */ /* 0x0c2fe400078010ff */
[C---:B--2---:R-:W-:Y:S02]  /*247d0*/  LEA R4, P4, R103.reuse, R0, 0x2 ;  /* 0x0000000067047211 */ /* 0x044fe400078810ff */
[-C--:B------:R-:W-:Y:S02]  /*247e0*/  LEA.HI.X.SX32 R7, R102, R2.reuse, 0x2, P0 ;  /* 0x0000000266077211 */ /* 0x080fe400000f16ff */
[----:B------:R-:W-:-:S03]  /*247f0*/  LEA.HI.X.SX32 R5, R103, R2, 0x2, P4 ;  /* 0x0000000267057211 */ /* 0x000fc600020f16ff */
[----:B------:R1:W-:Y:S01]  /*24800*/  STL.64 [R1+0x378], R6 ;  /* 0x0003780601007387 */ /* 0x0003e20000100a00 */
[----:B------:R-:W-:-:S03]  /*24810*/  IMAD.MOV.U32 R221, RZ, RZ, R46 ;  /* 0x000000ffffdd7224 */ /* 0x000fc600078e002e */
[----:B------:R2:W-:Y:S01]  /*24820*/  STL.64 [R1+0x2e0], R4 ;  /* 0x0002e00401007387 */ /* 0x0005e20000100a00 */
[----:B------:R-:W-:Y:S02]  /*24830*/  IMAD.MOV.U32 R46, RZ, RZ, R67 ;  /* 0x000000ffff2e7224 */ /* 0x000fe400078e0043 */
[----:B------:R-:W-:Y:S01]  /*24840*/  IMAD R177, R48, c[0x0][0x190], RZ ;  /* 0x0000640030b17a24 */ /* 0x000fe200078e02ff */
[CC--:B-1----:R-:W-:Y:S02]  /*24850*/  LEA R6, P0, R104.reuse, R0.reuse, 0x2 ;  /* 0x0000000068067211 */ /* 0x0c2fe400078010ff */
[----:B--2---:R-:W-:Y:S01]  /*24860*/  LEA R4, P4, R105, R0, 0x2 ;  /* 0x0000000069047211 */ /* 0x004fe200078810ff */
[----:B------:R-:W-:Y:S01]  /*24870*/  IMAD.MOV.U32 R67, RZ, RZ, R70 ;  /* 0x000000ffff437224 */ /* 0x000fe200078e0046 */
[----:B------:R-:W-:Y:S01]  /*24880*/  LEA.HI.X.SX32 R7, R104, R2, 0x2, P0 ;  /* 0x0000000268077211 */ /* 0x000fe200000f16ff */
[----:B------:R-:W-:Y:S01]  /*24890*/  IMAD R48, R222, c[0x0][0x190], RZ ;  /* 0x00006400de307a24 */ /* 0x000fe200078e02ff */
[----:B------:R-:W-:-:S02]  /*248a0*/  LEA R210, P0, R106, R0, 0x2 ;  /* 0x000000006ad27211 */ /* 0x000fc400078010ff */
[----:B------:R-:W-:Y:S01]  /*248b0*/  LEA.HI.X.SX32 R5, R105, R2, 0x2, P4 ;  /* 0x0000000269057211 */ /* 0x000fe200020f16ff */
[----:B------:R-:W-:Y:S01]  /*248c0*/  IMAD.MOV.U32 R222, RZ, RZ, R27 ;  /* 0x000000ffffde7224 */ /* 0x000fe200078e001b */
[C---:B------:R-:W-:Y:S01]  /*248d0*/  LEA R70, P4, R107.reuse, R0, 0x2 ;  /* 0x000000006b467211 */ /* 0x040fe200078810ff */
[----:B------:R-:W-:Y:S01]  /*248e0*/  STL.64 [R1+0x138], R6 ;  /* 0x0001380601007387 */ /* 0x000fe20000100a00 */
[----:B------:R-:W-:Y:S01]  /*248f0*/  MOV R27, R26 ;  /* 0x0000001a001b7202 */ /* 0x000fe20000000f00 */
[----:B------:R-:W-:Y:S01]  /*24900*/  IMAD.MOV.U32 R26, RZ, RZ, R71 ;  /* 0x000000ffff1a7224 */ /* 0x000fe200078e0047 */
[----:B------:R-:W-:Y:S01]  /*24910*/  LEA.HI.X.SX32 R211, R106, R2, 0x2, P0 ;  /* 0x000000026ad37211 */ /* 0x000fe200000f16ff */
[----:B------:R1:W-:Y:S01]  /*24920*/  STL.64 [R1+0x8], R4 ;  /* 0x0000080401007387 */ /* 0x0003e20000100a00 */
[----:B------:R-:W-:Y:S02]  /*24930*/  LEA R90, P0, R108, R0, 0x2 ;  /* 0x000000006c5a7211 */ /* 0x000fe400078010ff */
[----:B------:R-:W-:-:S02]  /*24940*/  LEA.HI.X.SX32 R71, R107, R2, 0x2, P4 ;  /* 0x000000026b477211 */ /* 0x000fc400020f16ff */
[----:B------:R-:W-:Y:S02]  /*24950*/  LEA.HI.X.SX32 R91, R108, R2, 0x2, P0 ;  /* 0x000000026c5b7211 */ /* 0x000fe400000f16ff */
[----:B-1----:R-:W-:-:S04]  /*24960*/  LEA R4, P4, R109, R0, 0x2 ;  /* 0x000000006d047211 */ /* 0x002fc800078810ff */
[----:B------:R-:W-:Y:S01]  /*24970*/  LEA.HI.X.SX32 R5, R109, R2, 0x2, P4 ;  /* 0x000000026d057211 */ /* 0x000fe200020f16ff */
[----:B------:R1:W-:Y:S04]  /*24980*/  STL.64 [R1+0x4b0], R90 ;  /* 0x0004b05a01007387 */ /* 0x0003e80000100a00 */
[----:B------:R2:W-:Y:S01]  /*24990*/  STL.64 [R1+0x408], R4 ;  /* 0x0004080401007387 */ /* 0x0005e20000100a00 */
[CC--:B-1----:R-:W-:Y:S02]  /*249a0*/  LEA R90, P0, R110.reuse, R0.reuse, 0x2 ;  /* 0x000000006e5a7211 */ /* 0x0c2fe400078010ff */
[----:B--2---:R-:W-:Y:S02]  /*249b0*/  LEA R4, P4, R111, R0, 0x2 ;  /* 0x000000006f047211 */ /* 0x004fe400078810ff */
[----:B------:R-:W-:-:S02]  /*249c0*/  LEA.HI.X.SX32 R91, R110, R2, 0x2, P0 ;  /* 0x000000026e5b7211 */ /* 0x000fc400000f16ff */
[----:B------:R-:W-:Y:S01]  /*249d0*/  LEA.HI.X.SX32 R5, R111, R2, 0x2, P4 ;  /* 0x000000026f057211 */ /* 0x000fe200020f16ff */
[----:B------:R-:W-:Y:S02]  /*249e0*/  IMAD R112, R112, c[0x0][0x190], RZ ;  /* 0x0000640070707a24 */ /* 0x000fe400078e02ff */
[----:B------:R-:W-:Y:S01]  /*249f0*/  IMAD R113, R113, c[0x0][0x190], RZ ;  /* 0x0000640071717a24 */ /* 0x000fe200078e02ff */
[----:B------:R1:W-:Y:S01]  /*24a00*/  STL.64 [R1+0x370], R90 ;  /* 0x0003705a01007387 */ /* 0x0003e20000100a00 */
[----:B------:R-:W-:-:S03]  /*24a10*/  IMAD R114, R114, c[0x0][0x190], RZ ;  /* 0x0000640072727a24 */ /* 0x000fc600078e02ff */
[----:B------:R2:W-:Y:S01]  /*24a20*/  STL.64 [R1+0x2d8], R4 ;  /* 0x0002d80401007387 */ /* 0x0005e20000100a00 */
[C---:B------:R-:W-:Y:S01]  /*24a30*/  LEA R92, P0, R112.reuse, R0, 0x2 ;  /* 0x00000000705c7211 */ /* 0x040fe200078010ff */
[----:B------:R-:W-:Y:S02]  /*24a40*/  IMAD R115, R115, c[0x0][0x190], RZ ;  /* 0x0000640073737a24 */ /* 0x000fe400078e02ff */
[----:B------:R-:W-:Y:S01]  /*24a50*/  IMAD.MOV.U32 R223, RZ, RZ, R221 ;  /* 0x000000ffffdf7224 */ /* 0x000fe200078e00dd */
[----:B------:R-:W-:Y:S01]  /*24a60*/  LEA.HI.X.SX32 R93, R112, R2, 0x2, P0 ;  /* 0x00000002705d7211 */ /* 0x000fe200000f16ff */
[----:B------:R-:W-:Y:S01]  /*24a70*/  IMAD.MOV.U32 R221, RZ, RZ, R209 ;  /* 0x000000ffffdd7224 */ /* 0x000fe200078e00d1 */
[----:B-1----:R-:W-:Y:S01]  /*24a80*/  LEA R90, P4, R113, R0, 0x2 ;  /* 0x00000000715a7211 */ /* 0x002fe200078810ff */
[----:B--2---:R-:W-:Y:S02]  /*24a90*/  IMAD.MOV.U32 R4, RZ, RZ, R26 ;  /* 0x000000ffff047224 */ /* 0x004fe400078e001a */
[----:B------:R-:W-:-:S02]  /*24aa0*/  IMAD.MOV.U32 R26, RZ, RZ, R64 ;  /* 0x000000ffff1a7224 */ /* 0x000fc400078e0040 */
[----:B------:R-:W-:Y:S02]  /*24ab0*/  IMAD.MOV.U32 R64, RZ, RZ, R68 ;  /* 0x000000ffff407224 */ /* 0x000fe400078e0044 */
[----:B------:R-:W-:Y:S01]  /*24ac0*/  IMAD.MOV.U32 R68, RZ, RZ, R208 ;  /* 0x000000ffff447224 */ /* 0x000fe200078e00d0 */
[----:B------:R-:W-:Y:S01]  /*24ad0*/  LEA R208, P0, R114, R0, 0x2 ;  /* 0x0000000072d07211 */ /* 0x000fe200078010ff */
[----:B------:R-:W-:Y:S01]  /*24ae0*/  IMAD R116, R116, c[0x0][0x190], RZ ;  /* 0x0000640074747a24 */ /* 0x000fe200078e02ff */
[----:B------:R-:W-:Y:S01]  /*24af0*/  LEA.HI.X.SX32 R91, R113, R2, 0x2, P4 ;  /* 0x00000002715b7211 */ /* 0x000fe200020f16ff */
[----:B------:R-:W-:Y:S01]  /*24b00*/  IMAD.MOV.U32 R3, RZ, RZ, R68 ;  /* 0x000000ffff037224 */ /* 0x000fe200078e0044 */
[----:B------:R-:W-:Y:S01]  /*24b10*/  LEA R68, P4, R115, R0, 0x2 ;  /* 0x0000000073447211 */ /* 0x000fe200078810ff */
[----:B------:R-:W-:Y:S02]  /*24b20*/  IMAD R117, R117, c[0x0][0x190], RZ ;  /* 0x0000640075757a24 */ /* 0x000fe400078e02ff */
[----:B------:R-:W-:Y:S01]  /*24b30*/  IMAD.MOV.U32 R5, RZ, RZ, R221 ;  /* 0x000000ffff057224 */ /* 0x000fe200078e00dd */
[----:B------:R-:W-:Y:S01]  /*24b40*/  LEA.HI.X.SX32 R209, R114, R2, 0x2, P0 ;  /* 0x0000000272d17211 */ /* 0x000fe200000f16ff */
[----:B------:R-:W-:Y:S01]  /*24b50*/  IMAD.MOV.U32 R221, RZ, RZ, R64 ;  /* 0x000000ffffdd7224 */ /* 0x000fe200078e0040 */
[----:B------:R1:W-:Y:S01]  /*24b60*/  STL.64 [R1+0x130], R92 ;  /* 0x0001305c01007387 */ /* 0x0003e20000100a00 */
[----:B------:R-:W-:Y:S01]  /*24b70*/  IMAD.MOV.U32 R64, RZ, RZ, R69 ;  /* 0x000000ffff407224 */ /* 0x000fe200078e0045 */
[----:B------:R-:W-:-:S02]  /*24b80*/  LEA R94, P0, R116, R0, 0x2 ;  /* 0x00000000745e7211 */ /* 0x000fc400078010ff */
[-C--:B------:R-:W-:Y:S01]  /*24b90*/  LEA.HI.X.SX32 R69, R115, R2.reuse, 0x2, P4 ;  /* 0x0000000273457211 */ /* 0x080fe200020f16ff */
[----:B------:R-:W-:Y:S01]  /*24ba0*/  IMAD R118, R118, c[0x0][0x190], RZ ;  /* 0x0000640076767a24 */ /* 0x000fe200078e02ff */
[----:B------:R-:W-:Y:S01]  /*24bb0*/  LEA.HI.X.SX32 R95, R116, R2, 0x2, P0 ;  /* 0x00000002745f7211 */ /* 0x000fe200000f16ff */
[----:B------:R-:W-:Y:S01]  /*24bc0*/  IMAD R119, R119, c[0x0][0x190], RZ ;  /* 0x0000640077777a24 */ /* 0x000fe200078e02ff */
[C---:B-1----:R-:W-:Y:S01]  /*24bd0*/  LEA R92, P4, R117.reuse, R0, 0x2 ;  /* 0x00000000755c7211 */ /* 0x042fe200078810ff */
[----:B------:R-:W-:Y:S03]  /*24be0*/  STL.64 [R1], R90 ;  /* 0x0000005a01007387 */ /* 0x000fe60000100a00 */
[----:B------:R-:W-:Y:S01]  /*24bf0*/  LEA.HI.X.SX32 R93, R117, R2, 0x2, P4 ;  /* 0x00000002755d7211 */ /* 0x000fe200020f16ff */
[----:B------:R1:W-:Y:S04]  /*24c00*/  STL.64 [R1+0x498], R94 ;  /* 0x0004985e01007387 */ /* 0x0003e80000100a00 */
[----:B------:R2:W-:Y:S01]  /*24c10*/  STL.64 [R1+0x400], R92 ;  /* 0x0004005c01007387 */ /* 0x0005e20000100a00 */
[----:B------:R-:W-:-:S03]  /*24c20*/  IMAD R120, R120, c[0x0][0x190], RZ ;  /* 0x0000640078787a24 */ /* 0x000fc600078e02ff */
[----:B------:R-:W3:Y:S01]  /*24c30*/  LDL.LU R101, [R1+0x4c] ;  /* 0x00004c0001657983 */ /* 0x000ee20000300800 */
[CC--:B-1----:R-:W-:Y:S02]  /*24c40*/  LEA R94, P0, R118.reuse, R0.reuse, 0x2 ;  /* 0x00000000765e7211 */ /* 0x0c2fe400078010ff */
[C---:B--2---:R-:W-:Y:S02]  /*24c50*/  LEA R92, P4, R119.reuse, R0, 0x2 ;  /* 0x00000000775c7211 */ /* 0x044fe400078810ff */
[-C--:B------:R-:W-:Y:S02]  /*24c60*/  LEA.HI.X.SX32 R95, R118, R2.reuse, 0x2, P0 ;  /* 0x00000002765f7211 */ /* 0x080fe400000f16ff */
[----:B------:R-:W-:-:S03]  /*24c70*/  LEA.HI.X.SX32 R93, R119, R2, 0x2, P4 ;  /* 0x00000002775d7211 */ /* 0x000fc600020f16ff */
[----:B------:R1:W-:Y:S04]  /*24c80*/  STL.64 [R1+0x368], R94 ;  /* 0x0003685e01007387 */ /* 0x0003e80000100a00 */
[----:B------:R2:W-:Y:S04]  /*24c90*/  STL.64 [R1+0x2d0], R92 ;  /* 0x0002d05c01007387 */ /* 0x0005e80000100a00 */
[----:B------:R-:W4:Y:S01]  /*24ca0*/  LDL.LU R102, [R1+0x54] ;  /* 0x0000540001667983 */ /* 0x000f220000300800 */
[----:B-1----:R-:W-:-:S04]  /*24cb0*/  LEA R94, P0, R120, R0, 0x2 ;  /* 0x00000000785e7211 */ /* 0x002fc800078010ff */
[----:B------:R-:W-:-:S05]  /*24cc0*/  LEA.HI.X.SX32 R95, R120, R2, 0x2, P0 ;  /* 0x00000002785f7211 */ /* 0x000fca00000f16ff */
[----:B------:R1:W-:Y:S04]  /*24cd0*/  STL.64 [R1+0x128], R94 ;  /* 0x0001285e01007387 */ /* 0x0003e80000100a00 */
[----:B------:R-:W5:Y:S04]  /*24ce0*/  LDL.LU R106, [R1+0x5c] ;  /* 0x00005c00016a7983 */ /* 0x000f680000300800 */
[----:B------:R-:W5:Y:S01]  /*24cf0*/  LDL.LU R103, [R1+0x6c] ;  /* 0x00006c0001677983 */ /* 0x000f620000300800 */
[----:B------:R-:W-:Y:S01]  /*24d00*/  MOV R90, R4 ;  /* 0x00000004005a7202 */ /* 0x000fe20000000f00 */
[----:B------:R-:W-:-:S04]  /*24d10*/  IMAD.MOV.U32 R6, RZ, RZ, R27 ;  /* 0x000000ffff067224 */ /* 0x000fc800078e001b */
[----:B------:R-:W-:Y:S01]  /*24d20*/  IMAD.MOV.U32 R91, RZ, RZ, R90 ;  /* 0x000000ffff5b7224 */ /* 0x000fe200078e005a */
[----:B------:R-:W-:Y:S01]  /*24d30*/  MOV R90, R5 ;  /* 0x00000005005a7202 */ /* 0x000fe20000000f00 */
[----:B------:R-:W-:Y:S01]  /*24d40*/  IMAD.MOV.U32 R5, RZ, RZ, R3 ;  /* 0x000000ffff057224 */ /* 0x000fe200078e0003 */
[----:B------:R-:W-:Y:S01]  /*24d50*/  MOV R27, R46 ;  /* 0x0000002e001b7202 */ /* 0x000fe20000000f00 */
[----:B------:R-:W-:Y:S02]  /*24d60*/  IMAD R13, R229, c[0x0][0x190], RZ ;  /* 0x00006400e50d7a24 */ /* 0x000fe400078e02ff */
[----:B------:R-:W-:Y:S02]  /*24d70*/  IMAD.MOV.U32 R229, RZ, RZ, R90 ;  /* 0x000000ffffe57224 */ /* 0x000fe400078e005a */
[----:B------:R-:W-:Y:S02]  /*24d80*/  IMAD.MOV.U32 R3, RZ, RZ, R6 ;  /* 0x000000ffff037224 */ /* 0x000fe400078e0006 */
[----:B------:R-:W-:-:S02]  /*24d90*/  IMAD.MOV.U32 R90, RZ, RZ, R5 ;  /* 0x000000ffff5a7224 */ /* 0x000fc400078e0005 */
[----:B------:R-:W-:Y:S02]  /*24da0*/  IMAD.MOV.U32 R5, RZ, RZ, R223 ;  /* 0x000000ffff057224 */ /* 0x000fe400078e00df */
[----:B------:R-:W-:Y:S02]  /*24db0*/  IMAD.MOV.U32 R223, RZ, RZ, R27 ;  /* 0x000000ffffdf7224 */ /* 0x000fe400078e001b */
[----:B------:R-:W-:Y:S02]  /*24dc0*/  IMAD.MOV.U32 R27, RZ, RZ, R243 ;  /* 0x000000ffff1b7224 */ /* 0x000fe400078e00f3 */
[----:B------:R-:W-:Y:S02]  /*24dd0*/  IMAD R122, R122, c[0x0][0x190], RZ ;  /* 0x000064007a7a7a24 */ /* 0x000fe400078e02ff */
[----:B--2---:R-:W-:Y:S01]  /*24de0*/  IMAD.MOV.U32 R92, RZ, RZ, R91 ;  /* 0x000000ffff5c7224 */ /* 0x004fe200078e005b */
[----:B------:R-:W-:Y:S01]  /*24df0*/  MOV R91, R3 ;  /* 0x00000003005b7202 */ /* 0x000fe20000000f00 */
[----:B------:R-:W-:-:S02]  /*24e00*/  IMAD.MOV.U32 R3, RZ, RZ, R222 ;  /* 0x000000ffff037224 */ /* 0x000fc400078e00de */
[----:B-1----:R-:W-:Y:S02]  /*24e10*/  IMAD.MOV.U32 R95, RZ, RZ, R5 ;  /* 0x000000ffff5f7224 */ /* 0x002fe400078e0005 */
[----:B------:R-:W-:Y:S02]  /*24e20*/  IMAD R242, R242, c[0x0][0x190], RZ ;  /* 0x00006400f2f27a24 */ /* 0x000fe400078e02ff */
[----:B------:R-:W-:Y:S01]  /*24e30*/  IMAD.MOV.U32 R5, RZ, RZ, R27 ;  /* 0x000000ffff057224 */ /* 0x000fe200078e001b */
[----:B------:R-:W-:Y:S01]  /*24e40*/  MOV R27, R206 ;  /* 0x000000ce001b7202 */ /* 0x000fe20000000f00 */
[----:B------:R-:W-:Y:S01]  /*24e50*/  IMAD R121, R121, c[0x0][0x190], RZ ;  /* 0x0000640079797a24 */ /* 0x000fe200078e02ff */
[----:B------:R-:W-:Y:S01]  /*24e60*/  LEA R206, P0, R122, R0, 0x2 ;  /* 0x000000007ace7211 */ /* 0x000fe200078010ff */
[----:B------:R-:W-:Y:S02]  /*24e70*/  IMAD R124, R124, c[0x0][0x190], RZ ;  /* 0x000064007c7c7a24 */ /* 0x000fe400078e02ff */
[----:B------:R-:W-:-:S02]  /*24e80*/  IMAD R47, R230, c[0x0][0x190], RZ ;  /* 0x00006400e62f7a24 */ /* 0x000fc400078e02ff */
[----:B------:R-:W-:Y:S01]  /*24e90*/  IMAD.MOV.U32 R230, RZ, RZ, R3 ;  /* 0x000000ffffe67224 */ /* 0x000fe200078e0003 */
[----:B------:R-:W-:Y:S01]  /*24ea0*/  MOV R3, R223 ;  /* 0x000000df00037202 */ /* 0x000fe20000000f00 */
[----:B------:R-:W-:Y:S01]  /*24eb0*/  IMAD.MOV.U32 R222, RZ, RZ, R66 ;  /* 0x000000ffffde7224 */ /* 0x000fe200078e0042 */
[----:B------:R-:W-:Y:S01]  /*24ec0*/  MOV R66, R242 ;  /* 0x000000f200427202 */ /* 0x000fe20000000f00 */
[----:B------:R-:W-:Y:S01]  /*24ed0*/  IMAD.MOV.U32 R223, RZ, RZ, R207 ;  /* 0x000000ffffdf7224 */ /* 0x000fe200078e00cf */
[----:B------:R-:W-:Y:S01]  /*24ee0*/  LEA R242, P4, R121, R0, 0x2 ;  /* 0x0000000079f27211 */ /* 0x000fe200078810ff */
[----:B------:R-:W-:Y:S01]  /*24ef0*/  IMAD R123, R123, c[0x0][0x190], RZ ;  /* 0x000064007b7b7a24 */ /* 0x000fe200078e02ff */
[----:B------:R-:W-:Y:S01]  /*24f00*/  LEA.HI.X.SX32 R207, R122, R2, 0x2, P0 ;  /* 0x000000027acf7211 */ /* 0x000fe200000f16ff */
[----:B------:R-:W-:Y:S01]  /*24f10*/  IMAD.MOV.U32 R93, RZ, RZ, R92 ;  /* 0x000000ffff5d7224 */ /* 0x000fe200078e005c */
[----:B------:R-:W-:Y:S01]  /*24f20*/  LEA R104, P0, R124, R0, 0x2 ;  /* 0x000000007c687211 */ /* 0x000fe200078010ff */
[----:B------:R-:W-:Y:S01]  /*24f30*/  IMAD.MOV.U32 R92, RZ, RZ, R91 ;  /* 0x000000ffff5c7224 */ /* 0x000fe200078e005b */
[----:B------:R-:W-:Y:S01]  /*24f40*/  LEA.HI.X.SX32 R243, R121, R2, 0x2, P4 ;  /* 0x0000000279f37211 */ /* 0x000fe200020f16ff */
[----:B------:R-:W-:Y:S01]  /*24f50*/  IMAD.MOV.U32 R91, RZ, RZ, R66 ;  /* 0x000000ffff5b7224 */ /* 0x000fe200078e0042 */
[----:B------:R-:W-:Y:S01]  /*24f60*/  LEA R66, P4, R123, R0, 0x2 ;  /* 0x000000007b427211 */ /* 0x000fe200078810ff */
[----:B------:R-:W-:Y:S01]  /*24f70*/  IMAD R128, R128, c[0x0][0x190], RZ ;  /* 0x0000640080807a24 */ /* 0x000fe200078e02ff */
[----:B------:R-:W-:Y:S01]  /*24f80*/  LEA.HI.X.SX32 R105, R124, R2, 0x2, P0 ;  /* 0x000000027c697211 */ /* 0x000fe200000f16ff */
[----:B------:R-:W-:-:S02]  /*24f90*/  IMAD R133, R133, c[0x0][0x190], RZ ;  /* 0x0000640085857a24 */ /* 0x000fc400078e02ff */
[----:B------:R-:W-:Y:S02]  /*24fa0*/  IMAD.MOV.U32 R94, RZ, RZ, R229 ;  /* 0x000000ffff5e7224 */ /* 0x000fe400078e00e5 */
[----:B------:R-:W-:Y:S02]  /*24fb0*/  IMAD.MOV.U32 R229, RZ, RZ, R222 ;  /* 0x000000ffffe57224 */ /* 0x000fe400078e00de */
[----:B------:R-:W-:Y:S01]  /*24fc0*/  IMAD.MOV.U32 R222, RZ, RZ, R67 ;  /* 0x000000ffffde7224 */ /* 0x000fe200078e0043 */
[----:B------:R-:W-:Y:S01]  /*24fd0*/  LEA.HI.X.SX32 R67, R123, R2, 0x2, P4 ;  /* 0x000000027b437211 */ /* 0x000fe200020f16ff */
[----:B------:R1:W-:Y:S01]  /*24fe0*/  STL.64 [R1+0x490], R104 ;  /* 0x0004906801007387 */ /* 0x0003e20000100a00 */
[----:B------:R-:W-:Y:S01]  /*24ff0*/  LEA R108, P4, R128, R0, 0x2 ;  /* 0x00000000806c7211 */ /* 0x000fe200078810ff */
[----:B------:R-:W-:-:S03]  /*25000*/  IMAD R134, R134, c[0x0][0x190], RZ ;  /* 0x0000640086867a24 */ /* 0x000fc600078e02ff */
[----:B------:R-:W-:Y:S01]  /*25010*/  LEA.HI.X.SX32 R109, R128, R2, 0x2, P4 ;  /* 0x00000002806d7211 */ /* 0x000fe200020f16ff */
[----:B------:R-:W-:Y:S01]  /*25020*/  IMAD R135, R135, c[0x0][0x190], RZ ;  /* 0x0000640087877a24 */ /* 0x000fe200078e02ff */
[----:B-1----:R-:W-:-:S04]  /*25030*/  LEA R104, P0, R133, R0, 0x2 ;  /* 0x0000000085687211 */ /* 0x002fc800078010ff */
[----:B------:R-:W-:Y:S01]  /*25040*/  LEA.HI.X.SX32 R105, R133, R2, 0x2, P0 ;  /* 0x0000000285697211 */ /* 0x000fe200000f16ff */
[----:B------:R1:W-:Y:S01]  /*25050*/  STL.64 [R1+0x3f8], R108 ;  /* 0x0003f86c01007387 */ /* 0x0003e20000100a00 */
[----:B------:R-:W-:-:S03]  /*25060*/  IMAD R89, R231, c[0x0][0x190], RZ ;  /* 0x00006400e7597a24 */ /* 0x000fc600078e02ff */
[----:B------:R2:W-:Y:S01]  /*25070*/  STL.64 [R1+0x360], R104 ;  /* 0x0003606801007387 */ /* 0x0005e20000100a00 */
[----:B------:R-:W-:Y:S02]  /*25080*/  IMAD.MOV.U32 R231, RZ, RZ, R64 ;  /* 0x000000ffffe77224 */ /* 0x000fe400078e0040 */
[----:B------:R-:W-:Y:S01]  /*25090*/  IMAD.MOV.U32 R64, RZ, RZ, R204 ;  /* 0x000000ffff407224 */ /* 0x000fe200078e00cc */
[----:B------:R-:W5:Y:S01]  /*250a0*/  LDL.LU R107, [R1+0x7c] ;  /* 0x00007c00016b7983 */ /* 0x000f620000300800 */
[CC--:B-1----:R-:W-:Y:S02]  /*250b0*/  LEA R108, P4, R134.reuse, R0.reuse, 0x2 ;  /* 0x00000000866c7211 */ /* 0x0c2fe400078810ff */
[C---:B--2---:R-:W-:Y:S02]  /*250c0*/  LEA R104, P0, R135.reuse, R0, 0x2 ;  /* 0x0000000087687211 */ /* 0x044fe400078010ff */
[-C--:B------:R-:W-:Y:S01]  /*250d0*/  LEA.HI.X.SX32 R109, R134, R2.reuse, 0x2, P4 ;  /* 0x00000002866d7211 */ /* 0x080fe200020f16ff */
[----:B------:R-:W-:Y:S01]  /*250e0*/  IMAD.MOV.U32 R97, RZ, RZ, R93 ;  /* 0x000000ffff617224 */ /* 0x000fe200078e005d */
[----:B------:R-:W-:Y:S01]  /*250f0*/  LEA.HI.X.SX32 R105, R135, R2, 0x2, P0 ;  /* 0x0000000287697211 */ /* 0x000fe200000f16ff */
[----:B------:R-:W-:Y:S01]  /*25100*/  IMAD R4, R240, c[0x0][0x190], RZ ;  /* 0x00006400f0047a24 */ /* 0x000fe200078e02ff */
[----:B------:R-:W-:Y:S01]  /*25110*/  LEA R240, P4, R247, R0, 0x2 ;  /* 0x00000000f7f07211 */ /* 0x000fe200078810ff */
[----:B------:R-:W-:Y:S01]  /*25120*/  IMAD.MOV.U32 R93, RZ, RZ, R90 ;  /* 0x000000ffff5d7224 */ /* 0x000fe200078e005a */
[----:B------:R-:W-:Y:S01]  /*25130*/  STL.64 [R1+0x2c8], R108 ;  /* 0x0002c86c01007387 */ /* 0x000fe20000100a00 */
[----:B------:R-:W-:Y:S01]  /*25140*/  IMAD.MOV.U32 R90, RZ, RZ, R205 ;  /* 0x000000ffff5a7224 */ /* 0x000fe200078e00cd */
[----:B------:R-:W-:Y:S01]  /*25150*/  MOV R100, R97 ;  /* 0x0000006100647202 */ /* 0x000fe20000000f00 */
[----:B------:R-:W-:Y:S01]  /*25160*/  IMAD R6, R241, c[0x0][0x190], RZ ;  /* 0x00006400f1067a24 */ /* 0x000fe200078e02ff */
[----:B------:R4:W-:Y:S01]  /*25170*/  STL.64 [R1+0x120], R104 ;  /* 0x0001206801007387 */ /* 0x0009e20000100a00 */
[----:B------:R-:W-:Y:S01]  /*25180*/  LEA.HI.X.SX32 R241, R247, R2, 0x2, P4 ;  /* 0x00000002f7f17211 */ /* 0x000fe200020f16ff */
[----:B------:R-:W-:Y:S01]  /*25190*/  IMAD.MOV.U32 R97, RZ, RZ, R64 ;  /* 0x000000ffff617224 */ /* 0x000fe200078e0040 */
[C---:B------:R-:W-:Y:S01]  /*251a0*/  LEA R64, P4, R248.reuse, R0, 0x2 ;  /* 0x00000000f8407211 */ /* 0x040fe200078810ff */
[----:B------:R-:W-:Y:S01]  /*251b0*/  IMAD.MOV.U32 R99, RZ, RZ, R231 ;  /* 0x000000ffff637224 */ /* 0x000fe200078e00e7 */
[----:B------:R-:W2:Y:S01]  /*251c0*/  LDL.LU R247, [R1+0x1a34] ;  /* 0x001a340001f77983 */ /* 0x000ea20000300800 */
[----:B------:R-:W-:Y:S01]  /*251d0*/  IMAD.MOV.U32 R231, RZ, RZ, R65 ;  /* 0x000000ffffe77224 */ /* 0x000fe200078e0041 */
[----:B------:R-:W-:Y:S01]  /*251e0*/  LEA.HI.X.SX32 R65, R248, R2, 0x2, P4 ;  /* 0x00000002f8417211 */ /* 0x000fe200020f16ff */
[----:B------:R-:W-:Y:S01]  /*251f0*/  IMAD R8, R237, c[0x0][0x190], RZ ;  /* 0x00006400ed087a24 */ /* 0x000fe200078e02ff */
[C---:B------:R-:W-:Y:S01]  /*25200*/  LEA R110, P4, R249.reuse, R0, 0x2 ;  /* 0x00000000f96e7211 */ /* 0x040fe200078810ff */
[----:B------:R-:W2:Y:S04]  /*25210*/  LDL.LU R237, [R1+0x8c] ;  /* 0x00008c0001ed7983 */ /* 0x000ea80000300800 */
[----:B------:R-:W2:Y:S01]  /*25220*/  LDL.LU R248, [R1+0x1a30] ;  /* 0x001a300001f87983 */ /* 0x000ea20000300800 */
[----:B------:R-:W-:Y:S01]  /*25230*/  LEA.HI.X.SX32 R111, R249, R2, 0x2, P4 ;  /* 0x00000002f96f7211 */ /* 0x000fe200020f16ff */
[----:B------:R-:W-:-:S02]  /*25240*/  IMAD R46, R238, c[0x0][0x190], RZ ;  /* 0x00006400ee2e7a24 */ /* 0x000fc400078e02ff */
[----:B------:R-:W-:Y:S01]  /*25250*/  IMAD R88, R239, c[0x0][0x190], RZ ;  /* 0x00006400ef587a24 */ /* 0x000fe200078e02ff */
[----:B---3--:R-:W-:-:S04]  /*25260*/  LEA R204, P0, R101, R0, 0x2 ;  /* 0x0000000065cc7211 */ /* 0x008fc800078010ff */
[----:B------:R-:W-:Y:S02]  /*25270*/  LEA.HI.X.SX32 R205, R101, R2, 0x2, P0 ;  /* 0x0000000265cd7211 */ /* 0x000fe400000f16ff */
[----:B----4-:R-:W-:-:S04]  /*25280*/  LEA R104, P0, R102, R0, 0x2 ;  /* 0x0000000066687211 */ /* 0x010fc800078010ff */
[----:B------:R-:W-:-:S05]  /*25290*/  LEA.HI.X.SX32 R105, R102, R2, 0x2, P0 ;  /* 0x0000000266697211 */ /* 0x000fca00000f16ff */
[----:B------:R5:W-:Y:S04]  /*252a0*/  STL.64 [R1+0x488], R104 ;  /* 0x0004886801007387 */ /* 0x000be80000100a00 */
[----:B------:R-:W3:Y:S04]  /*252b0*/  LDL.LU R108, [R1+0x98] ;  /* 0x00009800016c7983 */ /* 0x000ee80000300800 */
[----:B------:R-:W4:Y:S01]  /*252c0*/  LDL.LU R249, [R1+0x1a2c] ;  /* 0x001a2c0001f97983 */ /* 0x000f220000300800 */
[----:B-----5:R-:W-:-:S03]  /*252d0*/  LEA R104, P0, R106, R0, 0x2 ;  /* 0x000000006a687211 */ /* 0x020fc600078010ff */
[----:B------:R1:W-:Y:S01]  /*252e0*/  STL.64 [R1+0x3f0], R110 ;  /* 0x0003f06e01007387 */ /* 0x0003e20000100a00 */
[----:B------:R-:W-:-:S05]  /*252f0*/  LEA.HI.X.SX32 R105, R106, R2, 0x2, P0 ;  /* 0x000000026a697211 */ /* 0x000fca00000f16ff */
[----:B------:R5:W-:Y:S01]  /*25300*/  STL.64 [R1+0x358], R104 ;  /* 0x0003586801007387 */ /* 0x000be20000100a00 */
[----:B-1----:R-:W-:-:S03]  /*25310*/  LEA R110, P4, R136, R0, 0x2 ;  /* 0x00000000886e7211 */ /* 0x002fc600078810ff */
[----:B------:R-:W4:Y:S01]  /*25320*/  LDL.LU R115, [R1+0xd0] ;  /* 0x0000d00001737983 */ /* 0x000f220000300800 */
[----:B------:R-:W-:-:S03]  /*25330*/  LEA.HI.X.SX32 R111, R136, R2, 0x2, P4 ;  /* 0x00000002886f7211 */ /* 0x000fc600020f16ff */
[----:B------:R-:W4:Y:S01]  /*25340*/  LDL.LU R136, [R1+0x1a28] ;  /* 0x001a280001887983 */ /* 0x000f220000300800 */
[----:B-----5:R-:W-:-:S03]  /*25350*/  LEA R104, P0, R103, R0, 0x2 ;  /* 0x0000000067687211 */ /* 0x020fc600078010ff */
[----:B------:R1:W-:Y:S01]  /*25360*/  STL.64 [R1+0x2c0], R110 ;  /* 0x0002c06e01007387 */ /* 0x0003e20000100a00 */
[----:B------:R-:W-:Y:S02]  /*25370*/  LEA.HI.X.SX32 R105, R103, R2, 0x2, P0 ;  /* 0x0000000267697211 */ /* 0x000fe400000f16ff */
[C---:B------:R-:W-:Y:S01]  /*25380*/  LEA R238, P4, R137.reuse, R0, 0x2 ;  /* 0x0000000089ee7211 */ /* 0x040fe200078810ff */
[----:B------:R-:W5:Y:S03]  /*25390*/  LDL.LU R114, [R1+0xd8] ;  /* 0x0000d80001727983 */ /* 0x000f660000300800 */
[----:B------:R-:W-:Y:S01]  /*253a0*/  LEA.HI.X.SX32 R239, R137, R2, 0x2, P4 ;  /* 0x0000000289ef7211 */ /* 0x000fe200020f16ff */
[----:B------:R1:W-:Y:S04]  /*253b0*/  STL.64 [R1+0x118], R104 ;  /* 0x0001186801007387 */ /* 0x0003e80000100a00 */
[----:B------:R-:W5:Y:S04]  /*253c0*/  LDL.LU R119, [R1+0xe0] ;  /* 0x0000e00001777983 */ /* 0x000f680000300800 */
[----:B------:R-:W5:Y:S04]  /*253d0*/  LDL.LU R137, [R1+0x1a24] ;  /* 0x001a240001897983 */ /* 0x000f680000300800 */
[----:B------:R-:W5:Y:S04]  /*253e0*/  LDL.LU R118, [R1+0xe8] ;  /* 0x0000e80001767983 */ /* 0x000f680000300800 */
[----:B------:R-:W5:Y:S01]  /*253f0*/  LDL.LU R113, [R1+0xf4] ;  /* 0x0000f40001717983 */ /* 0x000f620000300800 */
[----:B------:R-:W-:-:S02]  /*25400*/  IMAD.MOV.U32 R101, RZ, RZ, R100 ;  /* 0x000000ffff657224 */ /* 0x000fc400078e0064 */
[----:B------:R-:W-:Y:S01]  /*25410*/  IMAD.MOV.U32 R100, RZ, RZ, R99 ;  /* 0x000000ffff647224 */ /* 0x000fe200078e0063 */
[----:B------:R-:W-:Y:S01]  /*25420*/  MOV R99, R97 ;  /* 0x0000006100637202 */ /* 0x000fe20000000f00 */
[----:B------:R-:W-:Y:S01]  /*25430*/  IMAD.MOV.U32 R97, RZ, RZ, R231 ;  /* 0x000000ffff617224 */ /* 0x000fe200078e00e7 */
[----:B------:R-:W-:Y:S01]  /*25440*/  MOV R106, R26 ;  /* 0x0000001a006a7202 */ /* 0x000fe20000000f00 */
[----:B------:R-:W-:Y:S01]  /*25450*/  IMAD.MOV.U32 R231, RZ, RZ, R95 ;  /* 0x000000ffffe77224 */ /* 0x000fe200078e005f */
[----:B-1----:R-:W5:Y:S01]  /*25460*/  LDL.LU R110, [R1+0x100] ;  /* 0x00010000016e7983 */ /* 0x002f620000300800 */
[----:B------:R-:W-:Y:S01]  /*25470*/  IMAD.MOV.U32 R102, RZ, RZ, R101 ;  /* 0x000000ffff667224 */ /* 0x000fe200078e0065 */
[----:B------:R-:W-:Y:S01]  /*25480*/  MOV R101, R100 ;  /* 0x0000006400657202 */ /* 0x000fe20000000f00 */
[----:B------:R-:W-:Y:S02]  /*25490*/  IMAD.MOV.U32 R95, RZ, RZ, R92 ;  /* 0x000000ffff5f7224 */ /* 0x000fe400078e005c */
[----:B------:R-:W-:-:S02]  /*254a0*/  IMAD.MOV.U32 R100, RZ, RZ, R99 ;  /* 0x000000ffff647224 */ /* 0x000fc400078e0063 */
[----:B------:R-:W-:Y:S02]  /*254b0*/  IMAD.MOV.U32 R99, RZ, RZ, R97 ;  /* 0x000000ffff637224 */ /* 0x000fe400078e0061 */
[----:B------:R-:W-:Y:S02]  /*254c0*/  IMAD.MOV.U32 R97, RZ, RZ, R231 ;  /* 0x000000ffff617224 */ /* 0x000fe400078e00e7 */
[----:B------:R-:W-:Y:S02]  /*254d0*/  IMAD.MOV.U32 R231, RZ, RZ, R95 ;  /* 0x000000ffffe77224 */ /* 0x000fe400078e005f */
[----:B------:R-:W-:Y:S01]  /*254e0*/  IMAD.MOV.U32 R95, RZ, RZ, R91 ;  /* 0x000000ffff5f7224 */ /* 0x000fe200078e005b */
[----:B------:R-:W-:Y:S01]  /*254f0*/  MOV R91, R5 ;  /* 0x00000005005b7202 */ /* 0x000fe20000000f00 */
[----:B------:R-:W-:Y:S01]  /*25500*/  IMAD.MOV.U32 R103, RZ, RZ, R101 ;  /* 0x000000ffff677224 */ /* 0x000fe200078e0065 */
[----:B------:R-:W-:Y:S01]  /*25510*/  MOV R101, R223 ;  /* 0x000000df00657202 */ /* 0x000fe20000000f00 */
[----:B------:R-:W-:-:S02]  /*25520*/  IMAD.MOV.U32 R223, RZ, RZ, R222 ;  /* 0x000000ffffdf7224 */ /* 0x000fc400078e00de */
[----:B------:R-:W-:Y:S02]  /*25530*/  IMAD.MOV.U32 R104, RZ, RZ, R102 ;  /* 0x000000ffff687224 */ /* 0x000fe400078e0066 */
[----:B------:R-:W-:Y:S02]  /*25540*/  IMAD.MOV.U32 R222, RZ, RZ, R27 ;  /* 0x000000ffffde7224 */ /* 0x000fe400078e001b */
[----:B------:R-:W-:Y:S02]  /*25550*/  IMAD.MOV.U32 R102, RZ, RZ, R99 ;  /* 0x000000ffff667224 */ /* 0x000fe400078e0063 */
[----:B------:R-:W-:Y:S02]  /*25560*/  IMAD.MOV.U32 R27, RZ, RZ, R202 ;  /* 0x000000ffff1b7224 */ /* 0x000fe400078e00ca */
[----:B------:R-:W-:Y:S02]  /*25570*/  IMAD.MOV.U32 R99, RZ, RZ, R95 ;  /* 0x000000ffff637224 */ /* 0x000fe400078e005f */
[----:B------:R-:W-:-:S02]  /*25580*/  IMAD.MOV.U32 R95, RZ, RZ, R91 ;  /* 0x000000ffff5f7224 */ /* 0x000fc400078e005b */
[----:B------:R-:W-:Y:S01]  /*25590*/  IMAD.MOV.U32 R91, RZ, RZ, R221 ;  /* 0x000000ffff5b7224 */ /* 0x000fe200078e00dd */
[C---:B------:R-:W-:Y:S01]  /*255a0*/  LEA R202, P0, R107.reuse, R0, 0x2 ;  /* 0x000000006bca7211 */ /* 0x040fe200078010ff */
[----:B------:R-:W-:Y:S01]  /*255b0*/  IMAD.MOV.U32 R221, RZ, RZ, R203 ;  /* 0x000000ffffdd7224 */ /* 0x000fe200078e00cb */
[----:B------:R-:W-:Y:S01]  /*255c0*/  MOV R105, R104 ;  /* 0x0000006800697202 */ /* 0x000fe20000000f00 */
[----:B------:R-:W-:Y:S01]  /*255d0*/  IMAD.MOV.U32 R104, RZ, RZ, R103 ;  /* 0x000000ffff687224 */ /* 0x000fe200078e0067 */
[----:B------:R-:W-:Y:S01]  /*255e0*/  LEA.HI.X.SX32 R203, R107, R2, 0x2, P0 ;  /* 0x000000026bcb7211 */ /* 0x000fe200000f16ff */
[----:B------:R-:W-:Y:S01]  /*255f0*/  IMAD.MOV.U32 R103, RZ, RZ, R102 ;  /* 0x000000ffff677224 */ /* 0x000fe200078e0066 */
[----:B------:R-:W-:Y:S01]  /*25600*/  LEA R26, P4, R138, R0, 0x2 ;  /* 0x000000008a1a7211 */ /* 0x000fe200078810ff */
[----:B------:R-:W-:Y:S02]  /*25610*/  IMAD.MOV.U32 R107, RZ, RZ, R106 ;  /* 0x000000ffff6b7224 */ /* 0x000fe400078e006a */
[----:B------:R-:W-:Y:S01]  /*25620*/  IMAD.MOV.U32 R102, RZ, RZ, R101 ;  /* 0x000000ffff667224 */ /* 0x000fe200078e0065 */
[----:B------:R-:W5:Y:S01]  /*25630*/  LDL.LU R106, [R1+0x104] ;  /* 0x00010400016a7983 */ /* 0x000f620000300800 */
[----:B------:R-:W-:-:S02]  /*25640*/  IMAD.MOV.U32 R101, RZ, RZ, R222 ;  /* 0x000000ffff657224 */ /* 0x000fc400078e00de */
[----:B------:R-:W-:Y:S01]  /*25650*/  IMAD.MOV.U32 R222, RZ, RZ, R27 ;  /* 0x000000ffffde7224 */ /* 0x000fe200078e001b */
[----:B------:R-:W-:Y:S01]  /*25660*/  LEA.HI.X.SX32 R27, R138, R2, 0x2, P4 ;  /* 0x000000028a1b7211 */ /* 0x000fe200020f16ff */
[----:B------:R-:W-:Y:S01]  /*25670*/  IMAD R7, R236, c[0x0][0x190], RZ ;  /* 0x00006400ec077a24 */ /* 0x000fe200078e02ff */
[----:B------:R-:W5:Y:S01]  /*25680*/  LDL.LU R138, [R1+0x1a20] ;  /* 0x001a2000018a7983 */ /* 0x000f620000300800 */
[----:B------:R-:W-:Y:S01]  /*25690*/  IMAD.MOV.U32 R236, RZ, RZ, R107 ;  /* 0x000000ffffec7224 */ /* 0x000fe200078e006b */
[-C--:B------:R-:W-:Y:S02]  /*256a0*/  LEA R120, P4, R139, R0.reuse, 0x2 ;  /* 0x000000008b787211 */ /* 0x080fe400078810ff */
[----:B------:R-:W5:Y:S04]  /*256b0*/  LDL.LU R107, [R1+0x10c] ;  /* 0x00010c00016b7983 */ /* 0x000f680000300800 */
[----:B------:R-:W5:Y:S01]  /*256c0*/  LDL.LU R109, [R1+0x148] ;  /* 0x00014800016d7983 */ /* 0x000f620000300800 */
[----:B--2---:R-:W-:-:S04]  /*256d0*/  LEA R116, P0, R237, R0, 0x2 ;  /* 0x00000000ed747211 */ /* 0x004fc800078010ff */
[-C--:B------:R-:W-:Y:S02]  /*256e0*/  LEA.HI.X.SX32 R117, R237, R2.reuse, 0x2, P0 ;  /* 0x00000002ed757211 */ /* 0x080fe400000f16ff */
[----:B------:R-:W-:-:S03]  /*256f0*/  LEA.HI.X.SX32 R121, R139, R2, 0x2, P4 ;  /* 0x000000028b797211 */ /* 0x000fc600020f16ff */
[----:B------:R-:W-:Y:S04]  /*25700*/  STL.64 [R1+0x480], R116 ;  /* 0x0004807401007387 */ /* 0x000fe80000100a00 */
[----:B------:R-:W2:Y:S04]  /*25710*/  LDL.LU R124, [R1+0x150] ;  /* 0x00015000017c7983 */ /* 0x000ea80000300800 */
[----:B------:R-:W2:Y:S04]  /*25720*/  LDL.LU R139, [R1+0x1a1c] ;  /* 0x001a1c00018b7983 */ /* 0x000ea80000300800 */
[----:B------:R1:W-:Y:S04]  /*25730*/  STL.64 [R1+0x3e8], R120 ;  /* 0x0003e87801007387 */ /* 0x0003e80000100a00 */
[----:B------:R-:W2:Y:S01]  /*25740*/  LDL.LU R112, [R1+0x154] ;  /* 0x0001540001707983 */ /* 0x000ea20000300800 */
[----:B-1----:R-:W-:-:S04]  /*25750*/  LEA R120, P4, R251, R0, 0x2 ;  /* 0x00000000fb787211 */ /* 0x002fc800078810ff */
[----:B------:R-:W-:Y:S02]  /*25760*/  LEA.HI.X.SX32 R121, R251, R2, 0x2, P4 ;  /* 0x00000002fb797211 */ /* 0x000fe400020f16ff */
[----:B---3--:R-:W-:-:S04]  /*25770*/  LEA R116, P0, R108, R0, 0x2 ;  /* 0x000000006c747211 */ /* 0x008fc800078010ff */
[----:B------:R-:W-:Y:S01]  /*25780*/  LEA.HI.X.SX32 R117, R108, R2, 0x2, P0 ;  /* 0x000000026c757211 */ /* 0x000fe200000f16ff */
[----:B------:R-:W-:-:S04]  /*25790*/  IMAD.MOV.U32 R108, RZ, RZ, R236 ;  /* 0x000000ffff6c7224 */ /* 0x000fc800078e00ec */
[----:B------:R4:W-:Y:S04]  /*257a0*/  STL.64 [R1+0x350], R116 ;  /* 0x0003507401007387 */ /* 0x0009e80000100a00 */
[----:B------:R-:W3:Y:S01]  /*257b0*/  LDL.LU R251, [R1+0x1a18] ;  /* 0x001a180001fb7983 */ /* 0x000ee20000300800 */
[----:B----4-:R-:W-:-:S03]  /*257c0*/  LEA R116, P0, R115, R0, 0x2 ;  /* 0x0000000073747211 */ /* 0x010fc600078010ff */
[----:B------:R1:W-:Y:S01]  /*257d0*/  STL.64 [R1+0x2b8], R120 ;  /* 0x0002b87801007387 */ /* 0x0003e20000100a00 */
[----:B------:R-:W-:-:S03]  /*257e0*/  LEA.HI.X.SX32 R117, R115, R2, 0x2, P0 ;  /* 0x0000000273757211 */ /* 0x000fc600000f16ff */
[----:B------:R-:W4:Y:S01]  /*257f0*/  LDL.LU R111, [R1+0x14c] ;  /* 0x00014c00016f7983 */ /* 0x000f220000300800 */
[----:B-----5:R-:W-:-:S04]  /*25800*/  LEA R236, P5, R114, R0, 0x2 ;  /* 0x0000000072ec7211 */ /* 0x020fc800078a10ff */
[----:B------:R-:W-:Y:S01]  /*25810*/  LEA.HI.X.SX32 R237, R114, R2, 0x2, P5 ;  /* 0x0000000272ed7211 */ /* 0x000fe200028f16ff */
[----:B------:R5:W-:Y:S01]  /*25820*/  STL.64 [R1+0x110], R116 ;  /* 0x0001107401007387 */ /* 0x000be20000100a00 */
[----:B------:R-:W-:-:S03]  /*25830*/  LEA R122, P4, R119, R0, 0x2 ;  /* 0x00000000777a7211 */ /* 0x000fc600078810ff */
[----:B-1----:R-:W2:Y:S01]  /*25840*/  LDL.LU R121, [R1+0x144] ;  /* 0x0001440001797983 */ /* 0x002ea20000300800 */
[----:B------:R-:W-:-:S03]  /*25850*/  LEA R114, P0, R118, R0, 0x2 ;  /* 0x0000000076727211 */ /* 0x000fc600078010ff */
[----:B------:R-:W2:Y:S01]  /*25860*/  LDL.LU R120, [R1+0x140] ;  /* 0x0001400001787983 */ /* 0x000ea20000300800 */
[-C--:B------:R-:W-:Y:S02]  /*25870*/  LEA.HI.X.SX32 R123, R119, R2.reuse, 0x2, P4 ;  /* 0x00000002777b7211 */ /* 0x080fe400020f16ff */
[----:B------:R-:W-:Y:S01]  /*25880*/  LEA.HI.X.SX32 R115, R118, R2, 0x2, P0 ;  /* 0x0000000276737211 */ /* 0x000fe200000f16ff */
[----:B------:R-:W-:Y:S01]  /*25890*/  IMAD.MOV.U32 R118, RZ, RZ, R108 ;  /* 0x000000ffff767224 */ /* 0x000fe200078e006c */
[C---:B-----5:R-:W-:Y:S01]  /*258a0*/  LEA R116, P5, R113.reuse, R0, 0x2 ;  /* 0x0000000071747211 */ /* 0x060fe200078a10ff */
[----:B------:R-:W-:Y:S01]  /*258b0*/  IMAD.MOV.U32 R108, RZ, RZ, R105 ;  /* 0x000000ffff6c7224 */ /* 0x000fe200078e0069 */
[----:B------:R-:W-:Y:S01]  /*258c0*/  MOV R105, R104 ;  /* 0x0000006800697202 */ /* 0x000fe20000000f00 */
[----:B------:R-:W-:Y:S01]  /*258d0*/  IMAD.MOV.U32 R104, RZ, RZ, R103 ;  /* 0x000000ffff687224 */ /* 0x000fe200078e0067 */
[----:B------:R-:W-:Y:S01]  /*258e0*/  LEA.HI.X.SX32 R117, R113, R2, 0x2, P5 ;  /* 0x0000000271757211 */ /* 0x000fe200028f16ff */
[----:B------:R-:W-:Y:S01]  /*258f0*/  IMAD.MOV.U32 R103, RZ, RZ, R102 ;  /* 0x000000ffff677224 */ /* 0x000fe200078e0066 */
[----:B------:R1:W-:Y:S01]  /*25900*/  STL.64 [R1+0x478], R122 ;  /* 0x0004787a01007387 */ /* 0x0003e20000100a00 */
[----:B------:R-:W-:-:S02]  /*25910*/  IMAD.MOV.U32 R102, RZ, RZ, R101 ;  /* 0x000000ffff667224 */ /* 0x000fc400078e0065 */
[----:B------:R-:W-:Y:S01]  /*25920*/  IMAD.MOV.U32 R101, RZ, RZ, R91 ;  /* 0x000000ffff657224 */ /* 0x000fe200078e005b */
[----:B------:R-:W5:Y:S01]  /*25930*/  LDL.LU R119, [R1+0x108] ;  /* 0x0001080001777983 */ /* 0x000f620000300800 */
[----:B------:R-:W-:Y:S01]  /*25940*/  IMAD.MOV.U32 R91, RZ, RZ, R222 ;  /* 0x000000ffff5b7224 */ /* 0x000fe200078e00de */
[----:B------:R-:W-:Y:S01]  /*25950*/  MOV R222, R221 ;  /* 0x000000dd00de7202 */ /* 0x000fe20000000f00 */
[----:B------:R-:W-:Y:S01]  /*25960*/  IMAD.MOV.U32 R221, RZ, RZ, R197 ;  /* 0x000000ffffdd7224 */ /* 0x000fe200078e00c5 */
[----:B------:R1:W-:Y:S04]  /*25970*/  STL.64 [R1+0x470], R114 ;  /* 0x0004707201007387 */ /* 0x0003e80000100a00 */
[----:B------:R1:W-:Y:S04]  /*25980*/  STL.64 [R1+0x468], R116 ;  /* 0x0004687401007387 */ /* 0x0003e80000100a00 */
[----:B------:R-:W2:Y:S01]  /*25990*/  LDL.LU R197, [R1+0x858] ;  /* 0x0008580001c57983 */ /* 0x000ea20000300800 */
[----:B-1----:R-:W-:-:S04]  /*259a0*/  LEA R122, P4, R110, R0, 0x2 ;  /* 0x000000006e7a7211 */ /* 0x002fc800078810ff */
[----:B------:R-:W-:Y:S01]  /*259b0*/  LEA.HI.X.SX32 R123, R110, R2, 0x2, P4 ;  /* 0x000000026e7b7211 */ /* 0x000fe200020f16ff */
[----:B------:R-:W-:-:S04]  /*259c0*/  IMAD.MOV.U32 R113, RZ, RZ, R108 ;  /* 0x000000ffff717224 */ /* 0x000fc800078e006c */
[----:B------:R1:W-:Y:S01]  /*259d0*/  STL.64 [R1+0x460], R122 ;  /* 0x0004607a01007387 */ /* 0x0003e20000100a00 */
[----:B------:R-:W-:-:S04]  /*259e0*/  LEA R114, P0, R106, R0, 0x2 ;  /* 0x000000006a727211 */ /* 0x000fc800078010ff */
[----:B------:R-:W-:Y:S01]  /*259f0*/  LEA.HI.X.SX32 R115, R106, R2, 0x2, P0 ;  /* 0x000000026a737211 */ /* 0x000fe200000f16ff */
[----:B------:R-:W-:Y:S02]  /*25a00*/  IMAD.MOV.U32 R106, RZ, RZ, R105 ;  /* 0x000000ffff6a7224 */ /* 0x000fe400078e0069 */
[----:B------:R-:W-:Y:S02]  /*25a10*/  IMAD.MOV.U32 R105, RZ, RZ, R104 ;  /* 0x000000ffff697224 */ /* 0x000fe400078e0068 */
[----:B------:R-:W-:Y:S01]  /*25a20*/  IMAD.MOV.U32 R104, RZ, RZ, R103 ;  /* 0x000000ffff687224 */ /* 0x000fe200078e0067 */
[C---:B------:R-:W-:Y:S02]  /*25a30*/  LEA R116, P5, R107.reuse, R0, 0x2 ;  /* 0x000000006b747211 */ /* 0x040fe400078a10ff */
[----:B------:R-:W-:Y:S01]  /*25a40*/  MOV R103, R101 ;  /* 0x0000006500677202 */ /* 0x000fe20000000f00 */
[----:B------:R-:W-:Y:S01]  /*25a50*/  IMAD.MOV.U32 R101, RZ, RZ, R91 ;  /* 0x000000ffff657224 */ /* 0x000fe200078e005b */
[----:B------:R-:W-:Y:S01]  /*25a60*/  LEA.HI.X.SX32 R117, R107, R2, 0x2, P5 ;  /* 0x000000026b757211 */ /* 0x000fe200028f16ff */
[----:B------:R-:W-:Y:S01]  /*25a70*/  IMAD.MOV.U32 R91, RZ, RZ, R222 ;  /* 0x000000ffff5b7224 */ /* 0x000fe200078e00de */
[----:B------:R-:W-:Y:S01]  /*25a80*/  MOV R107, R105 ;  /* 0x00000069006b7202 */ /* 0x000fe20000000f00 */
[----:B------:R-:W-:Y:S01]  /*25a90*/  IMAD.MOV.U32 R222, RZ, RZ, R221 ;  /* 0x000000ffffde7224 */ /* 0x000fe200078e00dd */
[----:B------:R1:W-:Y:S01]  /*25aa0*/  STL.64 [R1+0x458], R114 ;  /* 0x0004587201007387 */ /* 0x0003e20000100a00 */
[----:B------:R-:W-:-:S02]  /*25ab0*/  IMAD.MOV.U32 R105, RZ, RZ, R103 ;  /* 0x000000ffff697224 */ /* 0x000fc400078e0067 */
[----:B------:R-:W-:Y:S01]  /*25ac0*/  IMAD.MOV.U32 R103, RZ, RZ, R91 ;  /* 0x000000ffff677224 */ /* 0x000fe200078e005b */
[----:B------:R-:W-:Y:S01]  /*25ad0*/  MOV R91, R198 ;  /* 0x000000c6005b7202 */ /* 0x000fe20000000f00 */
[----:B------:R-:W-:Y:S02]  /*25ae0*/  IMAD.MOV.U32 R108, RZ, RZ, R106 ;  /* 0x000000ffff6c7224 */ /* 0x000fe400078e006a */
[----:B------:R-:W-:Y:S02]  /*25af0*/  IMAD.MOV.U32 R106, RZ, RZ, R104 ;  /* 0x000000ffff6a7224 */ /* 0x000fe400078e0068 */
[----:B------:R-:W-:Y:S02]  /*25b00*/  IMAD.MOV.U32 R104, RZ, RZ, R101 ;  /* 0x000000ffff687224 */ /* 0x000fe400078e0065 */
[----:B------:R-:W-:Y:S02]  /*25b10*/  IMAD.MOV.U32 R101, RZ, RZ, R222 ;  /* 0x000000ffff657224 */ /* 0x000fe400078e00de */
[----:B------:R-:W-:-:S02]  /*25b20*/  IMAD.MOV.U32 R222, RZ, RZ, R199 ;  /* 0x000000ffffde7224 */ /* 0x000fc400078e00c7 */
[----:B--2---:R-:W-:Y:S02]  /*25b30*/  IMAD.MOV.U32 R221, RZ, RZ, R197 ;  /* 0x000000ffffdd7224 */ /* 0x004fe400078e00c5 */
[----:B------:R-:W2:Y:S04]  /*25b40*/  LDL.LU R197, [R1+0xf0] ;  /* 0x0000f00001c57983 */ /* 0x000ea80000300800 */
[----:B------:R3:W-:Y:S04]  /*25b50*/  STL.64 [R1+0x450], R116 ;  /* 0x0004507401007387 */ /* 0x0007e80000100a00 */
[----:B------:R-:W2:Y:S04]  /*25b60*/  LDL.LU R198, [R1+0xec] ;  /* 0x0000ec0001c67983 */ /* 0x000ea80000300800 */
[----:B------:R-:W2:Y:S01]  /*25b70*/  LDL.LU R199, [R1+0xe4] ;  /* 0x0000e40001c77983 */ /* 0x000ea20000300800 */
[----:B-1----:R-:W-:-:S04]  /*25b80*/  LEA R122, P4, R109, R0, 0x2 ;  /* 0x000000006d7a7211 */ /* 0x002fc800078810ff */
[----:B------:R-:W-:Y:S01]  /*25b90*/  LEA.HI.X.SX32 R123, R109, R2, 0x2, P4 ;  /* 0x000000026d7b7211 */ /* 0x000fe200020f16ff */
[----:B------:R-:W-:Y:S02]  /*25ba0*/  IMAD.MOV.U32 R109, RZ, RZ, R107 ;  /* 0x000000ffff6d7224 */ /* 0x000fe400078e006b */
[----:B------:R-:W-:Y:S01]  /*25bb0*/  IMAD.MOV.U32 R107, RZ, RZ, R105 ;  /* 0x000000ffff6b7224 */ /* 0x000fe200078e0069 */
[C---:B------:R-:W-:Y:S01]  /*25bc0*/  LEA R114, P0, R124.reuse, R0, 0x2 ;  /* 0x000000007c727211 */ /* 0x040fe200078010ff */
[----:B------:R-:W-:Y:S02]  /*25bd0*/  IMAD.MOV.U32 R105, RZ, RZ, R104 ;  /* 0x000000ffff697224 */ /* 0x000fe400078e0068 */
[----:B------:R-:W-:Y:S01]  /*25be0*/  IMAD.MOV.U32 R104, RZ, RZ, R103 ;  /* 0x000000ffff687224 */ /* 0x000fe200078e0067 */
[----:B------:R-:W-:Y:S01]  /*25bf0*/  MOV R103, R101 ;  /* 0x0000006500677202 */ /* 0x000fe20000000f00 */
[----:B------:R-:W-:Y:S01]  /*25c00*/  IMAD.MOV.U32 R101, RZ, RZ, R222 ;  /* 0x000000ffff657224 */ /* 0x000fe200078e00de */
[----:B------:R4:W-:Y:S01]  /*25c10*/  STL.64 [R1+0x448], R122 ;  /* 0x0004487a01007387 */ /* 0x0009e20000100a00 */
[----:B------:R-:W-:Y:S01]  /*25c20*/  IMAD.MOV.U32 R222, RZ, RZ, R250 ;  /* 0x000000ffffde7224 */ /* 0x000fe200078e00fa */
[----:B------:R-:W-:Y:S01]  /*25c30*/  LEA.HI.X.SX32 R115, R124, R2, 0x2, P0 ;  /* 0x000000027c737211 */ /* 0x000fe200000f16ff */
[----:B------:R-:W-:Y:S01]  /*25c40*/  IMAD.MOV.U32 R110, RZ, RZ, R252 ;  /* 0x000000ffff6e7224 */ /* 0x000fe200078e00fc */
[----:B------:R-:W2:Y:S01]  /*25c50*/  LDL.LU R250, [R1+0xdc] ;  /* 0x0000dc0001fa7983 */ /* 0x000ea20000300800 */
[----:B---3--:R-:W-:-:S03]  /*25c60*/  LEA R116, P5, R112, R0, 0x2 ;  /* 0x0000000070747211 */ /* 0x008fc600078a10ff */
[----:B------:R-:W3:Y:S01]  /*25c70*/  LDL.LU R252, [R1+0xd4] ;  /* 0x0000d40001fc7983 */ /* 0x000ee20000300800 */
[----:B------:R-:W-:Y:S01]  /*25c80*/  IMAD R5, R249, c[0x0][0x190], RZ ;  /* 0x00006400f9057a24 */ /* 0x000fe200078e02ff */
[----:B------:R-:W-:Y:S02]  /*25c90*/  LEA.HI.X.SX32 R117, R112, R2, 0x2, P5 ;  /* 0x0000000270757211 */ /* 0x000fe400028f16ff */
[----:B------:R1:W-:Y:S01]  /*25ca0*/  STL.64 [R1+0x440], R114 ;  /* 0x0004407201007387 */ /* 0x0003e20000100a00 */
[----:B------:R-:W-:Y:S01]  /*25cb0*/  IMAD.MOV.U32 R92, RZ, RZ, R3 ;  /* 0x000000ffff5c7224 */ /* 0x000fe200078e0003 */
[C---:B----4-:R-:W-:Y:S02]  /*25cc0*/  LEA R122, P4, R111.reuse, R0, 0x2 ;  /* 0x000000006f7a7211 */ /* 0x050fe400078810ff */
[----:B------:R-:W4:Y:S01]  /*25cd0*/  LDL.LU R249, [R1+0xa4] ;  /* 0x0000a40001f97983 */ /* 0x000f220000300800 */
[----:B------:R-:W-:Y:S01]  /*25ce0*/  IMAD R3, R248, c[0x0][0x190], RZ ;  /* 0x00006400f8037a24 */ /* 0x000fe200078e02ff */
[----:B------:R-:W-:-:S02]  /*25cf0*/  LEA.HI.X.SX32 R123, R111, R2, 0x2, P4 ;  /* 0x000000026f7b7211 */ /* 0x000fc400020f16ff */
[----:B------:R-:W4:Y:S01]  /*25d00*/  LDL.LU R248, [R1+0x9c] ;  /* 0x00009c0001f87983 */ /* 0x000f220000300800 */
[----:B-1----:R-:W-:-:S03]  /*25d10*/  LEA R114, P0, R121, R0, 0x2 ;  /* 0x0000000079727211 */ /* 0x002fc600078010ff */
[----:B------:R1:W-:Y:S04]  /*25d20*/  STL.64 [R1+0x438], R116 ;  /* 0x0004387401007387 */ /* 0x0003e80000100a00 */
[----:B------:R-:W4:Y:S01]  /*25d30*/  LDL.LU R135, [R1+0x90] ;  /* 0x0000900001877983 */ /* 0x000f220000300800 */
[----:B------:R-:W-:Y:S01]  /*25d40*/  LEA.HI.X.SX32 R115, R121, R2, 0x2, P0 ;  /* 0x0000000279737211 */ /* 0x000fe200000f16ff */
[----:B------:R-:W-:Y:S02]  /*25d50*/  IMAD.MOV.U32 R111, RZ, RZ, R108 ;  /* 0x000000ffff6f7224 */ /* 0x000fe400078e006c */
[----:B------:R-:W4:Y:S01]  /*25d60*/  LDL.LU R134, [R1+0x88] ;  /* 0x0000880001867983 */ /* 0x000f220000300800 */
[----:B------:R-:W-:Y:S01]  /*25d70*/  IMAD.MOV.U32 R108, RZ, RZ, R194 ;  /* 0x000000ffff6c7224 */ /* 0x000fe200078e00c2 */
[----:B-1----:R-:W-:-:S02]  /*25d80*/  LEA R116, P5, R120, R0, 0x2 ;  /* 0x0000000078747211 */ /* 0x002fc400078a10ff */
[----:B------:R1:W-:Y:S01]  /*25d90*/  STL.64 [R1+0x430], R122 ;  /* 0x0004307a01007387 */ /* 0x0003e20000100a00 */
[----:B-----5:R-:W-:Y:S01]  /*25da0*/  LEA R194, P4, R119, R0, 0x2 ;  /* 0x0000000077c27211 */ /* 0x020fe200078810ff */
[----:B------:R-:W-:Y:S02]  /*25db0*/  IMAD.MOV.U32 R112, RZ, RZ, R110 ;  /* 0x000000ffff707224 */ /* 0x000fe400078e006e */
[----:B------:R-:W5:Y:S01]  /*25dc0*/  LDL.LU R133, [R1+0x80] ;  /* 0x0000800001857983 */ /* 0x000f620000300800 */
[----:B------:R-:W-:-:S03]  /*25dd0*/  LEA.HI.X.SX32 R117, R120, R2, 0x2, P5 ;  /* 0x0000000278757211 */ /* 0x000fc600028f16ff */
[----:B------:R-:W5:Y:S01]  /*25de0*/  LDL.LU R128, [R1+0x78] ;  /* 0x0000780001807983 */ /* 0x000f620000300800 */
[----:B------:R-:W-:Y:S01]  /*25df0*/  MOV R110, R94 ;  /* 0x0000005e006e7202 */ /* 0x000fe20000000f00 */
[----:B------:R-:W-:Y:S02]  /*25e00*/  IMAD.MOV.U32 R94, RZ, RZ, R195 ;  /* 0x000000ffff5e7224 */ /* 0x000fe400078e00c3 */
[----:B------:R1:W-:Y:S01]  /*25e10*/  STL.64 [R1+0x428], R114 ;  /* 0x0004287201007387 */ /* 0x0003e20000100a00 */
[----:B------:R-:W-:-:S03]  /*25e20*/  LEA.HI.X.SX32 R195, R119, R2, 0x2, P4 ;  /* 0x0000000277c37211 */ /* 0x000fc600020f16ff */
[----:B------:R-:W5:Y:S04]  /*25e30*/  LDL.LU R124, [R1+0x70] ;  /* 0x00007000017c7983 */ /* 0x000f680000300800 */
[----:B-1----:R-:W5:Y:S01]  /*25e40*/  LDL.LU R123, [R1+0x68] ;  /* 0x00006800017b7983 */ /* 0x002f620000300800 */
[----:B------:R-:W-:Y:S01]  /*25e50*/  IMAD.MOV.U32 R115, RZ, RZ, R118 ;  /* 0x000000ffff737224 */ /* 0x000fe200078e0076 */
[----:B------:R-:W-:Y:S02]  /*25e60*/  LEA R114, P0, R118, R0, 0x2 ;  /* 0x0000000076727211 */ /* 0x000fe400078010ff */
[----:B------:R1:W-:Y:S02]  /*25e70*/  STL.64 [R1+0x6f0], R116 ;  /* 0x0006f07401007387 */ /* 0x0003e40000100a00 */
[----:B------:R-:W-:-:S02]  /*25e80*/  LEA.HI.X.SX32 R115, R115, R2, 0x2, P0 ;  /* 0x0000000273737211 */ /* 0x000fc400000f16ff */
[----:B------:R-:W5:Y:S04]  /*25e90*/  LDL.LU R122, [R1+0x60] ;  /* 0x00006000017a7983 */ /* 0x000f680000300800 */
[----:B------:R-:W5:Y:S01]  /*25ea0*/  LDL.LU R121, [R1+0x2c] ;  /* 0x00002c0001797983 */ /* 0x000f620000300800 */
[----:B-1----:R-:W-:Y:S01]  /*25eb0*/  IMAD.MOV.U32 R117, RZ, RZ, R113 ;  /* 0x000000ffff757224 */ /* 0x002fe200078e0071 */
[----:B------:R-:W-:Y:S02]  /*25ec0*/  LEA R116, P5, R113, R0, 0x2 ;  /* 0x0000000071747211 */ /* 0x000fe400078a10ff */
[----:B------:R1:W-:Y:S01]  /*25ed0*/  STL.64 [R1+0x730], R194 ;  /* 0x000730c201007387 */ /* 0x0003e20000100a00 */
[----:B------:R-:W-:Y:S01]  /*25ee0*/  IMAD.MOV.U32 R113, RZ, RZ, R97 ;  /* 0x000000ffff717224 */ /* 0x000fe200078e0061 */
[----:B------:R-:W-:-:S02]  /*25ef0*/  LEA.HI.X.SX32 R117, R117, R2, 0x2, P5 ;  /* 0x0000000275757211 */ /* 0x000fc400028f16ff */
[----:B------:R-:W-:Y:S01]  /*25f00*/  MOV R97, R92 ;  /* 0x0000005c00617202 */ /* 0x000fe20000000f00 */
[----:B-1----:R-:W5:Y:S04]  /*25f10*/  LDL.LU.64 R194, [R1+0x1a10] ;  /* 0x001a100001c27983 */ /* 0x002f680000300a00 */
[----:B------:R-:W5:Y:S04]  /*25f20*/  LDL.LU R120, [R1+0x10] ;  /* 0x0000100001787983 */ /* 0x000f680000300800 */
[----:B------:R1:W-:Y:S04]  /*25f30*/  STL.64 [R1+0x770], R114 ;  /* 0x0007707201007387 */ /* 0x0003e80000100a00 */
[----:B------:R-:W5:Y:S04]  /*25f40*/  LDL.LU R92, [R1+0x810] ;  /* 0x00081000015c7983 */ /* 0x000f680000300800 */
[----:B------:R1:W-:Y:S01]  /*25f50*/  STL.64 [R1+0x7b0], R116 ;  /* 0x0007b07401007387 */ /* 0x0003e20000100a00 */
[----:B--2---:R-:W-:-:S04]  /*25f60*/  LEA R118, P4, R197, R0, 0x2 ;  /* 0x00000000c5767211 */ /* 0x004fc800078810ff */
[----:B------:R-:W-:Y:S02]  /*25f70*/  LEA.HI.X.SX32 R119, R197, R2, 0x2, P4 ;  /* 0x00000002c5777211 */ /* 0x000fe400020f16ff */
[----:B------:R-:W2:Y:S01]  /*25f80*/  LDL.LU R197, [R1+0x1a08] ;  /* 0x001a080001c57983 */ /* 0x000ea20000300800 */
[----:B-1----:R-:W-:-:S04]  /*25f90*/  LEA R114, P0, R198, R0, 0x2 ;  /* 0x00000000c6727211 */ /* 0x002fc800078010ff */
[----:B------:R-:W-:Y:S02]  /*25fa0*/  LEA.HI.X.SX32 R115, R198, R2, 0x2, P0 ;  /* 0x00000002c6737211 */ /* 0x000fe400000f16ff */
[C---:B------:R-:W-:Y:S01]  /*25fb0*/  LEA R116, P5, R199.reuse, R0, 0x2 ;  /* 0x00000000c7747211 */ /* 0x040fe200078a10ff */
[----:B------:R1:W-:Y:S03]  /*25fc0*/  STL.64 [R1+0x7f0], R118 ;  /* 0x0007f07601007387 */ /* 0x0003e60000100a00 */
[----:B------:R-:W-:Y:S01]  /*25fd0*/  LEA.HI.X.SX32 R117, R199, R2, 0x2, P5 ;  /* 0x00000002c7757211 */ /* 0x000fe200028f16ff */
[----:B------:R-:W2:Y:S04]  /*25fe0*/  LDL.LU R198, [R1+0x1a04] ;  /* 0x001a040001c67983 */ /* 0x000ea80000300800 */
[----:B------:R3:W-:Y:S04]  /*25ff0*/  STL.64 [R1+0x830], R114 ;  /* 0x0008307201007387 */ /* 0x0007e80000100a00 */
[----:B------:R-:W2:Y:S01]  /*26000*/  LDL.LU R199, [R1+0x1a00] ;  /* 0x001a000001c77983 */ /* 0x000ea20000300800 */
[----:B-1----:R-:W-:-:S03]  /*26010*/  LEA R118, P4, R250, R0, 0x2 ;  /* 0x00000000fa767211 */ /* 0x002fc600078810ff */
[----:B------:R4:W-:Y:S01]  /*26020*/  STL.64 [R1+0x870], R116 ;  /* 0x0008707401007387 */ /* 0x0009e20000100a00 */
[----:B---3--:R-:W-:Y:S02]  /*26030*/  LEA R114, P0, R252, R0, 0x2 ;  /* 0x00000000fc727211 */ /* 0x008fe400078010ff */
[-C--:B------:R-:W-:Y:S02]  /*26040*/  LEA.HI.X.SX32 R119, R250, R2.reuse, 0x2, P4 ;  /* 0x00000002fa777211 */ /* 0x080fe400020f16ff */
[----:B------:R-:W-:Y:S01]  /*26050*/  LEA.HI.X.SX32 R115, R252, R2, 0x2, P0 ;  /* 0x00000002fc737211 */ /* 0x000fe200000f16ff */
[----:B------:R-:W3:Y:S01]  /*26060*/  LDL.LU R250, [R1+0x19fc] ;  /* 0x0019fc0001fa7983 */ /* 0x000ee20000300800 */
[----:B----4-:R-:W-:-:S03]  /*26070*/  LEA R116, P5, R249, R0, 0x2 ;  /* 0x00000000f9747211 */ /* 0x010fc600078a10ff */
[----:B------:R1:W-:Y:S01]  /*26080*/  STL.64 [R1+0x8b0], R118 ;  /* 0x0008b07601007387 */ /* 0x0003e20000100a00 */
[----:B------:R-:W-:-:S03]  /*26090*/  LEA.HI.X.SX32 R117, R249, R2, 0x2, P5 ;  /* 0x00000002f9757211 */ /* 0x000fc600028f16ff */
[----:B------:R-:W4:Y:S04]  /*260a0*/  LDL.LU R252, [R1+0x19f8] ;  /* 0x0019f80001fc7983 */ /* 0x000f280000300800 */
[----:B------:R1:W-:Y:S02]  /*260b0*/  STL.64 [R1+0x8f0], R114 ;  /* 0x0008f07201007387 */ /* 0x0003e40000100a00 */
[C---:B-1----:R-:W-:Y:S02]  /*260c0*/  LEA R118, P4, R248.reuse, R0, 0x2 ;  /* 0x00000000f8767211 */ /* 0x042fe400078810ff */
[----:B------:R1:W-:Y:S02]  /*260d0*/  STL.64 [R1+0x930], R116 ;  /* 0x0009307401007387 */ /* 0x0003e40000100a00 */
[----:B------:R-:W-:-:S02]  /*260e0*/  LEA.HI.X.SX32 R119, R248, R2, 0x2, P4 ;  /* 0x00000002f8777211 */ /* 0x000fc400020f16ff */
[----:B------:R-:W-:-:S04]  /*260f0*/  LEA R114, P0, R135, R0, 0x2 ;  /* 0x0000000087727211 */ /* 0x000fc800078010ff */
[----:B------:R-:W-:Y:S02]  /*26100*/  LEA.HI.X.SX32 R115, R135, R2, 0x2, P0 ;  /* 0x0000000287737211 */ /* 0x000fe400000f16ff */
[C---:B-1----:R-:W-:Y:S01]  /*26110*/  LEA R116, P5, R134.reuse, R0, 0x2 ;  /* 0x0000000086747211 */ /* 0x042fe200078a10ff */
[----:B------:R5:W-:Y:S03]  /*26120*/  STL.64 [R1+0x978], R118 ;  /* 0x0009787601007387 */ /* 0x000be60000100a00 */
[----:B------:R-:W-:Y:S01]  /*26130*/  LEA.HI.X.SX32 R117, R134, R2, 0x2, P5 ;  /* 0x0000000286757211 */ /* 0x000fe200028f16ff */
[----:B------:R1:W-:Y:S04]  /*26140*/  STL.64 [R1+0x9b8], R114 ;  /* 0x0009b87201007387 */ /* 0x0003e80000100a00 */
[----:B------:R5:W-:Y:S02]  /*26150*/  STL.64 [R1+0x9f8], R116 ;  /* 0x0009f87401007387 */ /* 0x000be40000100a00 */
[----:B-----5:R-:W-:-:S02]  /*26160*/  LEA R118, P4, R133, R0, 0x2 ;  /* 0x0000000085767211 */ /* 0x020fc400078810ff */
[----:B-1----:R-:W-:Y:S02]  /*26170*/  LEA R114, P0, R128, R0, 0x2 ;  /* 0x0000000080727211 */ /* 0x002fe400078010ff */
[----:B------:R-:W-:Y:S02]  /*26180*/  LEA.HI.X.SX32 R119, R133, R2, 0x2, P4 ;  /* 0x0000000285777211 */ /* 0x000fe400020f16ff */
[----:B------:R-:W-:Y:S02]  /*26190*/  LEA R116, P5, R124, R0, 0x2 ;  /* 0x000000007c747211 */ /* 0x000fe400078a10ff */
[-C--:B------:R-:W-:Y:S01]  /*261a0*/  LEA.HI.X.SX32 R115, R128, R2.reuse, 0x2, P0 ;  /* 0x0000000280737211 */ /* 0x080fe200000f16ff */
[----:B------:R1:W-:Y:S01]  /*261b0*/  STL.64 [R1+0xa38], R118 ;  /* 0x000a387601007387 */ /* 0x0003e20000100a00 */
[----:B------:R-:W-:-:S03]  /*261c0*/  LEA.HI.X.SX32 R117, R124, R2, 0x2, P5 ;  /* 0x000000027c757211 */ /* 0x000fc600028f16ff */
[----:B------:R5:W-:Y:S04]  /*261d0*/  STL.64 [R1+0xa78], R114 ;  /* 0x000a787201007387 */ /* 0x000be80000100a00 */
[----:B------:R5:W-:Y:S01]  /*261e0*/  STL.64 [R1+0xab8], R116 ;  /* 0x000ab87401007387 */ /* 0x000be20000100a00 */
[CC--:B-1----:R-:W-:Y:S02]  /*261f0*/  LEA R118, P4, R123.reuse, R0.reuse, 0x2 ;  /* 0x000000007b767211 */ /* 0x0c2fe400078810ff */
[----:B-----5:R-:W-:Y:S02]  /*26200*/  LEA R114, P0, R122, R0, 0x2 ;  /* 0x000000007a727211 */ /* 0x020fe400078010ff */
[----:B------:R-:W-:Y:S02]  /*26210*/  LEA.HI.X.SX32 R119, R123, R2, 0x2, P4 ;  /* 0x000000027b777211 */ /* 0x000fe400020f16ff */
[----:B------:R-:W-:-:S02]  /*26220*/  LEA R116, P5, R121, R0, 0x2 ;  /* 0x0000000079747211 */ /* 0x000fc400078a10ff */
[-C--:B------:R-:W-:Y:S01]  /*26230*/  LEA.HI.X.SX32 R115, R122, R2.reuse, 0x2, P0 ;  /* 0x000000027a737211 */ /* 0x080fe200000f16ff */
[----:B------:R1:W-:Y:S01]  /*26240*/  STL.64 [R1+0xaf8], R118 ;  /* 0x000af87601007387 */ /* 0x0003e20000100a00 */
[----:B------:R-:W-:Y:S01]  /*26250*/  LEA.HI.X.SX32 R117, R121, R2, 0x2, P5 ;  /* 0x0000000279757211 */ /* 0x000fe200028f16ff */
[----:B------:R-:W-:Y:S02]  /*26260*/  IMAD R191, R191, c[0x0][0x190], RZ ;  /* 0x00006400bfbf7a24 */ /* 0x000fe400078e02ff */
[----:B------:R-:W-:Y:S01]  /*26270*/  STL.64 [R1+0xb38], R114 ;  /* 0x000b387201007387 */ /* 0x000fe20000100a00 */
[----:B------:R-:W-:-:S03]  /*26280*/  IMAD R183, R183, c[0x0][0x190], RZ ;  /* 0x00006400b7b77a24 */ /* 0x000fc600078e02ff */
[----:B------:R5:W-:Y:S01]  /*26290*/  STL.64 [R1+0xb78], R116 ;  /* 0x000b787401007387 */ /* 0x000be20000100a00 */
[----:B-1----:R-:W-:Y:S01]  /*262a0*/  LEA R118, P4, R120, R0, 0x2 ;  /* 0x0000000078767211 */ /* 0x002fe200078810ff */
[----:B------:R-:W-:-:S03]  /*262b0*/  IMAD R175, R175, c[0x0][0x190], RZ ;  /* 0x00006400afaf7a24 */ /* 0x000fc600078e02ff */
[----:B------:R-:W-:Y:S02]  /*262c0*/  LEA.HI.X.SX32 R119, R120, R2, 0x2, P4 ;  /* 0x0000000278777211 */ /* 0x000fe400020f16ff */
[----:B-----5:R-:W-:-:S03]  /*262d0*/  LEA R116, P5, R191, R0, 0x2 ;  /* 0x00000000bf747211 */ /* 0x020fc600078a10ff */
[----:B------:R1:W-:Y:S01]  /*262e0*/  STL.64 [R1+0xbb8], R118 ;  /* 0x000bb87601007387 */ /* 0x0003e20000100a00 */
[----:B------:R-:W-:Y:S01]  /*262f0*/  LEA.HI.X.SX32 R117, R191, R2, 0x2, P5 ;  /* 0x00000002bf757211 */ /* 0x000fe200028f16ff */
[----:B------:R-:W-:Y:S02]  /*26300*/  IMAD R160, R160, c[0x0][0x190], RZ ;  /* 0x00006400a0a07a24 */ /* 0x000fe400078e02ff */
[----:B------:R-:W-:Y:S01]  /*26310*/  IMAD R152, R152, c[0x0][0x190], RZ ;  /* 0x0000640098987a24 */ /* 0x000fe200078e02ff */
[----:B-1----:R-:W-:-:S04]  /*26320*/  LEA R118, P4, R183, R0, 0x2 ;  /* 0x00000000b7767211 */ /* 0x002fc800078810ff */
[----:B------:R-:W-:Y:S01]  /*26330*/  LEA.HI.X.SX32 R119, R183, R2, 0x2, P4 ;  /* 0x00000002b7777211 */ /* 0x000fe200020f16ff */
        /* <DEDUP_REMOVED lines=12> */
[----:B------:R-:W-:Y:S01]  /*26400*/  IMAD R232, R232, c[0x0][0x190], RZ ;  /* 0x00006400e8e87a24 */ /* 0x000fe200078e02ff */
[----:B--2---:R-:W-:-:S04]  /*26410*/  LEA R114, P0, R199, R0, 0x2 ;  /* 0x00000000c7727211 */ /* 0x004fc800078010ff */
[----:B------:R-:W-:-:S05]  /*26420*/  LEA.HI.X.SX32 R115, R199, R2, 0x2, P0 ;  /* 0x00000002c7737211 */ /* 0x000fca00000f16ff */
[----:B------:R1:W-:Y:S04]  /*26430*/  STL.64 [R1+0xc00], R114 ;  /* 0x000c007201007387 */ /* 0x0003e80000100a00 */
[----:B------:R2:W-:Y:S01]  /*26440*/  STL.64 [R1+0xc40], R116 ;  /* 0x000c407401007387 */ /* 0x0005e20000100a00 */
[CC--:B-1----:R-:W-:Y:S02]  /*26450*/  LEA R114, P0, R175.reuse, R0.reuse, 0x2 ;  /* 0x00000000af727211 */ /* 0x0c2fe400078010ff */
[C---:B--2---:R-:W-:Y:S02]  /*26460*/  LEA R116, P5, R168.reuse, R0, 0x2 ;  /* 0x00000000a8747211 */ /* 0x044fe400078a10ff */
[-C--:B------:R-:W-:Y:S01]  /*26470*/  LEA.HI.X.SX32 R115, R175, R2.reuse, 0x2, P0 ;  /* 0x00000002af737211 */ /* 0x080fe200000f16ff */
[----:B------:R1:W-:Y:S01]  /*26480*/  STL.64 [R1+0xc80], R118 ;  /* 0x000c807601007387 */ /* 0x0003e20000100a00 */
[----:B------:R-:W-:-:S03]  /*26490*/  LEA.HI.X.SX32 R117, R168, R2, 0x2, P5 ;  /* 0x00000002a8757211 */ /* 0x000fc600028f16ff */
[----:B------:R2:W-:Y:S04]  /*264a0*/  STL.64 [R1+0xcc8], R114 ;  /* 0x000cc87201007387 */ /* 0x0005e80000100a00 */
[----:B------:R5:W-:Y:S01]  /*264b0*/  STL.64 [R1+0xd08], R116 ;  /* 0x000d087401007387 */ /* 0x000be20000100a00 */
[-C--:B-1----:R-:W-:Y:S02]  /*264c0*/  LEA R118, P4, R160, R0.reuse, 0x2 ;  /* 0x00000000a0767211 */ /* 0x082fe400078810ff */
[----:B--2---:R-:W-:Y:S02]  /*264d0*/  LEA R114, P0, R152, R0, 0x2 ;  /* 0x0000000098727211 */ /* 0x004fe400078010ff */
[----:B------:R-:W-:Y:S02]  /*264e0*/  LEA.HI.X.SX32 R119, R160, R2, 0x2, P4 ;  /* 0x00000002a0777211 */ /* 0x000fe400020f16ff */
[----:B-----5:R-:W-:-:S02]  /*264f0*/  LEA R116, P5, R144, R0, 0x2 ;  /* 0x0000000090747211 */ /* 0x020fc400078a10ff */
        /* <DEDUP_REMOVED lines=14> */
[CC--:B-1----:R-:W-:Y:S02]  /*265e0*/  LEA R118, P4, R77.reuse, R0.reuse, 0x2 ;  /* 0x000000004d767211 */ /* 0x0c2fe400078810ff */
[----:B--2---:R-:W-:Y:S02]  /*265f0*/  LEA R114, P0, R76, R0, 0x2 ;  /* 0x000000004c727211 */ /* 0x004fe400078010ff */
[----:B------:R-:W-:Y:S02]  /*26600*/  LEA.HI.X.SX32 R119, R77, R2, 0x2, P4 ;  /* 0x000000024d777211 */ /* 0x000fe400020f16ff */
[----:B-----5:R-:W-:-:S02]  /*26610*/  LEA R116, P5, R57, R0, 0x2 ;  /* 0x0000000039747211 */ /* 0x020fc400078a10ff */
[-C--:B------:R-:W-:Y:S01]  /*26620*/  LEA.HI.X.SX32 R115, R76, R2.reuse, 0x2, P0 ;  /* 0x000000024c737211 */ /* 0x080fe200000f16ff */
[----:B------:R1:W-:Y:S01]  /*26630*/  STL.64 [R1+0xed8], R118 ;  /* 0x000ed87601007387 */ /* 0x0003e20000100a00 */
[----:B------:R-:W-:Y:S02]  /*26640*/  LEA.HI.X.SX32 R117, R57, R2, 0x2, P5 ;  /* 0x0000000239757211 */ /* 0x000fe400028f16ff */
[C---:B------:R-:W-:Y:S01]  /*26650*/  LEA R120, P4, R50.reuse, R0, 0x2 ;  /* 0x0000000032787211 */ /* 0x040fe200078810ff */
[----:B------:R2:W-:Y:S03]  /*26660*/  STL.64 [R1+0xf20], R114 ;  /* 0x000f207201007387 */ /* 0x0005e60000100a00 */
[----:B------:R-:W-:Y:S02]  /*26670*/  LEA.HI.X.SX32 R121, R50, R2, 0x2, P4 ;  /* 0x0000000232797211 */ /* 0x000fe400020f16ff */
[C---:B-1----:R-:W-:Y:S01]  /*26680*/  LEA R118, P0, R14.reuse, R0, 0x2 ;  /* 0x000000000e767211 */ /* 0x042fe200078010ff */
[----:B--2---:R-:W2:Y:S04]  /*26690*/  LDL.LU R114, [R1+0x1ec] ;  /* 0x0001ec0001727983 */ /* 0x004ea80000300800 */
[----:B------:R-:W5:Y:S01]  /*266a0*/  LDL.LU R128, [R1+0x1e4] ;  /* 0x0001e40001807983 */ /* 0x000f620000300800 */
[----:B------:R-:W-:-:S03]  /*266b0*/  LEA.HI.X.SX32 R119, R14, R2, 0x2, P0 ;  /* 0x000000020e777211 */ /* 0x000fc600000f16ff */
[----:B------:R1:W-:Y:S04]  /*266c0*/  STL.64 [R1+0xf60], R116 ;  /* 0x000f607401007387 */ /* 0x0003e80000100a00 */
[----:B------:R-:W3:Y:S01]  /*266d0*/  LDL.LU R124, [R1+0x1dc] ;  /* 0x0001dc00017c7983 */ /* 0x000ee20000300800 */
[----:B-1----:R-:W-:-:S03]  /*266e0*/  LEA R116, P5, R15, R0, 0x2 ;  /* 0x000000000f747211 */ /* 0x002fc600078a10ff */
[----:B------:R1:W-:Y:S01]  /*266f0*/  STL.64 [R1+0xfa0], R120 ;  /* 0x000fa07801007387 */ /* 0x0003e20000100a00 */
[----:B------:R-:W-:-:S03]  /*26700*/  LEA.HI.X.SX32 R117, R15, R2, 0x2, P5 ;  /* 0x000000020f757211 */ /* 0x000fc600028f16ff */
[----:B------:R-:W4:Y:S01]  /*26710*/  LDL.LU R123, [R1+0x1d4] ;  /* 0x0001d400017b7983 */ /* 0x000f220000300800 */
[----:B------:R-:W-:-:S03]  /*26720*/  LEA R76, P4, R16, R0, 0x2 ;  /* 0x00000000104c7211 */ /* 0x000fc600078810ff */
[----:B------:R1:W-:Y:S04]  /*26730*/  STL.64 [R1+0xfe8], R118 ;  /* 0x000fe87601007387 */ /* 0x0003e80000100a00 */
[----:B------:R-:W4:Y:S01]  /*26740*/  LDL.LU R122, [R1+0x1c8] ;  /* 0x0001c800017a7983 */ /* 0x000f220000300800 */
[----:B------:R-:W-:-:S03]  /*26750*/  LEA.HI.X.SX32 R77, R16, R2, 0x2, P4 ;  /* 0x00000002104d7211 */ /* 0x000fc600020f16ff */
[----:B------:R1:W-:Y:S04]  /*26760*/  STL.64 [R1+0x16f0], R116 ;  /* 0x0016f07401007387 */ /* 0x0003e80000100a00 */
[----:B-1----:R-:W4:Y:S01]  /*26770*/  LDL.LU R121, [R1+0x1c0] ;  /* 0x0001c00001797983 */ /* 0x002f220000300800 */
[----:B------:R-:W-:-:S03]  /*26780*/  LEA R118, P0, R17, R0, 0x2 ;  /* 0x0000000011767211 */ /* 0x000fc600078010ff */
[----:B------:R1:W-:Y:S01]  /*26790*/  STL.64 [R1+0x1728], R76 ;  /* 0x0017284c01007387 */ /* 0x0003e20000100a00 */
[----:B------:R-:W-:-:S03]  /*267a0*/  LEA.HI.X.SX32 R119, R17, R2, 0x2, P0 ;  /* 0x0000000211777211 */ /* 0x000fc600000f16ff */
[----:B------:R-:W4:Y:S01]  /*267b0*/  LDL.LU R120, [R1+0x1b8] ;  /* 0x0001b80001787983 */ /* 0x000f220000300800 */
[----:B------:R-:W-:-:S03]  /*267c0*/  LEA R116, P5, R18, R0, 0x2 ;  /* 0x0000000012747211 */ /* 0x000fc600078a10ff */
[----:B------:R1:W-:Y:S01]  /*267d0*/  STL.64 [R1+0x1768], R118 ;  /* 0x0017687601007387 */ /* 0x0003e20000100a00 */
[----:B------:R-:W-:Y:S02]  /*267e0*/  LEA.HI.X.SX32 R117, R18, R2, 0x2, P5 ;  /* 0x0000000212757211 */ /* 0x000fe400028f16ff */
[-C--:B------:R-:W-:Y:S02]  /*267f0*/  LEA R14, P0, R224, R0.reuse, 0x2 ;  /* 0x00000000e00e7211 */ /* 0x080fe400078010ff */
[C---:B-1----:R-:W-:Y:S01]  /*26800*/  LEA R76, P4, R216.reuse, R0, 0x2 ;  /* 0x00000000d84c7211 */ /* 0x042fe200078810ff */
[----:B------:R-:W4:Y:S03]  /*26810*/  LDL.LU R119, [R1+0x1b0] ;  /* 0x0001b00001777983 */ /* 0x000f260000300800 */
[-C--:B------:R-:W-:Y:S01]  /*26820*/  LEA.HI.X.SX32 R77, R216, R2.reuse, 0x2, P4 ;  /* 0x00000002d84d7211 */ /* 0x080fe200020f16ff */
[----:B------:R1:W-:Y:S01]  /*26830*/  STL.64 [R1+0x17a0], R116 ;  /* 0x0017a07401007387 */ /* 0x0003e20000100a00 */
[----:B------:R-:W-:-:S03]  /*26840*/  LEA.HI.X.SX32 R15, R224, R2, 0x2, P0 ;  /* 0x00000002e00f7211 */ /* 0x000fc600000f16ff */
[----:B------:R-:W4:Y:S01]  /*26850*/  LDL.LU R118, [R1+0x1a4] ;  /* 0x0001a40001767983 */ /* 0x000f220000300800 */
[----:B------:R-:W-:-:S03]  /*26860*/  LEA R16, P5, R232, R0, 0x2 ;  /* 0x00000000e8107211 */ /* 0x000fc600078a10ff */
[----:B------:R1:W-:Y:S01]  /*26870*/  STL.64 [R1+0x17e0], R76 ;  /* 0x0017e04c01007387 */ /* 0x0003e20000100a00 */
[----:B------:R-:W-:-:S03]  /*26880*/  LEA.HI.X.SX32 R17, R232, R2, 0x2, P5 ;  /* 0x00000002e8117211 */ /* 0x000fc600028f16ff */
[----:B------:R1:W-:Y:S04]  /*26890*/  STL.64 [R1+0x1818], R14 ;  /* 0x0018180e01007387 */ /* 0x0003e80000100a00 */
[----:B-1----:R-:W4:Y:S01]  /*268a0*/  LDL.LU R117, [R1+0x19c] ;  /* 0x00019c0001757983 */ /* 0x002f220000300800 */
[CC--:B------:R-:W-:Y:S02]  /*268b0*/  LEA R76, P4, R4.reuse, R0.reuse, 0x2 ;  /* 0x00000000044c7211 */ /* 0x0c0fe400078810ff */
[C---:B------:R-:W-:Y:S02]  /*268c0*/  LEA R14, P0, R3.reuse, R0, 0x2 ;  /* 0x00000000030e7211 */ /* 0x040fe400078010ff */
[-C--:B------:R-:W-:Y:S01]  /*268d0*/  LEA.HI.X.SX32 R77, R4, R2.reuse, 0x2, P4 ;  /* 0x00000002044d7211 */ /* 0x080fe200020f16ff */
[----:B------:R2:W-:Y:S01]  /*268e0*/  STL.64 [R1+0x1858], R16 ;  /* 0x0018581001007387 */ /* 0x0005e20000100a00 */
[----:B------:R-:W-:-:S03]  /*268f0*/  LEA.HI.X.SX32 R15, R3, R2, 0x2, P0 ;  /* 0x00000002030f7211 */ /* 0x000fc600000f16ff */
[----:B------:R-:W4:Y:S04]  /*26900*/  LDL.LU R116, [R1+0x198] ;  /* 0x0001980001747983 */ /* 0x000f280000300800 */
[----:B------:R5:W-:Y:S04]  /*26910*/  STL.64 [R1+0x1890], R76 ;  /* 0x0018904c01007387 */ /* 0x000be80000100a00 */
[----:B------:R3:W-:Y:S04]  /*26920*/  STL.64 [R1+0x18d0], R14 ;  /* 0x0018d00e01007387 */ /* 0x0007e80000100a00 */
[----:B------:R-:W4:Y:S01]  /*26930*/  LDL.LU R115, [R1+0x194] ;  /* 0x0001940001737983 */ /* 0x000f220000300800 */
[----:B--2---:R-:W-:-:S02]  /*26940*/  LEA R16, P5, R114, R0, 0x2 ;  /* 0x0000000072107211 */ /* 0x004fc400078a10ff */
[----:B-----5:R-:W-:Y:S02]  /*26950*/  LEA R76, P4, R128, R0, 0x2 ;  /* 0x00000000804c7211 */ /* 0x020fe400078810ff */
[-C--:B------:R-:W-:Y:S02]  /*26960*/  LEA.HI.X.SX32 R17, R114, R2.reuse, 0x2, P5 ;  /* 0x0000000272117211 */ /* 0x080fe400028f16ff */
[----:B------:R-:W-:Y:S02]  /*26970*/  LEA.HI.X.SX32 R77, R128, R2, 0x2, P4 ;  /* 0x00000002804d7211 */ /* 0x000fe400020f16ff */
[C---:B---3--:R-:W-:Y:S01]  /*26980*/  LEA R14, P0, R124.reuse, R0, 0x2 ;  /* 0x000000007c0e7211 */ /* 0x048fe200078010ff */
[----:B------:R4:W-:Y:S03]  /*26990*/  STL.64 [R1+0x3e0], R16 ;  /* 0x0003e01001007387 */ /* 0x0009e60000100a00 */
[----:B------:R-:W-:Y:S01]  /*269a0*/  LEA.HI.X.SX32 R15, R124, R2, 0x2, P0 ;  /* 0x000000027c0f7211 */ /* 0x000fe200000f16ff */
[----:B------:R-:W2:Y:S04]  /*269b0*/  LDL.LU R114, [R1+0x190] ;  /* 0x0001900001727983 */ /* 0x000ea80000300800 */
[----:B------:R1:W-:Y:S01]  /*269c0*/  STL.64 [R1+0x3d8], R76 ;  /* 0x0003d84c01007387 */ /* 0x0003e20000100a00 */
[----:B----4-:R-:W-:-:S03]  /*269d0*/  LEA R16, P5, R123, R0, 0x2 ;  /* 0x000000007b107211 */ /* 0x010fc600078a10ff */
[----:B------:R3:W-:Y:S01]  /*269e0*/  STL.64 [R1+0x3d0], R14 ;  /* 0x0003d00e01007387 */ /* 0x0007e20000100a00 */
[----:B------:R-:W-:-:S03]  /*269f0*/  LEA.HI.X.SX32 R17, R123, R2, 0x2, P5 ;  /* 0x000000027b117211 */ /* 0x000fc600028f16ff */
[----:B------:R-:W4:Y:S01]  /*26a00*/  LDL.LU R199, [R1+0x18c] ;  /* 0x00018c0001c77983 */ /* 0x000f220000300800 */
[----:B-1----:R-:W-:-:S03]  /*26a10*/  LEA R76, P4, R122, R0, 0x2 ;  /* 0x000000007a4c7211 */ /* 0x002fc600078810ff */
[----:B------:R1:W-:Y:S01]  /*26a20*/  STL.64 [R1+0x3c8], R16 ;  /* 0x0003c81001007387 */ /* 0x0003e20000100a00 */
[----:B------:R-:W-:-:S03]  /*26a30*/  LEA.HI.X.SX32 R77, R122, R2, 0x2, P4 ;  /* 0x000000027a4d7211 */ /* 0x000fc600020f16ff */
[----:B------:R-:W5:Y:S01]  /*26a40*/  LDL.LU R249, [R1+0x188] ;  /* 0x0001880001f97983 */ /* 0x000f620000300800 */
[----:B---3--:R-:W-:-:S03]  /*26a50*/  LEA R14, P0, R121, R0, 0x2 ;  /* 0x00000000790e7211 */ /* 0x008fc600078010ff */
[----:B------:R3:W-:Y:S01]  /*26a60*/  STL.64 [R1+0x3c0], R76 ;  /* 0x0003c04c01007387 */ /* 0x0007e20000100a00 */
[----:B------:R-:W-:-:S03]  /*26a70*/  LEA.HI.X.SX32 R15, R121, R2, 0x2, P0 ;  /* 0x00000002790f7211 */ /* 0x000fc600000f16ff */
[----:B------:R-:W5:Y:S01]  /*26a80*/  LDL.LU R248, [R1+0x184] ;  /* 0x0001840001f87983 */ /* 0x000f620000300800 */
[----:B-1----:R-:W-:-:S03]  /*26a90*/  LEA R16, P5, R120, R0, 0x2 ;  /* 0x0000000078107211 */ /* 0x002fc600078a10ff */
[----:B------:R1:W-:Y:S04]  /*26aa0*/  STL.64 [R1+0x3b8], R14 ;  /* 0x0003b80e01007387 */ /* 0x0003e80000100a00 */
[----:B------:R-:W5:Y:S01]  /*26ab0*/  LDL.LU R135, [R1+0x180] ;  /* 0x0001800001877983 */ /* 0x000f620000300800 */
[----:B------:R-:W-:-:S03]  /*26ac0*/  LEA.HI.X.SX32 R17, R120, R2, 0x2, P5 ;  /* 0x0000000278117211 */ /* 0x000fc600028f16ff */
[----:B------:R-:W5:Y:S04]  /*26ad0*/  LDL.LU R134, [R1+0x17c] ;  /* 0x00017c0001867983 */ /* 0x000f680000300800 */
[----:B------:R1:W-:Y:S01]  /*26ae0*/  STL.64 [R1+0x3b0], R16 ;  /* 0x0003b01001007387 */ /* 0x0003e20000100a00 */
[----:B---3--:R-:W-:-:S03]  /*26af0*/  LEA R76, P4, R119, R0, 0x2 ;  /* 0x00000000774c7211 */ /* 0x008fc600078810ff */
[----:B------:R-:W3:Y:S01]  /*26b00*/  LDL.LU R133, [R1+0x178] ;  /* 0x0001780001857983 */ /* 0x000ee20000300800 */
[----:B------:R-:W-:-:S03]  /*26b10*/  LEA.HI.X.SX32 R77, R119, R2, 0x2, P4 ;  /* 0x00000002774d7211 */ /* 0x000fc600020f16ff */
[----:B------:R-:W3:Y:S01]  /*26b20*/  LDL.LU R128, [R1+0x174] ;  /* 0x0001740001807983 */ /* 0x000ee20000300800 */
[----:B-1----:R-:W-:-:S03]  /*26b30*/  LEA R14, P0, R118, R0, 0x2 ;  /* 0x00000000760e7211 */ /* 0x002fc600078010ff */
[----:B------:R1:W-:Y:S01]  /*26b40*/  STL.64 [R1+0x3a8], R76 ;  /* 0x0003a84c01007387 */ /* 0x0003e20000100a00 */
[----:B------:R-:W-:-:S03]  /*26b50*/  LEA.HI.X.SX32 R15, R118, R2, 0x2, P0 ;  /* 0x00000002760f7211 */ /* 0x000fc600000f16ff */
[----:B------:R-:W3:Y:S04]  /*26b60*/  LDL.LU R124, [R1+0x170] ;  /* 0x00017000017c7983 */ /* 0x000ee80000300800 */
[----:B------:R-:W3:Y:S01]  /*26b70*/  LDL.LU R123, [R1+0x16c] ;  /* 0x00016c00017b7983 */ /* 0x000ee20000300800 */
[----:B------:R-:W-:-:S03]  /*26b80*/  LEA R16, P5, R117, R0, 0x2 ;  /* 0x0000000075107211 */ /* 0x000fc600078a10ff */
[----:B------:R1:W-:Y:S04]  /*26b90*/  STL.64 [R1+0x3a0], R14 ;  /* 0x0003a00e01007387 */ /* 0x0003e80000100a00 */
[----:B------:R-:W3:Y:S01]  /*26ba0*/  LDL.LU R122, [R1+0x168] ;  /* 0x00016800017a7983 */ /* 0x000ee20000300800 */
[----:B------:R-:W-:-:S03]  /*26bb0*/  LEA.HI.X.SX32 R17, R117, R2, 0x2, P5 ;  /* 0x0000000275117211 */ /* 0x000fc600028f16ff */
[----:B------:R-:W3:Y:S04]  /*26bc0*/  LDL.LU R121, [R1+0x164] ;  /* 0x0001640001797983 */ /* 0x000ee80000300800 */
[----:B------:R2:W-:Y:S01]  /*26bd0*/  STL.64 [R1+0x398], R16 ;  /* 0x0003981001007387 */ /* 0x0005e20000100a00 */
[----:B-1----:R-:W-:-:S03]  /*26be0*/  LEA R76, P4, R116, R0, 0x2 ;  /* 0x00000000744c7211 */ /* 0x002fc600078810ff */
[----:B------:R-:W3:Y:S01]  /*26bf0*/  LDL.LU R120, [R1+0x160] ;  /* 0x0001600001787983 */ /* 0x000ee20000300800 */
[----:B------:R-:W-:-:S03]  /*26c00*/  LEA.HI.X.SX32 R77, R116, R2, 0x2, P4 ;  /* 0x00000002744d7211 */ /* 0x000fc600020f16ff */
[----:B------:R-:W3:Y:S01]  /*26c10*/  LDL.LU R119, [R1+0x15c] ;  /* 0x00015c0001777983 */ /* 0x000ee20000300800 */
[----:B------:R-:W-:-:S03]  /*26c20*/  LEA R14, P0, R115, R0, 0x2 ;  /* 0x00000000730e7211 */ /* 0x000fc600078010ff */
[----:B------:R4:W-:Y:S01]  /*26c30*/  STL.64 [R1+0x390], R76 ;  /* 0x0003904c01007387 */ /* 0x0009e20000100a00 */
[----:B------:R-:W-:-:S03]  /*26c40*/  LEA.HI.X.SX32 R15, R115, R2, 0x2, P0 ;  /* 0x00000002730f7211 */ /* 0x000fc600000f16ff */
[----:B------:R-:W3:Y:S04]  /*26c50*/  LDL.LU R118, [R1+0x158] ;  /* 0x0001580001767983 */ /* 0x000ee80000300800 */
[----:B------:R-:W3:Y:S04]  /*26c60*/  LDL.LU R117, [R1+0xc8] ;  /* 0x0000c80001757983 */ /* 0x000ee80000300800 */
[----:B------:R5:W-:Y:S04]  /*26c70*/  STL.64 [R1+0x6f8], R14 ;  /* 0x0006f80e01007387 */ /* 0x000be80000100a00 */
[----:B------:R-:W3:Y:S04]  /*26c80*/  LDL.LU R116, [R1+0xa8] ;  /* 0x0000a80001747983 */ /* 0x000ee80000300800 */
[----:B------:R-:W3:Y:S01]  /*26c90*/  LDL.LU R115, [R1+0x28] ;  /* 0x0000280001737983 */ /* 0x000ee20000300800 */
        /* <DEDUP_REMOVED lines=18> */
[----:B------:R-:W-:Y:S01]  /*26dc0*/  IMAD R233, R233, c[0x0][0x190], RZ ;  /* 0x00006400e9e97a24 */ /* 0x000fe200078e02ff */
[----:B--2---:R-:W-:-:S04]  /*26dd0*/  LEA R16, P5, R114, R0, 0x2 ;  /* 0x0000000072107211 */ /* 0x004fc800078a10ff */
[----:B------:R-:W-:Y:S01]  /*26de0*/  LEA.HI.X.SX32 R17, R114, R2, 0x2, P5 ;  /* 0x0000000272117211 */ /* 0x000fe200028f16ff */
[----:B------:R-:W-:Y:S02]  /*26df0*/  IMAD.MOV.U32 R114, RZ, RZ, R113 ;  /* 0x000000ffff727224 */ /* 0x000fe400078e0071 */
[----:B------:R-:W-:Y:S02]  /*26e00*/  IMAD.MOV.U32 R113, RZ, RZ, R112 ;  /* 0x000000ffff717224 */ /* 0x000fe400078e0070 */
[----:B------:R-:W-:Y:S01]  /*26e10*/  IMAD.MOV.U32 R112, RZ, RZ, R111 ;  /* 0x000000ffff707224 */ /* 0x000fe200078e006f */
[C---:B----4-:R-:W-:Y:S01]  /*26e20*/  LEA R76, P4, R199.reuse, R0, 0x2 ;  /* 0x00000000c74c7211 */ /* 0x050fe200078810ff */
[----:B------:R-:W-:Y:S02]  /*26e30*/  IMAD.MOV.U32 R111, RZ, RZ, R110 ;  /* 0x000000ffff6f7224 */ /* 0x000fe400078e006e */
[----:B------:R-:W-:Y:S01]  /*26e40*/  IMAD.MOV.U32 R110, RZ, RZ, R109 ;  /* 0x000000ffff6e7224 */ /* 0x000fe200078e006d */
[----:B------:R-:W-:Y:S01]  /*26e50*/  LEA.HI.X.SX32 R77, R199, R2, 0x2, P4 ;  /* 0x00000002c74d7211 */ /* 0x000fe200020f16ff */
[----:B------:R1:W-:Y:S01]  /*26e60*/  STL.64 [R1+0x738], R16 ;  /* 0x0007381001007387 */ /* 0x0003e20000100a00 */
[----:B------:R-:W-:Y:S01]  /*26e70*/  MOV R109, R108 ;  /* 0x0000006c006d7202 */ /* 0x000fe20000000f00 */
[----:B------:R-:W-:Y:S01]  /*26e80*/  IMAD.MOV.U32 R108, RZ, RZ, R99 ;  /* 0x000000ffff6c7224 */ /* 0x000fe200078e0063 */
[C---:B-----5:R-:W-:Y:S01]  /*26e90*/  LEA R14, P0, R249.reuse, R0, 0x2 ;  /* 0x00000000f90e7211 */ /* 0x060fe200078010ff */
[----:B------:R-:W2:Y:S03]  /*26ea0*/  LDL.LU R99, [R1+0x760] ;  /* 0x0007600001637983 */ /* 0x000ea60000300800 */
[----:B------:R-:W-:Y:S01]  /*26eb0*/  LEA.HI.X.SX32 R15, R249, R2, 0x2, P0 ;  /* 0x00000002f90f7211 */ /* 0x000fe200000f16ff */
[----:B------:R4:W-:Y:S01]  /*26ec0*/  STL.64 [R1+0x778], R76 ;  /* 0x0007784c01007387 */ /* 0x0009e20000100a00 */
[----:B-1----:R-:W-:-:S03]  /*26ed0*/  LEA R16, P5, R248, R0, 0x2 ;  /* 0x00000000f8107211 */ /* 0x002fc600078a10ff */
[----:B------:R1:W-:Y:S01]  /*26ee0*/  STL.64 [R1+0x7b8], R14 ;  /* 0x0007b80e01007387 */ /* 0x0003e20000100a00 */
[----:B------:R-:W-:Y:S02]  /*26ef0*/  LEA.HI.X.SX32 R17, R248, R2, 0x2, P5 ;  /* 0x00000002f8117211 */ /* 0x000fe400028f16ff */
[----:B----4-:R-:W-:-:S03]  /*26f00*/  LEA R76, P4, R135, R0, 0x2 ;  /* 0x00000000874c7211 */ /* 0x010fc600078810ff */
[----:B------:R3:W-:Y:S01]  /*26f10*/  STL.64 [R1+0x7f8], R16 ;  /* 0x0007f81001007387 */ /* 0x0007e20000100a00 */
[----:B------:R-:W-:Y:S02]  /*26f20*/  LEA.HI.X.SX32 R77, R135, R2, 0x2, P4 ;  /* 0x00000002874d7211 */ /* 0x000fe400020f16ff */
[----:B-1----:R-:W-:-:S03]  /*26f30*/  LEA R14, P0, R134, R0, 0x2 ;  /* 0x00000000860e7211 */ /* 0x002fc600078010ff */
[----:B------:R1:W-:Y:S01]  /*26f40*/  STL.64 [R1+0x838], R76 ;  /* 0x0008384c01007387 */ /* 0x0003e20000100a00 */
[----:B------:R-:W-:Y:S02]  /*26f50*/  LEA.HI.X.SX32 R15, R134, R2, 0x2, P0 ;  /* 0x00000002860f7211 */ /* 0x000fe400000f16ff */
[----:B---3--:R-:W-:-:S04]  /*26f60*/  LEA R16, P5, R133, R0, 0x2 ;  /* 0x0000000085107211 */ /* 0x008fc800078a10ff */
[----:B------:R-:W-:Y:S02]  /*26f70*/  LEA.HI.X.SX32 R17, R133, R2, 0x2, P5 ;  /* 0x0000000285117211 */ /* 0x000fe400028f16ff */
[C---:B-1----:R-:W-:Y:S01]  /*26f80*/  LEA R76, P4, R128.reuse, R0, 0x2 ;  /* 0x00000000804c7211 */ /* 0x042fe200078810ff */
[----:B------:R1:W-:Y:S03]  /*26f90*/  STL.64 [R1+0x878], R14 ;  /* 0x0008780e01007387 */ /* 0x0003e60000100a00 */
[----:B------:R-:W-:Y:S01]  /*26fa0*/  LEA.HI.X.SX32 R77, R128, R2, 0x2, P4 ;  /* 0x00000002804d7211 */ /* 0x000fe200020f16ff */
[----:B------:R3:W-:Y:S04]  /*26fb0*/  STL.64 [R1+0x8b8], R16 ;  /* 0x0008b81001007387 */ /* 0x0007e80000100a00 */
[----:B------:R4:W-:Y:S01]  /*26fc0*/  STL.64 [R1+0x8f8], R76 ;  /* 0x0008f84c01007387 */ /* 0x0009e20000100a00 */
[----:B-1----:R-:W-:-:S02]  /*26fd0*/  LEA R14, P0, R124, R0, 0x2 ;  /* 0x000000007c0e7211 */ /* 0x002fc400078010ff */
[C---:B---3--:R-:W-:Y:S02]  /*26fe0*/  LEA R16, P5, R123.reuse, R0, 0x2 ;  /* 0x000000007b107211 */ /* 0x048fe400078a10ff */
[----:B------:R-:W-:Y:S02]  /*26ff0*/  LEA.HI.X.SX32 R15, R124, R2, 0x2, P0 ;  /* 0x000000027c0f7211 */ /* 0x000fe400000f16ff */
[C---:B----4-:R-:W-:Y:S02]  /*27000*/  LEA R76, P4, R122.reuse, R0, 0x2 ;  /* 0x000000007a4c7211 */ /* 0x050fe400078810ff */
[-C--:B------:R-:W-:Y:S01]  /*27010*/  LEA.HI.X.SX32 R17, R123, R2.reuse, 0x2, P5 ;  /* 0x000000027b117211 */ /* 0x080fe200028f16ff */
[----:B------:R1:W-:Y:S01]  /*27020*/  STL.64 [R1+0x938], R14 ;  /* 0x0009380e01007387 */ /* 0x0003e20000100a00 */
[----:B------:R-:W-:-:S03]  /*27030*/  LEA.HI.X.SX32 R77, R122, R2, 0x2, P4 ;  /* 0x000000027a4d7211 */ /* 0x000fc600020f16ff */
[----:B------:R3:W-:Y:S04]  /*27040*/  STL.64 [R1+0x970], R16 ;  /* 0x0009701001007387 */ /* 0x0007e80000100a00 */
[----:B------:R4:W-:Y:S01]  /*27050*/  STL.64 [R1+0x9b0], R76 ;  /* 0x0009b04c01007387 */ /* 0x0009e20000100a00 */
[CC--:B-1----:R-:W-:Y:S02]  /*27060*/  LEA R14, P0, R121.reuse, R0.reuse, 0x2 ;  /* 0x00000000790e7211 */ /* 0x0c2fe400078010ff */
[----:B---3--:R-:W-:Y:S02]  /*27070*/  LEA R16, P5, R120, R0, 0x2 ;  /* 0x0000000078107211 */ /* 0x008fe400078a10ff */
[----:B------:R-:W-:Y:S02]  /*27080*/  LEA.HI.X.SX32 R15, R121, R2, 0x2, P0 ;  /* 0x00000002790f7211 */ /* 0x000fe400000f16ff */
[----:B----4-:R-:W-:-:S02]  /*27090*/  LEA R76, P4, R119, R0, 0x2 ;  /* 0x00000000774c7211 */ /* 0x010fc400078810ff */
        /* <DEDUP_REMOVED lines=23> */
[-C--:B-1----:R-:W-:Y:S02]  /*27210*/  LEA R14, P0, R190, R0.reuse, 0x2 ;  /* 0x00000000be0e7211 */ /* 0x082fe400078010ff */
        /* <DEDUP_REMOVED lines=35> */
[----:B-1----:R-:W-:-:S03]  /*27450*/  LEA R14, P0, R56, R0, 0x2 ;  /* 0x00000000380e7211 */ /* 0x002fc600078010ff */
[----:B------:R-:W5:Y:S01]  /*27460*/  LDL.LU R114, [R1+0x26c] ;  /* 0x00026c0001727983 */ /* 0x000f620000300800 */
[----:B---3--:R-:W-:-:S03]  /*27470*/  LEA R16, P5, R19, R0, 0x2 ;  /* 0x0000000013107211 */ /* 0x008fc600078a10ff */
[----:B------:R-:W3:Y:S01]  /*27480*/  LDL.LU R128, [R1+0x268] ;  /* 0x0002680001807983 */ /* 0x000ee20000300800 */
[-C--:B------:R-:W-:Y:S02]  /*27490*/  LEA.HI.X.SX32 R15, R56, R2.reuse, 0x2, P0 ;  /* 0x00000002380f7211 */ /* 0x080fe400000f16ff */
[----:B------:R-:W-:Y:S02]  /*274a0*/  LEA.HI.X.SX32 R17, R19, R2, 0x2, P5 ;  /* 0x0000000213117211 */ /* 0x000fe400028f16ff */
[C---:B----4-:R-:W-:Y:S01]  /*274b0*/  LEA R76, P4, R20.reuse, R0, 0x2 ;  /* 0x00000000144c7211 */ /* 0x050fe200078810ff */
[----:B------:R1:W-:Y:S04]  /*274c0*/  STL.64 [R1+0xf38], R14 ;  /* 0x000f380e01007387 */ /* 0x0003e80000100a00 */
[----:B------:R-:W4:Y:S01]  /*274d0*/  LDL.LU R124, [R1+0x264] ;  /* 0x00026400017c7983 */ /* 0x000f220000300800 */
[----:B------:R-:W-:-:S03]  /*274e0*/  LEA.HI.X.SX32 R77, R20, R2, 0x2, P4 ;  /* 0x00000002144d7211 */ /* 0x000fc600020f16ff */
[----:B------:R1:W-:Y:S02]  /*274f0*/  STL.64 [R1+0xf78], R16 ;  /* 0x000f781001007387 */ /* 0x0003e40000100a00 */
[-C--:B-1----:R-:W-:Y:S02]  /*27500*/  LEA R14, P0, R21, R0.reuse, 0x2 ;  /* 0x00000000150e7211 */ /* 0x082fe400078010ff */
[----:B------:R-:W2:Y:S01]  /*27510*/  LDL.LU R123, [R1+0x244] ;  /* 0x00024400017b7983 */ /* 0x000ea20000300800 */
[----:B------:R-:W-:Y:S02]  /*27520*/  LEA R18, P4, R23, R0, 0x2 ;  /* 0x0000000017127211 */ /* 0x000fe400078810ff */
[----:B------:R-:W-:Y:S02]  /*27530*/  LEA.HI.X.SX32 R15, R21, R2, 0x2, P0 ;  /* 0x00000002150f7211 */ /* 0x000fe400000f16ff */
[----:B------:R-:W-:Y:S01]  /*27540*/  LEA R16, P5, R22, R0, 0x2 ;  /* 0x0000000016107211 */ /* 0x000fe200078a10ff */
[----:B------:R-:W-:Y:S01]  /*27550*/  STL.64 [R1+0xfb8], R76 ;  /* 0x000fb84c01007387 */ /* 0x000fe20000100a00 */
[----:B------:R-:W-:-:S02]  /*27560*/  LEA.HI.X.SX32 R19, R23, R2, 0x2, P4 ;  /* 0x0000000217137211 */ /* 0x000fc400020f16ff */
[----:B------:R-:W-:Y:S01]  /*27570*/  LEA.HI.X.SX32 R17, R22, R2, 0x2, P5 ;  /* 0x0000000216117211 */ /* 0x000fe200028f16ff */
[----:B------:R-:W2:Y:S04]  /*27580*/  LDL.LU R122, [R1+0x23c] ;  /* 0x00023c00017a7983 */ /* 0x000ea80000300800 */
[----:B------:R1:W-:Y:S04]  /*27590*/  STL.64 [R1+0xff8], R14 ;  /* 0x000ff80e01007387 */ /* 0x0003e80000100a00 */
[----:B------:R-:W2:Y:S04]  /*275a0*/  LDL.LU R121, [R1+0x234] ;  /* 0x0002340001797983 */ /* 0x000ea80000300800 */
[----:B------:R1:W-:Y:S02]  /*275b0*/  STL.64 [R1+0x1700], R16 ;  /* 0x0017001001007387 */ /* 0x0003e40000100a00 */
[----:B-1----:R-:W-:-:S02]  /*275c0*/  LEA R14, P0, R24, R0, 0x2 ;  /* 0x00000000180e7211 */ /* 0x002fc400078010ff */
[----:B------:R-:W2:Y:S04]  /*275d0*/  LDL.LU R120, [R1+0x22c] ;  /* 0x00022c0001787983 */ /* 0x000ea80000300800 */
[----:B------:R1:W-:Y:S01]  /*275e0*/  STL.64 [R1+0x1740], R18 ;  /* 0x0017401201007387 */ /* 0x0003e20000100a00 */
[----:B------:R-:W-:Y:S02]  /*275f0*/  LEA.HI.X.SX32 R15, R24, R2, 0x2, P0 ;  /* 0x00000002180f7211 */ /* 0x000fe400000f16ff */
[C---:B------:R-:W-:Y:S01]  /*27600*/  LEA R16, P5, R217.reuse, R0, 0x2 ;  /* 0x00000000d9107211 */ /* 0x040fe200078a10ff */
[----:B------:R-:W2:Y:S03]  /*27610*/  LDL.LU R119, [R1+0x224] ;  /* 0x0002240001777983 */ /* 0x000ea60000300800 */
[----:B------:R-:W-:-:S02]  /*27620*/  LEA.HI.X.SX32 R17, R217, R2, 0x2, P5 ;  /* 0x00000002d9117211 */ /* 0x000fc400028f16ff */
[C---:B-1----:R-:W-:Y:S01]  /*27630*/  LEA R18, P4, R225.reuse, R0, 0x2 ;  /* 0x00000000e1127211 */ /* 0x042fe200078810ff */
[----:B------:R1:W-:Y:S03]  /*27640*/  STL.64 [R1+0x1780], R14 ;  /* 0x0017800e01007387 */ /* 0x0003e60000100a00 */
[----:B------:R-:W-:Y:S01]  /*27650*/  LEA.HI.X.SX32 R19, R225, R2, 0x2, P4 ;  /* 0x00000002e1137211 */ /* 0x000fe200020f16ff */
[----:B------:R-:W2:Y:S04]  /*27660*/  LDL.LU R118, [R1+0x21c] ;  /* 0x00021c0001767983 */ /* 0x000ea80000300800 */
[----:B------:R1:W-:Y:S04]  /*27670*/  STL.64 [R1+0x17c0], R16 ;  /* 0x0017c01001007387 */ /* 0x0003e80000100a00 */
[----:B------:R1:W-:Y:S04]  /*27680*/  STL.64 [R1+0x1800], R18 ;  /* 0x0018001201007387 */ /* 0x0003e80000100a00 */
[----:B------:R-:W2:Y:S01]  /*27690*/  LDL.LU R117, [R1+0x218] ;  /* 0x0002180001757983 */ /* 0x000ea20000300800 */
[----:B-1----:R-:W-:-:S04]  /*276a0*/  LEA R14, P0, R233, R0, 0x2 ;  /* 0x00000000e90e7211 */ /* 0x002fc800078010ff */
[----:B------:R-:W-:-:S05]  /*276b0*/  LEA.HI.X.SX32 R15, R233, R2, 0x2, P0 ;  /* 0x00000002e90f7211 */ /* 0x000fca00000f16ff */
[----:B------:R5:W-:Y:S04]  /*276c0*/  STL.64 [R1+0x1840], R14 ;  /* 0x0018400e01007387 */ /* 0x000be80000100a00 */
[----:B------:R-:W2:Y:S01]  /*276d0*/  LDL.LU R116, [R1+0x214] ;  /* 0x0002140001747983 */ /* 0x000ea20000300800 */
[CC--:B------:R-:W-:Y:S02]  /*276e0*/  LEA R16, P5, R6.reuse, R0.reuse, 0x2 ;  /* 0x0000000006107211 */ /* 0x0c0fe400078a10ff */
[C---:B------:R-:W-:Y:S02]  /*276f0*/  LEA R18, P4, R5.reuse, R0, 0x2 ;  /* 0x0000000005127211 */ /* 0x040fe400078810ff */
[-C--:B------:R-:W-:Y:S02]  /*27700*/  LEA.HI.X.SX32 R17, R6, R2.reuse, 0x2, P5 ;  /* 0x0000000206117211 */ /* 0x080fe400028f16ff */
[----:B------:R-:W-:-:S03]  /*27710*/  LEA.HI.X.SX32 R19, R5, R2, 0x2, P4 ;  /* 0x0000000205137211 */ /* 0x000fc600020f16ff */
[----:B------:R3:W-:Y:S04]  /*27720*/  STL.64 [R1+0x1880], R16 ;  /* 0x0018801001007387 */ /* 0x0007e80000100a00 */
[----:B------:R4:W-:Y:S04]  /*27730*/  STL.64 [R1+0x18c0], R18 ;  /* 0x0018c01201007387 */ /* 0x0009e80000100a00 */
[----:B------:R-:W2:Y:S01]  /*27740*/  LDL.LU R115, [R1+0x210] ;  /* 0x0002100001737983 */ /* 0x000ea20000300800 */
[----:B-----5:R-:W-:-:S04]  /*27750*/  LEA R14, P0, R114, R0, 0x2 ;  /* 0x00000000720e7211 */ /* 0x020fc800078010ff */
[----:B------:R-:W-:Y:S02]  /*27760*/  LEA.HI.X.SX32 R15, R114, R2, 0x2, P0 ;  /* 0x00000002720f7211 */ /* 0x000fe400000f16ff */
[----:B---3--:R-:W-:-:S03]  /*27770*/  LEA R16, P5, R128, R0, 0x2 ;  /* 0x0000000080107211 */ /* 0x008fc600078a10ff */
[----:B------:R2:W-:Y:S01]  /*27780*/  STL.64 [R1+0x348], R14 ;  /* 0x0003480e01007387 */ /* 0x0005e20000100a00 */
[----:B------:R-:W-:-:S03]  /*27790*/  LEA.HI.X.SX32 R17, R128, R2, 0x2, P5 ;  /* 0x0000000280117211 */ /* 0x000fc600028f16ff */
[----:B------:R-:W3:Y:S01]  /*277a0*/  LDL.LU R114, [R1+0x208] ;  /* 0x0002080001727983 */ /* 0x000ee20000300800 */
[----:B----4-:R-:W-:-:S04]  /*277b0*/  LEA R18, P4, R124, R0, 0x2 ;  /* 0x000000007c127211 */ /* 0x010fc800078810ff */
[----:B------:R-:W-:Y:S01]  /*277c0*/  LEA.HI.X.SX32 R19, R124, R2, 0x2, P4 ;  /* 0x000000027c137211 */ /* 0x000fe200020f16ff */
[----:B------:R1:W-:Y:S01]  /*277d0*/  STL.64 [R1+0x340], R16 ;  /* 0x0003401001007387 */ /* 0x0003e20000100a00 */
[----:B--2---:R-:W-:-:S03]  /*277e0*/  LEA R14, P0, R123, R0, 0x2 ;  /* 0x000000007b0e7211 */ /* 0x004fc600078010ff */
[----:B------:R-:W-:Y:S01]  /*277f0*/  STL.64 [R1+0x338], R18 ;  /* 0x0003381201007387 */ /* 0x000fe20000100a00 */
[----:B------:R-:W-:-:S03]  /*27800*/  LEA.HI.X.SX32 R15, R123, R2, 0x2, P0 ;  /* 0x000000027b0f7211 */ /* 0x000fc600000f16ff */
[----:B------:R-:W2:Y:S01]  /*27810*/  LDL.LU R199, [R1+0x204] ;  /* 0x0002040001c77983 */ /* 0x000ea20000300800 */
[----:B-1----:R-:W-:-:S03]  /*27820*/  LEA R16, P5, R122, R0, 0x2 ;  /* 0x000000007a107211 */ /* 0x002fc600078a10ff */
[----:B------:R1:W-:Y:S01]  /*27830*/  STL.64 [R1+0x330], R14 ;  /* 0x0003300e01007387 */ /* 0x0003e20000100a00 */
[----:B------:R-:W-:-:S03]  /*27840*/  LEA.HI.X.SX32 R17, R122, R2, 0x2, P5 ;  /* 0x000000027a117211 */ /* 0x000fc600028f16ff */
[----:B------:R-:W4:Y:S01]  /*27850*/  LDL.LU R249, [R1+0x200] ;  /* 0x0002000001f97983 */ /* 0x000f220000300800 */
[----:B------:R-:W-:-:S03]  /*27860*/  LEA R4, P4, R121, R0, 0x2 ;  /* 0x0000000079047211 */ /* 0x000fc600078810ff */
[----:B------:R5:W-:Y:S01]  /*27870*/  STL.64 [R1+0x328], R16 ;  /* 0x0003281001007387 */ /* 0x000be20000100a00 */
[----:B------:R-:W-:-:S03]  /*27880*/  LEA.HI.X.SX32 R5, R121, R2, 0x2, P4 ;  /* 0x0000000279057211 */ /* 0x000fc600020f16ff */
[----:B------:R-:W2:Y:S01]  /*27890*/  LDL.LU R248, [R1+0x1fc] ;  /* 0x0001fc0001f87983 */ /* 0x000ea20000300800 */
[----:B-1----:R-:W-:-:S03]  /*278a0*/  LEA R14, P0, R120, R0, 0x2 ;  /* 0x00000000780e7211 */ /* 0x002fc600078010ff */
[----:B------:R1:W-:Y:S01]  /*278b0*/  STL.64 [R1+0x320], R4 ;  /* 0x0003200401007387 */ /* 0x0003e20000100a00 */
[----:B------:R-:W-:-:S03]  /*278c0*/  LEA.HI.X.SX32 R15, R120, R2, 0x2, P0 ;  /* 0x00000002780f7211 */ /* 0x000fc600000f16ff */
[----:B------:R-:W2:Y:S04]  /*278d0*/  LDL.LU R135, [R1+0x1f8] ;  /* 0x0001f80001877983 */ /* 0x000ea80000300800 */
[----:B------:R-:W2:Y:S04]  /*278e0*/  LDL.LU R134, [R1+0x1f4] ;  /* 0x0001f40001867983 */ /* 0x000ea80000300800 */
[----:B------:R1:W-:Y:S01]  /*278f0*/  STL.64 [R1+0x318], R14 ;  /* 0x0003180e01007387 */ /* 0x0003e20000100a00 */
[----:B-----5:R-:W-:-:S03]  /*27900*/  LEA R16, P5, R119, R0, 0x2 ;  /* 0x0000000077107211 */ /* 0x020fc600078a10ff */
[----:B------:R-:W5:Y:S01]  /*27910*/  LDL.LU R133, [R1+0x1f0] ;  /* 0x0001f00001857983 */ /* 0x000f620000300800 */
[----:B------:R-:W-:Y:S02]  /*27920*/  LEA.HI.X.SX32 R17, R119, R2, 0x2, P5 ;  /* 0x0000000277117211 */ /* 0x000fe400028f16ff */
[-C--:B-1----:R-:W-:Y:S01]  /*27930*/  LEA R4, P4, R118, R0.reuse, 0x2 ;  /* 0x0000000076047211 */ /* 0x082fe200078810ff */
[----:B------:R-:W2:Y:S01]  /*27940*/  LDL.LU R128, [R1+0x1e8] ;  /* 0x0001e80001807983 */ /* 0x000ea20000300800 */
[----:B------:R-:W-:-:S04]  /*27950*/  LEA R14, P0, R117, R0, 0x2 ;  /* 0x00000000750e7211 */ /* 0x000fc800078010ff */
[-C--:B------:R-:W-:Y:S01]  /*27960*/  LEA.HI.X.SX32 R15, R117, R2.reuse, 0x2, P0 ;  /* 0x00000002750f7211 */ /* 0x080fe200000f16ff */
[----:B------:R-:W-:Y:S02]  /*27970*/  IMAD.MOV.U32 R117, RZ, RZ, R113 ;  /* 0x000000ffff757224 */ /* 0x000fe400078e0071 */
[----:B------:R-:W-:Y:S02]  /*27980*/  IMAD.MOV.U32 R113, RZ, RZ, R112 ;  /* 0x000000ffff717224 */ /* 0x000fe400078e0070 */
[----:B------:R-:W-:Y:S02]  /*27990*/  IMAD.MOV.U32 R112, RZ, RZ, R111 ;  /* 0x000000ffff707224 */ /* 0x000fe400078e006f */
        /* <DEDUP_REMOVED lines=8> */
[----:B------:R-:W2:Y:S01]  /*27a20*/  LDL.LU R124, [R1+0x1e0] ;  /* 0x0001e000017c7983 */ /* 0x000ea20000300800 */
[----:B------:R-:W-:Y:S01]  /*27a30*/  IMAD.MOV.U32 R105, RZ, RZ, R104 ;  /* 0x000000ffff697224 */ /* 0x000fe200078e0068 */
[----:B------:R-:W-:Y:S01]  /*27a40*/  MOV R104, R103 ;  /* 0x0000006700687202 */ /* 0x000fe20000000f00 */
[----:B------:R-:W-:Y:S01]  /*27a50*/  IMAD.MOV.U32 R103, RZ, RZ, R102 ;  /* 0x000000ffff677224 */ /* 0x000fe200078e0066 */
[----:B------:R-:W2:Y:S01]  /*27a60*/  LDL.LU R123, [R1+0x1d8] ;  /* 0x0001d800017b7983 */ /* 0x000ea20000300800 */
[----:B------:R-:W-:Y:S01]  /*27a70*/  IMAD.MOV.U32 R102, RZ, RZ, R101 ;  /* 0x000000ffff667224 */ /* 0x000fe200078e0065 */
[----:B-1----:R-:W-:Y:S02]  /*27a80*/  LEA R16, P5, R116, R0, 0x2 ;  /* 0x0000000074107211 */ /* 0x002fe400078a10ff */
[----:B------:R1:W-:Y:S01]  /*27a90*/  STL.64 [R1+0x308], R4 ;  /* 0x0003080401007387 */ /* 0x0003e20000100a00 */
[----:B------:R-:W-:-:S02]  /*27aa0*/  IMAD.MOV.U32 R118, RZ, RZ, R113 ;  /* 0x000000ffff767224 */ /* 0x000fc400078e0071 */
[----:B------:R-:W-:Y:S01]  /*27ab0*/  IMAD.MOV.U32 R101, RZ, RZ, R222 ;  /* 0x000000ffff657224 */ /* 0x000fe200078e00de */
[----:B------:R-:W2:Y:S01]  /*27ac0*/  LDL.LU R122, [R1+0x1cc] ;  /* 0x0001cc00017a7983 */ /* 0x000ea20000300800 */
[----:B------:R-:W-:Y:S01]  /*27ad0*/  LEA.HI.X.SX32 R17, R116, R2, 0x2, P5 ;  /* 0x0000000274117211 */ /* 0x000fe200028f16ff */
[----:B------:R-:W-:Y:S02]  /*27ae0*/  IMAD.MOV.U32 R113, RZ, RZ, R111 ;  /* 0x000000ffff717224 */ /* 0x000fe400078e006f */
[----:B------:R-:W2:Y:S01]  /*27af0*/  LDL.LU R121, [R1+0x1c4] ;  /* 0x0001c40001797983 */ /* 0x000ea20000300800 */
[----:B------:R-:W-:Y:S02]  /*27b00*/  IMAD.MOV.U32 R111, RZ, RZ, R109 ;  /* 0x000000ffff6f7224 */ /* 0x000fe400078e006d */
[----:B------:R-:W-:Y:S01]  /*27b10*/  IMAD.MOV.U32 R109, RZ, RZ, R107 ;  /* 0x000000ffff6d7224 */ /* 0x000fe200078e006b */
[----:B------:R3:W-:Y:S01]  /*27b20*/  STL.64 [R1+0x300], R14 ;  /* 0x0003000e01007387 */ /* 0x0007e20000100a00 */
[----:B------:R-:W-:-:S02]  /*27b30*/  IMAD.MOV.U32 R107, RZ, RZ, R105 ;  /* 0x000000ffff6b7224 */ /* 0x000fc400078e0069 */
[----:B------:R-:W-:Y:S01]  /*27b40*/  IMAD.MOV.U32 R105, RZ, RZ, R103 ;  /* 0x000000ffff697224 */ /* 0x000fe200078e0067 */
[----:B------:R-:W2:Y:S01]  /*27b50*/  LDL.LU R222, [R1+0x790] ;  /* 0x0007900001de7983 */ /* 0x000ea20000300800 */
[----:B------:R-:W-:-:S03]  /*27b60*/  IMAD.MOV.U32 R103, RZ, RZ, R101 ;  /* 0x000000ffff677224 */ /* 0x000fc600078e0065 */
[----:B------:R-:W2:Y:S04]  /*27b70*/  LDL.LU R120, [R1+0x1bc] ;  /* 0x0001bc0001787983 */ /* 0x000ea80000300800 */
[----:B------:R2:W-:Y:S04]  /*27b80*/  STL.64 [R1+0x2f8], R16 ;  /* 0x0002f81001007387 */ /* 0x0005e80000100a00 */
[----:B------:R-:W2:Y:S01]  /*27b90*/  LDL.LU R101, [R1+0x40] ;  /* 0x0000400001657983 */ /* 0x000ea20000300800 */
[----:B------:R-:W-:Y:S01]  /*27ba0*/  IMAD.MOV.U32 R119, RZ, RZ, R117 ;  /* 0x000000ffff777224 */ /* 0x000fe200078e0075 */
[----:B-1----:R-:W-:-:S02]  /*27bb0*/  LEA R4, P4, R115, R0, 0x2 ;  /* 0x0000000073047211 */ /* 0x002fc400078810ff */
[----:B------:R-:W-:Y:S01]  /*27bc0*/  MOV R117, R112 ;  /* 0x0000007000757202 */ /* 0x000fe20000000f00 */
[----:B------:R-:W-:Y:S02]  /*27bd0*/  IMAD.MOV.U32 R112, RZ, RZ, R110 ;  /* 0x000000ffff707224 */ /* 0x000fe400078e006e */
[----:B------:R-:W-:Y:S01]  /*27be0*/  IMAD.MOV.U32 R110, RZ, RZ, R108 ;  /* 0x000000ffff6e7224 */ /* 0x000fe200078e006c */
[----:B------:R-:W-:Y:S01]  /*27bf0*/  MOV R108, R106 ;  /* 0x0000006a006c7202 */ /* 0x000fe20000000f00 */
[----:B------:R-:W-:Y:S01]  /*27c00*/  IMAD.MOV.U32 R106, RZ, RZ, R104 ;  /* 0x000000ffff6a7224 */ /* 0x000fe200078e0068 */
[----:B------:R-:W-:Y:S01]  /*27c10*/  LEA.HI.X.SX32 R5, R115, R2, 0x2, P4 ;  /* 0x0000000273057211 */ /* 0x000fe200020f16ff */
[----:B------:R-:W-:Y:S02]  /*27c20*/  IMAD.MOV.U32 R116, RZ, RZ, R113 ;  /* 0x000000ffff747224 */ /* 0x000fe400078e0071 */
[----:B------:R-:W-:Y:S01]  /*27c30*/  IMAD.MOV.U32 R104, RZ, RZ, R102 ;  /* 0x000000ffff687224 */ /* 0x000fe200078e0066 */
[----:B------:R-:W-:Y:S01]  /*27c40*/  MOV R102, R94 ;  /* 0x0000005e00667202 */ /* 0x000fe20000000f00 */
[----:B------:R-:W-:Y:S01]  /*27c50*/  IMAD.MOV.U32 R115, RZ, RZ, R112 ;  /* 0x000000ffff737224 */ /* 0x000fe200078e0070 */
[----:B------:R-:W4:Y:S01]  /*27c60*/  LDL.LU R94, [R1+0x958] ;  /* 0x00095800015e7983 */ /* 0x000f220000300800 */
[----:B------:R-:W-:-:S02]  /*27c70*/  IMAD.MOV.U32 R113, RZ, RZ, R111 ;  /* 0x000000ffff717224 */ /* 0x000fc400078e006f */
[----:B------:R-:W-:Y:S01]  /*27c80*/  IMAD.MOV.U32 R112, RZ, RZ, R110 ;  /* 0x000000ffff707224 */ /* 0x000fe200078e006e */
[----:B------:R-:W-:Y:S01]  /*27c90*/  MOV R110, R108 ;  /* 0x0000006c006e7202 */ /* 0x000fe20000000f00 */
[----:B------:R-:W-:Y:S02]  /*27ca0*/  IMAD.MOV.U32 R111, RZ, RZ, R109 ;  /* 0x000000ffff6f7224 */ /* 0x000fe400078e006d */
[----:B------:R-:W-:Y:S02]  /*27cb0*/  IMAD.MOV.U32 R109, RZ, RZ, R107 ;  /* 0x000000ffff6d7224 */ /* 0x000fe400078e006b */
[----:B------:R-:W-:Y:S02]  /*27cc0*/  IMAD.MOV.U32 R108, RZ, RZ, R106 ;  /* 0x000000ffff6c7224 */ /* 0x000fe400078e006a */
[----:B------:R-:W-:Y:S01]  /*27cd0*/  IMAD.MOV.U32 R107, RZ, RZ, R105 ;  /* 0x000000ffff6b7224 */ /* 0x000fe200078e0069 */
[----:B------:R4:W-:Y:S01]  /*27ce0*/  STL.64 [R1+0x700], R4 ;  /* 0x0007000401007387 */ /* 0x0009e20000100a00 */
[----:B------:R-:W-:Y:S01]  /*27cf0*/  IMAD.MOV.U32 R106, RZ, RZ, R104 ;  /* 0x000000ffff6a7224 */ /* 0x000fe200078e0068 */
[----:B------:R-:W-:Y:S01]  /*27d00*/  MOV R104, R102 ;  /* 0x0000006600687202 */ /* 0x000fe20000000f00 */
[----:B------:R-:W-:-:S02]  /*27d10*/  IMAD.MOV.U32 R105, RZ, RZ, R103 ;  /* 0x000000ffff697224 */ /* 0x000fc400078e0067 */
[----:B------:R-:W-:Y:S02]  /*27d20*/  IMAD.MOV.U32 R102, RZ, RZ, R93 ;  /* 0x000000ffff667224 */ /* 0x000fe400078e005d */
[----:B--2---:R-:W-:Y:S02]  /*27d30*/  IMAD.MOV.U32 R103, RZ, RZ, R101 ;  /* 0x000000ffff677224 */ /* 0x004fe400078e0065 */
[----:B------:R-:W2:Y:S04]  /*27d40*/  LDL.LU R101, [R1+0x76c] ;  /* 0x00076c0001657983 */ /* 0x000ea80000300800 */
[----:B------:R-:W2:Y:S01]  /*27d50*/  LDL.LU R93, [R1+0x1c] ;  /* 0x00001c00015d7983 */ /* 0x000ea20000300800 */
[----:B---3--:R-:W-:-:S04]  /*27d60*/  LEA R14, P0, R114, R0, 0x2 ;  /* 0x00000000720e7211 */ /* 0x008fc800078010ff */
[----:B------:R-:W-:Y:S01]  /*27d70*/  LEA.HI.X.SX32 R15, R114, R2, 0x2, P0 ;  /* 0x00000002720f7211 */ /* 0x000fe200000f16ff */
[----:B------:R-:W-:Y:S02]  /*27d80*/  IMAD.MOV.U32 R114, RZ, RZ, R113 ;  /* 0x000000ffff727224 */ /* 0x000fe400078e0071 */
[----:B------:R-:W-:Y:S02]  /*27d90*/  IMAD.MOV.U32 R113, RZ, RZ, R112 ;  /* 0x000000ffff717224 */ /* 0x000fe400078e0070 */
[----:B------:R-:W-:Y:S01]  /*27da0*/  IMAD.MOV.U32 R112, RZ, RZ, R111 ;  /* 0x000000ffff707224 */ /* 0x000fe200078e006f */
[----:B------:R-:W-:Y:S01]  /*27db0*/  MOV R111, R110 ;  /* 0x0000006e006f7202 */ /* 0x000fe20000000f00 */
[----:B------:R-:W-:Y:S01]  /*27dc0*/  IMAD.MOV.U32 R110, RZ, RZ, R108 ;  /* 0x000000ffff6e7224 */ /* 0x000fe200078e006c */
[----:B------:R-:W-:Y:S01]  /*27dd0*/  LEA R16, P5, R199, R0, 0x2 ;  /* 0x00000000c7107211 */ /* 0x000fe200078a10ff */
[----:B------:R-:W-:Y:S02]  /*27de0*/  IMAD.MOV.U32 R108, RZ, RZ, R107 ;  /* 0x000000ffff6c7224 */ /* 0x000fe400078e006b */
[----:B------:R-:W-:-:S02]  /*27df0*/  IMAD.MOV.U32 R107, RZ, RZ, R106 ;  /* 0x000000ffff6b7224 */ /* 0x000fc400078e006a */
[----:B------:R-:W-:Y:S01]  /*27e00*/  IMAD.MOV.U32 R106, RZ, RZ, R105 ;  /* 0x000000ffff6a7224 */ /* 0x000fe200078e0069 */
[----:B------:R-:W-:Y:S01]  /*27e10*/  LEA.HI.X.SX32 R17, R199, R2, 0x2, P5 ;  /* 0x00000002c7117211 */ /* 0x000fe200028f16ff */
[----:B------:R-:W-:Y:S01]  /*27e20*/  IMAD.MOV.U32 R105, RZ, RZ, R104 ;  /* 0x000000ffff697224 */ /* 0x000fe200078e0068 */
[----:B------:R-:W-:Y:S01]  /*27e30*/  MOV R104, R103 ;  /* 0x0000006700687202 */ /* 0x000fe20000000f00 */
[----:B------:R-:W-:Y:S01]  /*27e40*/  IMAD.MOV.U32 R103, RZ, RZ, R102 ;  /* 0x000000ffff677224 */ /* 0x000fe200078e0066 */
[----:B------:R1:W-:Y:S01]  /*27e50*/  STL.64 [R1+0x740], R14 ;  /* 0x0007400e01007387 */ /* 0x0003e20000100a00 */
[----:B----4-:R-:W-:-:S04]  /*27e60*/  LEA R4, P4, R249, R0, 0x2 ;  /* 0x00000000f9047211 */ /* 0x010fc800078810ff */
[----:B------:R-:W-:Y:S02]  /*27e70*/  LEA.HI.X.SX32 R5, R249, R2, 0x2, P4 ;  /* 0x00000002f9057211 */ /* 0x000fe400020f16ff */
        /* <DEDUP_REMOVED lines=12> */
[----:B--2---:R-:W-:Y:S02]  /*27f40*/  IMAD.MOV.U32 R102, RZ, RZ, R93 ;  /* 0x000000ffff667224 */ /* 0x004fe400078e005d */
[----:B------:R-:W-:-:S02]  /*27f50*/  IMAD.MOV.U32 R93, RZ, RZ, R90 ;  /* 0x000000ffff5d7224 */ /* 0x000fc400078e005a */
[----:B------:R-:W2:Y:S04]  /*27f60*/  LDL.LU R90, [R1+0x920] ;  /* 0x00092000015a7983 */ /* 0x000ea80000300800 */
[----:B------:R1:W-:Y:S04]  /*27f70*/  STL.64 [R1+0x780], R16 ;  /* 0x0007801001007387 */ /* 0x0003e80000100a00 */
[----:B------:R3:W-:Y:S01]  /*27f80*/  STL.64 [R1+0x7c0], R4 ;  /* 0x0007c00401007387 */ /* 0x0007e20000100a00 */
[----:B-1----:R-:W-:-:S04]  /*27f90*/  LEA R16, P5, R135, R0, 0x2 ;  /* 0x0000000087107211 */ /* 0x002fc800078a10ff */
[----:B------:R-:W-:Y:S01]  /*27fa0*/  LEA.HI.X.SX32 R17, R135, R2, 0x2, P5 ;  /* 0x0000000287117211 */ /* 0x000fe200028f16ff */
[----:B------:R5:W-:Y:S01]  /*27fb0*/  STL.64 [R1+0x800], R14 ;  /* 0x0008000e01007387 */ /* 0x000be20000100a00 */
[----:B---3--:R-:W-:-:S03]  /*27fc0*/  LEA R4, P4, R134, R0, 0x2 ;  /* 0x0000000086047211 */ /* 0x008fc600078810ff */
[----:B------:R1:W-:Y:S01]  /*27fd0*/  STL.64 [R1+0x840], R16 ;  /* 0x0008401001007387 */ /* 0x0003e20000100a00 */
[----:B------:R-:W-:Y:S02]  /*27fe0*/  LEA.HI.X.SX32 R5, R134, R2, 0x2, P4 ;  /* 0x0000000286057211 */ /* 0x000fe400020f16ff */
[CC--:B-----5:R-:W-:Y:S02]  /*27ff0*/  LEA R14, P0, R133.reuse, R0.reuse, 0x2 ;  /* 0x00000000850e7211 */ /* 0x0e0fe400078010ff */
[C---:B-1----:R-:W-:Y:S02]  /*28000*/  LEA R16, P5, R128.reuse, R0, 0x2 ;  /* 0x0000000080107211 */ /* 0x042fe400078a10ff */
[-C--:B------:R-:W-:Y:S02]  /*28010*/  LEA.HI.X.SX32 R15, R133, R2.reuse, 0x2, P0 ;  /* 0x00000002850f7211 */ /* 0x080fe400000f16ff */
[----:B------:R-:W-:Y:S01]  /*28020*/  LEA.HI.X.SX32 R17, R128, R2, 0x2, P5 ;  /* 0x0000000280117211 */ /* 0x000fe200028f16ff */
[----:B------:R1:W-:Y:S04]  /*28030*/  STL.64 [R1+0x880], R4 ;  /* 0x0008800401007387 */ /* 0x0003e80000100a00 */
[----:B------:R3:W-:Y:S04]  /*28040*/  STL.64 [R1+0x8c0], R14 ;  /* 0x0008c00e01007387 */ /* 0x0007e80000100a00 */
[----:B------:R4:W-:Y:S01]  /*28050*/  STL.64 [R1+0x900], R16 ;  /* 0x0009001001007387 */ /* 0x0009e20000100a00 */
[----:B-1----:R-:W-:-:S02]  /*28060*/  LEA R4, P4, R124, R0, 0x2 ;  /* 0x000000007c047211 */ /* 0x002fc400078810ff */
[C---:B---3--:R-:W-:Y:S02]  /*28070*/  LEA R14, P0, R123.reuse, R0, 0x2 ;  /* 0x000000007b0e7211 */ /* 0x048fe400078010ff */
[----:B------:R-:W-:Y:S02]  /*28080*/  LEA.HI.X.SX32 R5, R124, R2, 0x2, P4 ;  /* 0x000000027c057211 */ /* 0x000fe400020f16ff */
[C---:B----4-:R-:W-:Y:S02]  /*28090*/  LEA R16, P5, R122.reuse, R0, 0x2 ;  /* 0x000000007a107211 */ /* 0x050fe400078a10ff */
        /* <DEDUP_REMOVED lines=33> */
[----:B---3--:R-:W-:Y:S02]  /*282b0*/  LEA R14, P0, R181, R0, 0x2 ;  /* 0x00000000b50e7211 */ /* 0x008fe400078010ff */
[----:B------:R-:W-:Y:S02]  /*282c0*/  LEA.HI.X.SX32 R5, R189, R2, 0x2, P4 ;  /* 0x00000002bd057211 */ /* 0x000fe400020f16ff */
[----:B----4-:R-:W-:Y:S02]  /*282d0*/  LEA R16, P5, R173, R0, 0x2 ;  /* 0x00000000ad107211 */ /* 0x010fe400078a10ff */
        /* <DEDUP_REMOVED lines=43> */
[C---:B-1----:R-:W-:Y:S02]  /*28590*/  LEA R4, P4, R10.reuse, R0, 0x2 ;  /* 0x000000000a047211 */ /* 0x042fe400078810ff */
[----:B------:R-:W2:Y:S02]  /*285a0*/  LDL.LU R123, [R1+0x280] ;  /* 0x00028000017b7983 */ /* 0x000ea40000300800 */
[----:B------:R-:W-:Y:S02]  /*285b0*/  LEA.HI.X.SX32 R5, R10, R2, 0x2, P4 ;  /* 0x000000020a057211 */ /* 0x000fe400020f16ff */
[C---:B------:R-:W-:Y:S01]  /*285c0*/  LEA R14, P0, R28.reuse, R0, 0x2 ;  /* 0x000000001c0e7211 */ /* 0x040fe200078010ff */
[----:B------:R1:W-:Y:S03]  /*285d0*/  STL.64 [R1+0xfb0], R16 ;  /* 0x000fb01001007387 */ /* 0x0003e60000100a00 */
[----:B------:R-:W-:Y:S01]  /*285e0*/  LEA.HI.X.SX32 R15, R28, R2, 0x2, P0 ;  /* 0x000000021c0f7211 */ /* 0x000fe200000f16ff */
[----:B------:R-:W2:Y:S04]  /*285f0*/  LDL.LU R122, [R1+0x28c] ;  /* 0x00028c00017a7983 */ /* 0x000ea80000300800 */
[----:B------:R1:W-:Y:S04]  /*28600*/  STL.64 [R1+0xff0], R4 ;  /* 0x000ff00401007387 */ /* 0x0003e80000100a00 */
[----:B------:R-:W2:Y:S04]  /*28610*/  LDL.LU R121, [R1+0x270] ;  /* 0x0002700001797983 */ /* 0x000ea80000300800 */
[----:B------:R1:W-:Y:S04]  /*28620*/  STL.64 [R1+0x16f8], R14 ;  /* 0x0016f80e01007387 */ /* 0x0003e80000100a00 */
[----:B------:R-:W2:Y:S01]  /*28630*/  LDL.LU R120, [R1+0x284] ;  /* 0x0002840001787983 */ /* 0x000ea20000300800 */
[----:B-1----:R-:W-:-:S04]  /*28640*/  LEA R16, P5, R29, R0, 0x2 ;  /* 0x000000001d107211 */ /* 0x002fc800078a10ff */
[----:B------:R-:W-:-:S05]  /*28650*/  LEA.HI.X.SX32 R17, R29, R2, 0x2, P5 ;  /* 0x000000021d117211 */ /* 0x000fca00028f16ff */
[----:B------:R1:W-:Y:S04]  /*28660*/  STL.64 [R1+0x1738], R16 ;  /* 0x0017381001007387 */ /* 0x0003e80000100a00 */
[----:B------:R-:W2:Y:S01]  /*28670*/  LDL.LU R119, [R1+0x27c] ;  /* 0x00027c0001777983 */ /* 0x000ea20000300800 */
[C---:B------:R-:W-:Y:S01]  /*28680*/  LEA R4, P4, R9.reuse, R0, 0x2 ;  /* 0x0000000009047211 */ /* 0x040fe200078810ff */
[----:B------:R-:W-:Y:S02]  /*28690*/  IMAD R218, R218, c[0x0][0x190], RZ ;  /* 0x00006400dada7a24 */ /* 0x000fe400078e02ff */
[----:B------:R-:W-:Y:S01]  /*286a0*/  IMAD R226, R226, c[0x0][0x190], RZ ;  /* 0x00006400e2e27a24 */ /* 0x000fe200078e02ff */
[----:B------:R-:W-:Y:S01]  /*286b0*/  LEA.HI.X.SX32 R5, R9, R2, 0x2, P4 ;  /* 0x0000000209057211 */ /* 0x000fe200020f16ff */
[----:B------:R-:W-:Y:S01]  /*286c0*/  IMAD R234, R234, c[0x0][0x190], RZ ;  /* 0x00006400eaea7a24 */ /* 0x000fe200078e02ff */
[----:B------:R-:W-:-:S02]  /*286d0*/  LEA R14, P0, R218, R0, 0x2 ;  /* 0x00000000da0e7211 */ /* 0x000fc400078010ff */
[----:B-1----:R-:W-:Y:S01]  /*286e0*/  LEA R16, P5, R226, R0, 0x2 ;  /* 0x00000000e2107211 */ /* 0x002fe200078a10ff */
[----:B------:R1:W-:Y:S01]  /*286f0*/  STL.64 [R1+0x1778], R4 ;  /* 0x0017780401007387 */ /* 0x0003e20000100a00 */
[-C--:B------:R-:W-:Y:S01]  /*28700*/  LEA.HI.X.SX32 R15, R218, R2.reuse, 0x2, P0 ;  /* 0x00000002da0f7211 */ /* 0x080fe200000f16ff */
[----:B------:R-:W-:Y:S01]  /*28710*/  IMAD R96, R96, c[0x0][0x190], RZ ;  /* 0x0000640060607a24 */ /* 0x000fe200078e02ff */
[----:B------:R-:W-:Y:S01]  /*28720*/  LEA.HI.X.SX32 R17, R226, R2, 0x2, P5 ;  /* 0x00000002e2117211 */ /* 0x000fe200028f16ff */
[----:B------:R-:W-:Y:S01]  /*28730*/  IMAD R136, R136, c[0x0][0x190], RZ ;  /* 0x0000640088887a24 */ /* 0x000fe200078e02ff */
[----:B------:R-:W2:Y:S01]  /*28740*/  LDL.LU R118, [R1+0x274] ;  /* 0x0002740001767983 */ /* 0x000ea20000300800 */
[----:B-1----:R-:W-:-:S03]  /*28750*/  LEA R4, P4, R234, R0, 0x2 ;  /* 0x00000000ea047211 */ /* 0x002fc600078810ff */
[----:B------:R1:W-:Y:S01]  /*28760*/  STL.64 [R1+0x17b8], R14 ;  /* 0x0017b80e01007387 */ /* 0x0003e20000100a00 */
[----:B------:R-:W-:-:S03]  /*28770*/  LEA.HI.X.SX32 R5, R234, R2, 0x2, P4 ;  /* 0x00000002ea057211 */ /* 0x000fc600020f16ff */
[----:B------:R1:W-:Y:S04]  /*28780*/  STL.64 [R1+0x17f8], R16 ;  /* 0x0017f81001007387 */ /* 0x0003e80000100a00 */
[----:B------:R-:W2:Y:S01]  /*28790*/  LDL.LU R117, [R1+0x788] ;  /* 0x0007880001757983 */ /* 0x000ea20000300800 */
[----:B-1----:R-:W-:-:S03]  /*287a0*/  LEA R14, P0, R96, R0, 0x2 ;  /* 0x00000000600e7211 */ /* 0x002fc600078010ff */
[----:B------:R5:W-:Y:S01]  /*287b0*/  STL.64 [R1+0x1838], R4 ;  /* 0x0018380401007387 */ /* 0x000be20000100a00 */
[----:B------:R-:W-:-:S03]  /*287c0*/  LEA R16, P5, R136, R0, 0x2 ;  /* 0x0000000088107211 */ /* 0x000fc600078a10ff */
[----:B------:R-:W2:Y:S01]  /*287d0*/  LDL.LU R116, [R1+0x764] ;  /* 0x0007640001747983 */ /* 0x000ea20000300800 */
        /* <DEDUP_REMOVED lines=12> */
[----:B------:R-:W-:Y:S02]  /*288a0*/  LEA.HI.X.SX32 R17, R124, R2, 0x2, P5 ;  /* 0x000000027c117211 */ /* 0x000fe400028f16ff */
[C---:B--2---:R-:W-:Y:S01]  /*288b0*/  LEA R4, P4, R123.reuse, R0, 0x2 ;  /* 0x000000007b047211 */ /* 0x044fe200078810ff */
[----:B------:R1:W-:Y:S03]  /*288c0*/  STL.64 [R1+0x2a8], R14 ;  /* 0x0002a80e01007387 */ /* 0x0003e60000100a00 */
[----:B------:R-:W-:Y:S01]  /*288d0*/  LEA.HI.X.SX32 R5, R123, R2, 0x2, P4 ;  /* 0x000000027b057211 */ /* 0x000fe200020f16ff */
[----:B------:R-:W-:Y:S04]  /*288e0*/  STL.64 [R1+0x2a0], R16 ;  /* 0x0002a01001007387 */ /* 0x000fe80000100a00 */
[----:B------:R-:W2:Y:S04]  /*288f0*/  LDL.LU R199, [R1+0x710] ;  /* 0x0007100001c77983 */ /* 0x000ea80000300800 */
[----:B------:R4:W-:Y:S01]  /*28900*/  STL.64 [R1+0x298], R4 ;  /* 0x0002980401007387 */ /* 0x0009e20000100a00 */
[----:B-1----:R-:W-:-:S03]  /*28910*/  LEA R14, P0, R122, R0, 0x2 ;  /* 0x000000007a0e7211 */ /* 0x002fc600078010ff */
[----:B------:R-:W5:Y:S01]  /*28920*/  LDL.LU R249, [R1+0x6e4] ;  /* 0x0006e40001f97983 */ /* 0x000f620000300800 */
[----:B----4-:R-:W-:-:S04]  /*28930*/  LEA R4, P4, R120, R0, 0x2 ;  /* 0x0000000078047211 */ /* 0x010fc800078810ff */
[----:B------:R-:W-:Y:S01]  /*28940*/  LEA.HI.X.SX32 R5, R120, R2, 0x2, P4 ;  /* 0x0000000278057211 */ /* 0x000fe200020f16ff */
[----:B------:R-:W-:Y:S02]  /*28950*/  IMAD.MOV.U32 R120, RZ, RZ, R113 ;  /* 0x000000ffff787224 */ /* 0x000fe400078e0071 */
[----:B------:R-:W-:Y:S01]  /*28960*/  IMAD.MOV.U32 R113, RZ, RZ, R112 ;  /* 0x000000ffff717224 */ /* 0x000fe200078e0070 */
[----:B------:R-:W-:Y:S01]  /*28970*/  MOV R112, R111 ;  /* 0x0000006f00707202 */ /* 0x000fe20000000f00 */
[----:B------:R-:W-:Y:S02]  /*28980*/  IMAD.MOV.U32 R111, RZ, RZ, R110 ;  /* 0x000000ffff6f7224 */ /* 0x000fe400078e006e */
[----:B------:R-:W-:Y:S02]  /*28990*/  IMAD.MOV.U32 R110, RZ, RZ, R109 ;  /* 0x000000ffff6e7224 */ /* 0x000fe400078e006d */
[----:B------:R-:W-:Y:S02]  /*289a0*/  IMAD.MOV.U32 R109, RZ, RZ, R108 ;  /* 0x000000ffff6d7224 */ /* 0x000fe400078e006c */
[----:B------:R-:W-:Y:S01]  /*289b0*/  IMAD.MOV.U32 R108, RZ, RZ, R107 ;  /* 0x000000ffff6c7224 */ /* 0x000fe200078e006b */
[----:B------:R-:W-:Y:S01]  /*289c0*/  LEA R16, P5, R121, R0, 0x2 ;  /* 0x0000000079107211 */ /* 0x000fe200078a10ff */
[----:B------:R-:W-:Y:S01]  /*289d0*/  IMAD.MOV.U32 R107, RZ, RZ, R106 ;  /* 0x000000ffff6b7224 */ /* 0x000fe200078e006a */
[----:B------:R-:W-:-:S02]  /*289e0*/  LEA.HI.X.SX32 R15, R122, R2, 0x2, P0 ;  /* 0x000000027a0f7211 */ /* 0x000fc400000f16ff */
[----:B------:R-:W-:Y:S01]  /*289f0*/  MOV R106, R105 ;  /* 0x00000069006a7202 */ /* 0x000fe20000000f00 */
[----:B------:R-:W-:Y:S02]  /*28a00*/  IMAD.MOV.U32 R105, RZ, RZ, R104 ;  /* 0x000000ffff697224 */ /* 0x000fe400078e0068 */
[----:B------:R-:W-:Y:S01]  /*28a10*/  IMAD.MOV.U32 R104, RZ, RZ, R103 ;  /* 0x000000ffff687224 */ /* 0x000fe200078e0067 */
[----:B------:R-:W-:Y:S01]  /*28a20*/  LEA.HI.X.SX32 R17, R121, R2, 0x2, P5 ;  /* 0x0000000279117211 */ /* 0x000fe200028f16ff */
[----:B------:R-:W-:Y:S01]  /*28a30*/  IMAD.MOV.U32 R103, RZ, RZ, R102 ;  /* 0x000000ffff677224 */ /* 0x000fe200078e0066 */
[----:B------:R1:W-:Y:S01]  /*28a40*/  STL.64 [R1+0x290], R14 ;  /* 0x0002900e01007387 */ /* 0x0003e20000100a00 */
[----:B------:R-:W-:Y:S02]  /*28a50*/  IMAD.MOV.U32 R102, RZ, RZ, R101 ;  /* 0x000000ffff667224 */ /* 0x000fe400078e0065 */
[----:B------:R-:W-:Y:S01]  /*28a60*/  IMAD.MOV.U32 R101, RZ, RZ, R100 ;  /* 0x000000ffff657224 */ /* 0x000fe200078e0064 */
[----:B------:R-:W-:Y:S01]  /*28a70*/  MOV R100, R99 ;  /* 0x0000006300647202 */ /* 0x000fe20000000f00 */
[----:B------:R-:W-:Y:S01]  /*28a80*/  IMAD.MOV.U32 R123, RZ, RZ, R112 ;  /* 0x000000ffff7b7224 */ /* 0x000fe200078e0070 */
[----:B------:R-:W-:Y:S01]  /*28a90*/  MOV R124, R113 ;  /* 0x00000071007c7202 */ /* 0x000fe20000000f00 */
[----:B------:R-:W-:Y:S01]  /*28aa0*/  IMAD.MOV.U32 R99, RZ, RZ, R97 ;  /* 0x000000ffff637224 */ /* 0x000fe200078e0061 */
[----:B------:R-:W4:Y:S01]  /*28ab0*/  LDL.LU R248, [R1+0x6e0] ;  /* 0x0006e00001f87983 */ /* 0x000f220000300800 */
[----:B------:R-:W-:Y:S01]  /*28ac0*/  IMAD.MOV.U32 R112, RZ, RZ, R110 ;  /* 0x000000ffff707224 */ /* 0x000fe200078e006e */
[----:B-1----:R-:W-:Y:S01]  /*28ad0*/  LEA R14, P0, R119, R0, 0x2 ;  /* 0x00000000770e7211 */ /* 0x002fe200078010ff */
[----:B------:R-:W-:Y:S01]  /*28ae0*/  IMAD.MOV.U32 R97, RZ, RZ, R231 ;  /* 0x000000ffff617224 */ /* 0x000fe200078e00e7 */
[----:B------:R1:W-:Y:S01]  /*28af0*/  STL.64 [R1+0x288], R16 ;  /* 0x0002881001007387 */ /* 0x0003e20000100a00 */
[----:B------:R-:W-:-:S02]  /*28b00*/  IMAD.MOV.U32 R113, RZ, RZ, R111 ;  /* 0x000000ffff717224 */ /* 0x000fc400078e006f */
[----:B------:R-:W-:Y:S01]  /*28b10*/  IMAD.MOV.U32 R110, RZ, RZ, R108 ;  /* 0x000000ffff6e7224 */ /* 0x000fe200078e006c */
[----:B------:R-:W2:Y:S01]  /*28b20*/  LDL.LU R135, [R1+0x6dc] ;  /* 0x0006dc0001877983 */ /* 0x000ea20000300800 */
[----:B------:R-:W-:Y:S01]  /*28b30*/  IMAD.MOV.U32 R231, RZ, RZ, R95 ;  /* 0x000000ffffe77224 */ /* 0x000fe200078e005f */
[----:B------:R-:W-:Y:S01]  /*28b40*/  LEA.HI.X.SX32 R15, R119, R2, 0x2, P0 ;  /* 0x00000002770f7211 */ /* 0x000fe200000f16ff */
[----:B------:R-:W-:Y:S01]  /*28b50*/  IMAD.MOV.U32 R111, RZ, RZ, R109 ;  /* 0x000000ffff6f7224 */ /* 0x000fe200078e006d */
[----:B------:R-:W-:Y:S01]  /*28b60*/  MOV R109, R107 ;  /* 0x0000006b006d7202 */ /* 0x000fe20000000f00 */
[----:B------:R-:W-:Y:S01]  /*28b70*/  IMAD.MOV.U32 R108, RZ, RZ, R106 ;  /* 0x000000ffff6c7224 */ /* 0x000fe200078e006a */
[----:B------:R-:W2:Y:S01]  /*28b80*/  LDL.LU R134, [R1+0x6d8] ;  /* 0x0006d80001867983 */ /* 0x000ea20000300800 */
[----:B------:R-:W-:Y:S02]  /*28b90*/  IMAD.MOV.U32 R95, RZ, RZ, R92 ;  /* 0x000000ffff5f7224 */ /* 0x000fe400078e005c */
        /* <DEDUP_REMOVED lines=9> */
[----:B------:R-:W-:Y:S02]  /*28c30*/  IMAD.MOV.U32 R100, RZ, RZ, R99 ;  /* 0x000000ffff647224 */ /* 0x000fe400078e0063 */
[----:B------:R-:W-:Y:S01]  /*28c40*/  IMAD.MOV.U32 R101, RZ, RZ, R97 ;  /* 0x000000ffff657224 */ /* 0x000fe200078e0061 */
[----:B------:R2:W-:Y:S01]  /*28c50*/  STL.64 [R1+0x278], R14 ;  /* 0x0002780e01007387 */ /* 0x0005e20000100a00 */
[----:B------:R-:W-:Y:S01]  /*28c60*/  IMAD.MOV.U32 R99, RZ, RZ, R231 ;  /* 0x000000ffff637224 */ /* 0x000fe200078e00e7 */
[----:B------:R-:W-:Y:S01]  /*28c70*/  MOV R231, R229 ;  /* 0x000000e500e77202 */ /* 0x000fe20000000f00 */
[----:B------:R-:W-:-:S02]  /*28c80*/  IMAD.MOV.U32 R97, RZ, RZ, R95 ;  /* 0x000000ffff617224 */ /* 0x000fc400078e005f */
[----:B------:R-:W-:Y:S01]  /*28c90*/  IMAD.MOV.U32 R229, RZ, RZ, R91 ;  /* 0x000000ffffe57224 */ /* 0x000fe200078e005b */
[----:B------:R-:W2:Y:S04]  /*28ca0*/  LDL.LU R95, [R1+0x7d0] ;  /* 0x0007d000015f7983 */ /* 0x000ea80000300800 */
[----:B------:R-:W3:Y:S01]  /*28cb0*/  LDL.LU R91, [R1+0x718] ;  /* 0x00071800015b7983 */ /* 0x000ee20000300800 */
[C---:B-1----:R-:W-:Y:S01]  /*28cc0*/  LEA R16, P5, R118.reuse, R0, 0x2 ;  /* 0x0000000076107211 */ /* 0x042fe200078a10ff */
[----:B------:R-:W-:Y:S02]  /*28cd0*/  IMAD.MOV.U32 R122, RZ, RZ, R113 ;  /* 0x000000ffff7a7224 */ /* 0x000fe400078e0071 */
[----:B------:R-:W-:Y:S01]  /*28ce0*/  IMAD.MOV.U32 R121, RZ, RZ, R112 ;  /* 0x000000ffff797224 */ /* 0x000fe200078e0070 */
[----:B------:R-:W-:Y:S01]  /*28cf0*/  LEA.HI.X.SX32 R17, R118, R2, 0x2, P5 ;  /* 0x0000000276117211 */ /* 0x000fe200028f16ff */
[----:B------:R-:W-:Y:S01]  /*28d00*/  IMAD.MOV.U32 R113, RZ, RZ, R111 ;  /* 0x000000ffff717224 */ /* 0x000fe200078e006f */
[----:B------:R-:W-:Y:S01]  /*28d10*/  MOV R111, R109 ;  /* 0x0000006d006f7202 */ /* 0x000fe20000000f00 */
[----:B------:R-:W-:-:S02]  /*28d20*/  IMAD.MOV.U32 R112, RZ, RZ, R110 ;  /* 0x000000ffff707224 */ /* 0x000fc400078e006e */
[----:B------:R-:W-:Y:S02]  /*28d30*/  IMAD.MOV.U32 R110, RZ, RZ, R108 ;  /* 0x000000ffff6e7224 */ /* 0x000fe400078e006c */
[----:B------:R-:W-:Y:S02]  /*28d40*/  IMAD.MOV.U32 R109, RZ, RZ, R107 ;  /* 0x000000ffff6d7224 */ /* 0x000fe400078e006b */
[----:B------:R-:W-:Y:S01]  /*28d50*/  IMAD.MOV.U32 R108, RZ, RZ, R106 ;  /* 0x000000ffff6c7224 */ /* 0x000fe200078e006a */
[----:B------:R1:W-:Y:S01]  /*28d60*/  STL.64 [R1+0x270], R16 ;  /* 0x0002701001007387 */ /* 0x0003e20000100a00 */
[----:B------:R-:W-:Y:S01]  /*28d70*/  IMAD.MOV.U32 R107, RZ, RZ, R105 ;  /* 0x000000ffff6b7224 */ /* 0x000fe200078e0069 */
[----:B------:R-:W-:Y:S01]  /*28d80*/  MOV R105, R231 ;  /* 0x000000e700697202 */ /* 0x000fe20000000f00 */
[----:B------:R-:W-:Y:S02]  /*28d90*/  IMAD.MOV.U32 R106, RZ, RZ, R97 ;  /* 0x000000ffff6a7224 */ /* 0x000fe400078e0061 */
[----:B--2---:R-:W-:-:S02]  /*28da0*/  IMAD.MOV.U32 R97, RZ, RZ, R95 ;  /* 0x000000ffff617224 */ /* 0x004fc400078e005f */
[----:B------:R-:W2:Y:S01]  /*28db0*/  LDL.LU R95, [R1+0x7a0] ;  /* 0x0007a000015f7983 */ /* 0x000ea20000300800 */
[----:B---3--:R-:W-:Y:S02]  /*28dc0*/  IMAD.MOV.U32 R231, RZ, RZ, R91 ;  /* 0x000000ffffe77224 */ /* 0x008fe400078e005b */
[----:B------:R-:W-:Y:S02]  /*28dd0*/  IMAD.MOV.U32 R91, RZ, RZ, R223 ;  /* 0x000000ffff5b7224 */ /* 0x000fe400078e00df */
[----:B------:R-:W3:Y:S01]  /*28de0*/  LDL.LU R223, [R1+0x6e8] ;  /* 0x0006e80001df7983 */ /* 0x000ee20000300800 */
[C---:B------:R-:W-:Y:S01]  /*28df0*/  LEA R4, P4, R117.reuse, R0, 0x2 ;  /* 0x0000000075047211 */ /* 0x040fe200078810ff */
        /* <DEDUP_REMOVED lines=9> */
[----:B------:R-:W-:Y:S01]  /*28e90*/  MOV R107, R105 ;  /* 0x00000069006b7202 */ /* 0x000fe20000000f00 */
[----:B------:R-:W-:Y:S01]  /*28ea0*/  IMAD.MOV.U32 R108, RZ, RZ, R106 ;  /* 0x000000ffff6c7224 */ /* 0x000fe200078e006a */
[----:B------:R1:W-:Y:S01]  /*28eb0*/  STL.64 [R1+0x268], R4 ;  /* 0x0002680401007387 */ /* 0x0003e20000100a00 */
[----:B------:R-:W-:Y:S02]  /*28ec0*/  IMAD.MOV.U32 R106, RZ, RZ, R97 ;  /* 0x000000ffff6a7224 */ /* 0x000fe400078e0061 */
[----:B------:R-:W-:-:S02]  /*28ed0*/  IMAD.MOV.U32 R97, RZ, RZ, R231 ;  /* 0x000000ffff617224 */ /* 0x000fc400078e00e7 */
[----:B--2---:R-:W-:Y:S02]  /*28ee0*/  IMAD.MOV.U32 R105, RZ, RZ, R95 ;  /* 0x000000ffff697224 */ /* 0x004fe400078e005f */
[----:B------:R-:W-:Y:S02]  /*28ef0*/  IMAD.MOV.U32 R95, RZ, RZ, R185 ;  /* 0x000000ffff5f7224 */ /* 0x000fe400078e00b9 */
[----:B------:R-:W2:Y:S01]  /*28f00*/  LDL.LU R185, [R1+0x7d8] ;  /* 0x0007d80001b97983 */ /* 0x000ea20000300800 */
[----:B---3--:R-:W-:-:S03]  /*28f10*/  IMAD.MOV.U32 R231, RZ, RZ, R223 ;  /* 0x000000ffffe77224 */ /* 0x008fc600078e00df */
[----:B------:R-:W3:Y:S01]  /*28f20*/  LDL.LU R223, [R1+0x1a0] ;  /* 0x0001a00001df7983 */ /* 0x000ee20000300800 */
[C---:B------:R-:W-:Y:S01]  /*28f30*/  LEA R14, P0, R116.reuse, R0, 0x2 ;  /* 0x00000000740e7211 */ /* 0x040fe200078010ff */
[----:B------:R-:W-:Y:S01]  /*28f40*/  IMAD.MOV.U32 R117, RZ, RZ, R112 ;  /* 0x000000ffff757224 */ /* 0x000fe200078e0070 */
[----:B------:R-:W-:Y:S01]  /*28f50*/  MOV R118, R113 ;  /* 0x0000007100767202 */ /* 0x000fe20000000f00 */
[----:B------:R-:W-:Y:S01]  /*28f60*/  IMAD.MOV.U32 R112, RZ, RZ, R110 ;  /* 0x000000ffff707224 */ /* 0x000fe200078e006e */
[----:B------:R-:W-:Y:S01]  /*28f70*/  LEA.HI.X.SX32 R15, R116, R2, 0x2, P0 ;  /* 0x00000002740f7211 */ /* 0x000fe200000f16ff */
[----:B------:R-:W-:Y:S02]  /*28f80*/  IMAD.MOV.U32 R113, RZ, RZ, R111 ;  /* 0x000000ffff717224 */ /* 0x000fe400078e006f */
[----:B------:R-:W-:Y:S02]  /*28f90*/  IMAD.MOV.U32 R110, RZ, RZ, R108 ;  /* 0x000000ffff6e7224 */ /* 0x000fe400078e006c */
[----:B------:R-:W-:Y:S01]  /*28fa0*/  IMAD.MOV.U32 R111, RZ, RZ, R109 ;  /* 0x000000ffff6f7224 */ /* 0x000fe200078e006d */
[----:B------:R-:W-:Y:S01]  /*28fb0*/  MOV R109, R107 ;  /* 0x0000006b006d7202 */ /* 0x000fe20000000f00 */
[----:B------:R-:W-:Y:S01]  /*28fc0*/  IMAD.MOV.U32 R108, RZ, RZ, R106 ;  /* 0x000000ffff6c7224 */ /* 0x000fe200078e006a */
[----:B------:R1:W-:Y:S01]  /*28fd0*/  STL.64 [R1+0x260], R14 ;  /* 0x0002600e01007387 */ /* 0x0003e20000100a00 */
[----:B------:R-:W-:-:S02]  /*28fe0*/  IMAD.MOV.U32 R106, RZ, RZ, R95 ;  /* 0x000000ffff6a7224 */ /* 0x000fc400078e005f */
[----:B------:R-:W-:Y:S02]  /*28ff0*/  IMAD.MOV.U32 R107, RZ, RZ, R105 ;  /* 0x000000ffff6b7224 */ /* 0x000fe400078e0069 */
[----:B------:R-:W-:Y:S02]  /*29000*/  IMAD.MOV.U32 R105, RZ, RZ, R222 ;  /* 0x000000ffff697224 */ /* 0x000fe400078e00de */
[----:B---3--:R-:W-:Y:S02]  /*29010*/  IMAD.MOV.U32 R95, RZ, RZ, R223 ;  /* 0x000000ffff5f7224 */ /* 0x008fe400078e00df */
[----:B------:R-:W3:Y:S04]  /*29020*/  LDL.LU R223, [R1+0x818] ;  /* 0x0008180001df7983 */ /* 0x000ee80000300800 */
[----:B------:R-:W2:Y:S01]  /*29030*/  LDL.LU R222, [R1+0x798] ;  /* 0x0007980001de7983 */ /* 0x000ea20000300800 */
[----:B-1----:R-:W-:-:S04]  /*29040*/  LEA R16, P5, R115, R0, 0x2 ;  /* 0x0000000073107211 */ /* 0x002fc800078a10ff */
[----:B------:R-:W-:Y:S01]  /*29050*/  LEA.HI.X.SX32 R17, R115, R2, 0x2, P5 ;  /* 0x0000000273117211 */ /* 0x000fe200028f16ff */
        /* <DEDUP_REMOVED lines=10> */
[----:B--2---:R-:W-:Y:S02]  /*29100*/  IMAD.MOV.U32 R106, RZ, RZ, R222 ;  /* 0x000000ffff6a7224 */ /* 0x004fe400078e00de */
[----:B------:R-:W-:Y:S02]  /*29110*/  IMAD.MOV.U32 R222, RZ, RZ, R221 ;  /* 0x000000ffffde7224 */ /* 0x000fe400078e00dd */
[----:B------:R-:W2:Y:S04]  /*29120*/  LDL.LU R221, [R1+0x95c] ;  /* 0x00095c0001dd7983 */ /* 0x000ea80000300800 */
[----:B------:R-:W2:Y:S01]  /*29130*/  LDL.LU R105, [R1+0x754] ;  /* 0x0007540001697983 */ /* 0x000ea20000300800 */
[----:B------:R-:W-:-:S04]  /*29140*/  LEA R4, P4, R114, R0, 0x2 ;  /* 0x0000000072047211 */ /* 0x000fc800078810ff */
[----:B------:R-:W-:Y:S01]  /*29150*/  LEA.HI.X.SX32 R5, R114, R2, 0x2, P4 ;  /* 0x0000000272057211 */ /* 0x000fe200020f16ff */
[----:B------:R-:W-:Y:S01]  /*29160*/  IMAD.MOV.U32 R114, RZ, RZ, R113 ;  /* 0x000000ffff727224 */ /* 0x000fe200078e0071 */
[----:B------:R-:W-:Y:S01]  /*29170*/  MOV R113, R112 ;  /* 0x0000007000717202 */ /* 0x000fe20000000f00 */
[----:B------:R-:W-:Y:S02]  /*29180*/  IMAD.MOV.U32 R112, RZ, RZ, R111 ;  /* 0x000000ffff707224 */ /* 0x000fe400078e006f */
[----:B------:R-:W-:Y:S02]  /*29190*/  IMAD.MOV.U32 R111, RZ, RZ, R110 ;  /* 0x000000ffff6f7224 */ /* 0x000fe400078e006e */
[----:B------:R-:W-:Y:S02]  /*291a0*/  IMAD.MOV.U32 R110, RZ, RZ, R109 ;  /* 0x000000ffff6e7224 */ /* 0x000fe400078e006d */
[----:B------:R-:W-:Y:S02]  /*291b0*/  IMAD.MOV.U32 R109, RZ, RZ, R108 ;  /* 0x000000ffff6d7224 */ /* 0x000fe400078e006c */
[----:B------:R-:W-:Y:S01]  /*291c0*/  IMAD.MOV.U32 R108, RZ, RZ, R107 ;  /* 0x000000ffff6c7224 */ /* 0x000fe200078e006b */
[----:B------:R-:W-:Y:S01]  /*291d0*/  MOV R107, R106 ;  /* 0x0000006a006b7202 */ /* 0x000fe20000000f00 */
[----:B------:R4:W-:Y:S01]  /*291e0*/  STL.64 [R1+0x748], R4 ;  /* 0x0007480401007387 */ /* 0x0009e20000100a00 */
[----:B------:R-:W-:-:S02]  /*291f0*/  LEA R14, P0, R199, R0, 0x2 ;  /* 0x00000000c70e7211 */ /* 0x000fc400078010ff */
[----:B-----5:R-:W-:Y:S02]  /*29200*/  LEA R16, P5, R249, R0, 0x2 ;  /* 0x00000000f9107211 */ /* 0x020fe400078a10ff */
[-C--:B------:R-:W-:Y:S02]  /*29210*/  LEA.HI.X.SX32 R15, R199, R2.reuse, 0x2, P0 ;  /* 0x00000002c70f7211 */ /* 0x080fe400000f16ff */
[----:B------:R-:W-:Y:S02]  /*29220*/  LEA.HI.X.SX32 R17, R249, R2, 0x2, P5 ;  /* 0x00000002f9117211 */ /* 0x000fe400028f16ff */
[----:B----4-:R-:W-:-:S04]  /*29230*/  LEA R4, P4, R248, R0, 0x2 ;  /* 0x00000000f8047211 */ /* 0x010fc800078810ff */
[----:B------:R-:W-:Y:S01]  /*29240*/  LEA.HI.X.SX32 R5, R248, R2, 0x2, P4 ;  /* 0x00000002f8057211 */ /* 0x000fe200020f16ff */
[----:B------:R-:W-:Y:S02]  /*29250*/  IMAD R196, R196, c[0x0][0x190], RZ ;  /* 0x00006400c4c47a24 */ /* 0x000fe400078e02ff */
[----:B------:R-:W-:Y:S02]  /*29260*/  IMAD R188, R188, c[0x0][0x190], RZ ;  /* 0x00006400bcbc7a24 */ /* 0x000fe400078e02ff */
[----:B------:R-:W-:Y:S02]  /*29270*/  IMAD R180, R180, c[0x0][0x190], RZ ;  /* 0x00006400b4b47a24 */ /* 0x000fe400078e02ff */
[----:B------:R-:W-:Y:S02]  /*29280*/  IMAD R172, R172, c[0x0][0x190], RZ ;  /* 0x00006400acac7a24 */ /* 0x000fe400078e02ff */
[----:B------:R-:W-:Y:S02]  /*29290*/  IMAD R165, R165, c[0x0][0x190], RZ ;  /* 0x00006400a5a57a24 */ /* 0x000fe400078e02ff */
[----:B--2---:R-:W-:-:S02]  /*292a0*/  IMAD.MOV.U32 R106, RZ, RZ, R105 ;  /* 0x000000ffff6a7224 */ /* 0x004fc400078e0069 */
[----:B------:R-:W2:Y:S04]  /*292b0*/  LDL.LU R105, [R1+0x794] ;  /* 0x0007940001697983 */ /* 0x000ea80000300800 */
[----:B------:R1:W-:Y:S04]  /*292c0*/  STL.64 [R1+0x788], R14 ;  /* 0x0007880e01007387 */ /* 0x0003e80000100a00 */
[----:B------:R4:W-:Y:S01]  /*292d0*/  STL.64 [R1+0x7c8], R16 ;  /* 0x0007c81001007387 */ /* 0x0009e20000100a00 */
[-C--:B-1----:R-:W-:Y:S02]  /*292e0*/  LEA R14, P0, R135, R0.reuse, 0x2 ;  /* 0x00000000870e7211 */ /* 0x082fe400078010ff */
[----:B----4-:R-:W-:-:S02]  /*292f0*/  LEA R16, P5, R134, R0, 0x2 ;  /* 0x0000000086107211 */ /* 0x010fc400078a10ff */
[-C--:B------:R-:W-:Y:S01]  /*29300*/  LEA.HI.X.SX32 R15, R135, R2.reuse, 0x2, P0 ;  /* 0x00000002870f7211 */ /* 0x080fe200000f16ff */
[----:B------:R1:W-:Y:S01]  /*29310*/  STL.64 [R1+0x808], R4 ;  /* 0x0008080401007387 */ /* 0x0003e20000100a00 */
[----:B------:R-:W-:-:S03]  /*29320*/  LEA.HI.X.SX32 R17, R134, R2, 0x2, P5 ;  /* 0x0000000286117211 */ /* 0x000fc600028f16ff */
[----:B------:R4:W-:Y:S04]  /*29330*/  STL.64 [R1+0x848], R14 ;  /* 0x0008480e01007387 */ /* 0x0009e80000100a00 */
[----:B------:R5:W-:Y:S01]  /*29340*/  STL.64 [R1+0x888], R16 ;  /* 0x0008881001007387 */ /* 0x000be20000100a00 */
[CC--:B-1----:R-:W-:Y:S02]  /*29350*/  LEA R4, P4, R133.reuse, R0.reuse, 0x2 ;  /* 0x0000000085047211 */ /* 0x0c2fe400078810ff */
[----:B----4-:R-:W-:Y:S02]  /*29360*/  LEA R14, P0, R128, R0, 0x2 ;  /* 0x00000000800e7211 */ /* 0x010fe400078010ff */
        /* <DEDUP_REMOVED lines=35> */
[----:B----4-:R-:W-:Y:S02]  /*295a0*/  LEA R14, P0, R196, R0, 0x2 ;  /* 0x00000000c40e7211 */ /* 0x010fe400078010ff */
[----:B------:R-:W-:Y:S02]  /*295b0*/  LEA.HI.X.SX32 R5, R114, R2, 0x2, P4 ;  /* 0x0000000272057211 */ /* 0x000fe400020f16ff */
[----:B-----5:R-:W-:-:S02]  /*295c0*/  LEA R16, P5, R188, R0, 0x2 ;  /* 0x00000000bc107211 */ /* 0x020fc400078a10ff */
[-C--:B------:R-:W-:Y:S01]  /*295d0*/  LEA.HI.X.SX32 R15, R196, R2.reuse, 0x2, P0 ;  /* 0x00000002c40f7211 */ /* 0x080fe200000f16ff */
[----:B------:R1:W-:Y:S01]  /*295e0*/  STL.64 [R1+0xbc8], R4 ;  /* 0x000bc80401007387 */ /* 0x0003e20000100a00 */
[----:B------:R-:W-:-:S03]  /*295f0*/  LEA.HI.X.SX32 R17, R188, R2, 0x2, P5 ;  /* 0x00000002bc117211 */ /* 0x000fc600028f16ff */
[----:B------:R4:W-:Y:S01]  /*29600*/  STL.64 [R1+0xc08], R14 ;  /* 0x000c080e01007387 */ /* 0x0009e20000100a00 */
[----:B------:R-:W-:-:S03]  /*29610*/  IMAD R157, R157, c[0x0][0x190], RZ ;  /* 0x000064009d9d7a24 */ /* 0x000fc600078e02ff */
[----:B------:R5:W-:Y:S01]  /*29620*/  STL.64 [R1+0xc48], R16 ;  /* 0x000c481001007387 */ /* 0x000be20000100a00 */
[-C--:B-1----:R-:W-:Y:S02]  /*29630*/  LEA R4, P4, R180, R0.reuse, 0x2 ;  /* 0x00000000b4047211 */ /* 0x082fe400078810ff */
[----:B----4-:R-:W-:Y:S02]  /*29640*/  LEA R14, P0, R172, R0, 0x2 ;  /* 0x00000000ac0e7211 */ /* 0x010fe400078010ff */
[----:B------:R-:W-:Y:S02]  /*29650*/  LEA.HI.X.SX32 R5, R180, R2, 0x2, P4 ;  /* 0x00000002b4057211 */ /* 0x000fe400020f16ff */
[----:B-----5:R-:W-:Y:S01]  /*29660*/  LEA R16, P5, R165, R0, 0x2 ;  /* 0x00000000a5107211 */ /* 0x020fe200078a10ff */
[----:B------:R-:W-:Y:S01]  /*29670*/  IMAD R149, R149, c[0x0][0x190], RZ ;  /* 0x0000640095957a24 */ /* 0x000fe200078e02ff */
        /* <DEDUP_REMOVED lines=19> */
[----:B-----5:R-:W-:Y:S01]  /*297b0*/  LEA R16, P5, R85, R0, 0x2 ;  /* 0x0000000055107211 */ /* 0x020fe200078a10ff */
[----:B------:R-:W-:Y:S01]  /*297c0*/  IMAD R62, R62, c[0x0][0x190], RZ ;  /* 0x000064003e3e7a24 */ /* 0x000fe200078e02ff */
[-C--:B------:R-:W-:Y:S01]  /*297d0*/  LEA.HI.X.SX32 R15, R86, R2.reuse, 0x2, P0 ;  /* 0x00000002560f7211 */ /* 0x080fe200000f16ff */
[----:B------:R-:W-:Y:S01]  /*297e0*/  IMAD R55, R55, c[0x0][0x190], RZ ;  /* 0x0000640037377a24 */ /* 0x000fe200078e02ff */
[----:B------:R-:W-:Y:S01]  /*297f0*/  LEA.HI.X.SX32 R17, R85, R2, 0x2, P5 ;  /* 0x0000000255117211 */ /* 0x000fe200028f16ff */
[----:B------:R1:W-:Y:S04]  /*29800*/  STL.64 [R1+0xe00], R4 ;  /* 0x000e000401007387 */ /* 0x0003e80000100a00 */
        /* <DEDUP_REMOVED lines=11> */
[----:B------:R1:W-:Y:S01]  /*298c0*/  STL.64 [R1+0xec0], R4 ;  /* 0x000ec00401007387 */ /* 0x0003e20000100a00 */
[----:B------:R-:W-:-:S02]  /*298d0*/  IMAD.MOV.U32 R120, RZ, RZ, R113 ;  /* 0x000000ffff787224 */ /* 0x000fc400078e0071 */
[----:B------:R-:W-:Y:S01]  /*298e0*/  IMAD.MOV.U32 R113, RZ, RZ, R112 ;  /* 0x000000ffff717224 */ /* 0x000fe200078e0070 */
[----:B------:R-:W4:Y:S01]  /*298f0*/  LDL.LU R128, [R1+0x8a4] ;  /* 0x0008a40001807983 */ /* 0x000f220000300800 */
[----:B------:R-:W-:Y:S02]  /*29900*/  IMAD.MOV.U32 R112, RZ, RZ, R111 ;  /* 0x000000ffff707224 */ /* 0x000fe400078e006f */
[----:B------:R-:W-:Y:S01]  /*29910*/  IMAD.MOV.U32 R111, RZ, RZ, R110 ;  /* 0x000000ffff6f7224 */ /* 0x000fe200078e006e */
[----:B------:R5:W-:Y:S01]  /*29920*/  STL.64 [R1+0xf00], R14 ;  /* 0x000f000e01007387 */ /* 0x000be20000100a00 */
[----:B------:R-:W-:Y:S02]  /*29930*/  MOV R110, R109 ;  /* 0x0000006d006e7202 */ /* 0x000fe40000000f00 */
[----:B-1----:R-:W-:Y:S01]  /*29940*/  LEA R4, P4, R30, R0, 0x2 ;  /* 0x000000001e047211 */ /* 0x002fe200078810ff */
[----:B------:R-:W3:Y:S01]  /*29950*/  LDL.LU R124, [R1+0x890] ;  /* 0x00089000017c7983 */ /* 0x000ee20000300800 */
[----:B------:R-:W-:-:S02]  /*29960*/  IMAD.MOV.U32 R109, RZ, RZ, R108 ;  /* 0x000000ffff6d7224 */ /* 0x000fc400078e006c */
[----:B------:R-:W-:Y:S01]  /*29970*/  LEA.HI.X.SX32 R5, R30, R2, 0x2, P4 ;  /* 0x000000021e057211 */ /* 0x000fe200020f16ff */
[----:B------:R1:W-:Y:S01]  /*29980*/  STL.64 [R1+0xf40], R16 ;  /* 0x000f401001007387 */ /* 0x0003e20000100a00 */
[C---:B-----5:R-:W-:Y:S01]  /*29990*/  LEA R14, P0, R31.reuse, R0, 0x2 ;  /* 0x000000001f0e7211 */ /* 0x060fe200078010ff */
[----:B------:R-:W-:Y:S02]  /*299a0*/  IMAD.MOV.U32 R108, RZ, RZ, R107 ;  /* 0x000000ffff6c7224 */ /* 0x000fe400078e006b */
[----:B------:R-:W5:Y:S01]  /*299b0*/  LDL.LU R123, [R1+0x860] ;  /* 0x00086000017b7983 */ /* 0x000f620000300800 */
[----:B------:R-:W-:Y:S01]  /*299c0*/  IMAD.MOV.U32 R107, RZ, RZ, R106 ;  /* 0x000000ffff6b7224 */ /* 0x000fe200078e006a */
[----:B------:R-:W-:Y:S02]  /*299d0*/  LEA.HI.X.SX32 R15, R31, R2, 0x2, P0 ;  /* 0x000000021f0f7211 */ /* 0x000fe400000f16ff */
[C---:B-1----:R-:W-:Y:S01]  /*299e0*/  LEA R16, P5, R32.reuse, R0, 0x2 ;  /* 0x0000000020107211 */ /* 0x042fe200078a10ff */
[----:B------:R1:W-:Y:S03]  /*299f0*/  STL.64 [R1+0xf80], R4 ;  /* 0x000f800401007387 */ /* 0x0003e60000100a00 */
[----:B------:R-:W-:Y:S01]  /*29a00*/  LEA.HI.X.SX32 R17, R32, R2, 0x2, P5 ;  /* 0x0000000220117211 */ /* 0x000fe200028f16ff */
[----:B------:R-:W3:Y:S04]  /*29a10*/  LDL.LU R122, [R1+0x850] ;  /* 0x00085000017a7983 */ /* 0x000ee80000300800 */
[----:B------:R1:W-:Y:S04]  /*29a20*/  STL.64 [R1+0xfc0], R14 ;  /* 0x000fc00e01007387 */ /* 0x0003e80000100a00 */
[----:B------:R-:W3:Y:S04]  /*29a30*/  LDL.LU R121, [R1+0x820] ;  /* 0x0008200001797983 */ /* 0x000ee80000300800 */
[----:B------:R1:W-:Y:S01]  /*29a40*/  STL.64 [R1+0x1000], R16 ;  /* 0x0010001001007387 */ /* 0x0003e20000100a00 */
[----:B--2---:R-:W-:-:S02]  /*29a50*/  IMAD.MOV.U32 R106, RZ, RZ, R105 ;  /* 0x000000ffff6a7224 */ /* 0x004fc400078e0069 */
[----:B------:R-:W-:Y:S01]  /*29a60*/  IMAD.MOV.U32 R105, RZ, RZ, R104 ;  /* 0x000000ffff697224 */ /* 0x000fe200078e0068 */
[----:B------:R-:W-:Y:S01]  /*29a70*/  MOV R104, R103 ;  /* 0x0000006700687202 */ /* 0x000fe20000000f00 */
[----:B------:R-:W-:Y:S02]  /*29a80*/  IMAD.MOV.U32 R103, RZ, RZ, R102 ;  /* 0x000000ffff677224 */ /* 0x000fe400078e0066 */
[----:B------:R-:W-:Y:S02]  /*29a90*/  IMAD.MOV.U32 R102, RZ, RZ, R101 ;  /* 0x000000ffff667224 */ /* 0x000fe400078e0065 */
[----:B------:R-:W-:Y:S02]  /*29aa0*/  IMAD.MOV.U32 R101, RZ, RZ, R100 ;  /* 0x000000ffff657224 */ /* 0x000fe400078e0064 */
[----:B------:R-:W-:Y:S02]  /*29ab0*/  IMAD.MOV.U32 R100, RZ, RZ, R99 ;  /* 0x000000ffff647224 */ /* 0x000fe400078e0063 */
[----:B------:R-:W2:Y:S01]  /*29ac0*/  LDL.LU R99, [R1+0x728] ;  /* 0x0007280001637983 */ /* 0x000ea20000300800 */
[----:B------:R-:W-:-:S02]  /*29ad0*/  IMAD R33, R33, c[0x0][0x190], RZ ;  /* 0x0000640021217a24 */ /* 0x000fc400078e02ff */
[----:B------:R-:W-:Y:S01]  /*29ae0*/  IMAD.MOV.U32 R119, RZ, RZ, R113 ;  /* 0x000000ffff777224 */ /* 0x000fe200078e0071 */
[----:B------:R-:W-:Y:S01]  /*29af0*/  MOV R113, R112 ;  /* 0x0000007000717202 */ /* 0x000fe20000000f00 */
[----:B------:R-:W-:Y:S02]  /*29b00*/  IMAD.MOV.U32 R112, RZ, RZ, R111 ;  /* 0x000000ffff707224 */ /* 0x000fe400078e006f */
[----:B------:R-:W-:Y:S01]  /*29b10*/  IMAD.MOV.U32 R111, RZ, RZ, R110 ;  /* 0x000000ffff6f7224 */ /* 0x000fe200078e006e */
[C---:B-1----:R-:W-:Y:S01]  /*29b20*/  LEA R4, P4, R33.reuse, R0, 0x2 ;  /* 0x0000000021047211 */ /* 0x042fe200078810ff */
[----:B------:R-:W-:Y:S02]  /*29b30*/  IMAD.MOV.U32 R110, RZ, RZ, R109 ;  /* 0x000000ffff6e7224 */ /* 0x000fe400078e006d */
[----:B------:R-:W-:Y:S02]  /*29b40*/  IMAD.MOV.U32 R109, RZ, RZ, R108 ;  /* 0x000000ffff6d7224 */ /* 0x000fe400078e006c */
[----:B------:R-:W-:Y:S01]  /*29b50*/  IMAD.MOV.U32 R108, RZ, RZ, R107 ;  /* 0x000000ffff6c7224 */ /* 0x000fe200078e006b */
[----:B------:R-:W-:Y:S01]  /*29b60*/  MOV R107, R106 ;  /* 0x0000006a006b7202 */ /* 0x000fe20000000f00 */
[----:B------:R-:W-:Y:S01]  /*29b70*/  IMAD.MOV.U32 R106, RZ, RZ, R105 ;  /* 0x000000ffff6a7224 */ /* 0x000fe200078e0069 */
[----:B------:R-:W-:Y:S01]  /*29b80*/  LEA.HI.X.SX32 R5, R33, R2, 0x2, P4 ;  /* 0x0000000221057211 */ /* 0x000fe200020f16ff */
[----:B------:R-:W-:-:S02]  /*29b90*/  IMAD.MOV.U32 R105, RZ, RZ, R104 ;  /* 0x000000ffff697224 */ /* 0x000fc400078e0068 */
[----:B------:R-:W-:Y:S02]  /*29ba0*/  IMAD.MOV.U32 R104, RZ, RZ, R103 ;  /* 0x000000ffff687224 */ /* 0x000fe400078e0067 */
[----:B------:R-:W-:Y:S02]  /*29bb0*/  IMAD.MOV.U32 R103, RZ, RZ, R102 ;  /* 0x000000ffff677224 */ /* 0x000fe400078e0066 */
[----:B------:R-:W-:Y:S01]  /*29bc0*/  IMAD.MOV.U32 R102, RZ, RZ, R101 ;  /* 0x000000ffff667224 */ /* 0x000fe200078e0065 */
[----:B------:R-:W-:Y:S01]  /*29bd0*/  MOV R101, R100 ;  /* 0x0000006400657202 */ /* 0x000fe20000000f00 */
[----:B------:R1:W-:Y:S01]  /*29be0*/  STL.64 [R1+0x1708], R4 ;  /* 0x0017080401007387 */ /* 0x0003e20000100a00 */
[----:B--2---:R-:W-:-:S03]  /*29bf0*/  IMAD.MOV.U32 R100, RZ, RZ, R99 ;  /* 0x000000ffff647224 */ /* 0x004fc600078e0063 */
[----:B------:R-:W2:Y:S01]  /*29c00*/  LDL.LU R99, [R1+0x720] ;  /* 0x0007200001637983 */ /* 0x000ea20000300800 */
[----:B------:R-:W-:Y:S02]  /*29c10*/  IMAD.MOV.U32 R118, RZ, RZ, R113 ;  /* 0x000000ffff767224 */ /* 0x000fe400078e0071 */
[----:B------:R-:W-:Y:S02]  /*29c20*/  IMAD.MOV.U32 R113, RZ, RZ, R112 ;  /* 0x000000ffff717224 */ /* 0x000fe400078e0070 */
[----:B------:R-:W-:Y:S02]  /*29c30*/  IMAD.MOV.U32 R112, RZ, RZ, R111 ;  /* 0x000000ffff707224 */ /* 0x000fe400078e006f */
[----:B------:R-:W-:Y:S01]  /*29c40*/  IMAD.MOV.U32 R111, RZ, RZ, R110 ;  /* 0x000000ffff6f7224 */ /* 0x000fe200078e006e */
[----:B------:R-:W-:Y:S01]  /*29c50*/  MOV R110, R109 ;  /* 0x0000006d006e7202 */ /* 0x000fe20000000f00 */
[----:B------:R-:W-:Y:S01]  /*29c60*/  IMAD R34, R34, c[0x0][0x190], RZ ;  /* 0x0000640022227a24 */ /* 0x000fe200078e02ff */
[----:B------:R-:W-:Y:S01]  /*29c70*/  MOV R117, R113 ;  /* 0x0000007100757202 */ /* 0x000fe20000000f00 */
[----:B------:R-:W-:-:S02]  /*29c80*/  IMAD.MOV.U32 R109, RZ, RZ, R108 ;  /* 0x000000ffff6d7224 */ /* 0x000fc400078e006c */
[----:B------:R-:W-:Y:S02]  /*29c90*/  IMAD.MOV.U32 R108, RZ, RZ, R107 ;  /* 0x000000ffff6c7224 */ /* 0x000fe400078e006b */
[----:B------:R-:W-:Y:S02]  /*29ca0*/  IMAD.MOV.U32 R107, RZ, RZ, R106 ;  /* 0x000000ffff6b7224 */ /* 0x000fe400078e006a */
[----:B------:R-:W-:Y:S01]  /*29cb0*/  IMAD.MOV.U32 R113, RZ, RZ, R112 ;  /* 0x000000ffff717224 */ /* 0x000fe200078e0070 */
[----:B------:R-:W-:Y:S01]  /*29cc0*/  LEA R14, P0, R34, R0, 0x2 ;  /* 0x00000000220e7211 */ /* 0x000fe200078010ff */
[----:B------:R-:W-:Y:S02]  /*29cd0*/  IMAD.MOV.U32 R106, RZ, RZ, R105 ;  /* 0x000000ffff6a7224 */ /* 0x000fe400078e0069 */
[----:B------:R-:W-:Y:S02]  /*29ce0*/  IMAD.MOV.U32 R112, RZ, RZ, R111 ;  /* 0x000000ffff707224 */ /* 0x000fe400078e006f */
[----:B------:R-:W-:Y:S01]  /*29cf0*/  IMAD.MOV.U32 R105, RZ, RZ, R104 ;  /* 0x000000ffff697224 */ /* 0x000fe200078e0068 */
[----:B------:R-:W-:Y:S01]  /*29d00*/  MOV R104, R103 ;  /* 0x0000006700687202 */ /* 0x000fe20000000f00 */
[----:B------:R-:W-:-:S02]  /*29d10*/  IMAD.MOV.U32 R111, RZ, RZ, R110 ;  /* 0x000000ffff6f7224 */ /* 0x000fc400078e006e */
[----:B------:R-:W-:Y:S02]  /*29d20*/  IMAD.MOV.U32 R110, RZ, RZ, R109 ;  /* 0x000000ffff6e7224 */ /* 0x000fe400078e006d */
[----:B------:R-:W-:Y:S02]  /*29d30*/  IMAD.MOV.U32 R103, RZ, RZ, R102 ;  /* 0x000000ffff677224 */ /* 0x000fe400078e0066 */
[----:B------:R-:W-:Y:S01]  /*29d40*/  IMAD.MOV.U32 R109, RZ, RZ, R108 ;  /* 0x000000ffff6d7224 */ /* 0x000fe200078e006c */
[----:B------:R-:W-:Y:S01]  /*29d50*/  MOV R108, R107 ;  /* 0x0000006b006c7202 */ /* 0x000fe20000000f00 */
[----:B------:R-:W-:Y:S01]  /*29d60*/  IMAD R219, R219, c[0x0][0x190], RZ ;  /* 0x00006400dbdb7a24 */ /* 0x000fe200078e02ff */
[----:B------:R-:W-:Y:S01]  /*29d70*/  LEA.HI.X.SX32 R15, R34, R2, 0x2, P0 ;  /* 0x00000002220f7211 */ /* 0x000fe200000f16ff */
[----:B------:R-:W-:Y:S02]  /*29d80*/  IMAD.MOV.U32 R102, RZ, RZ, R101 ;  /* 0x000000ffff667224 */ /* 0x000fe400078e0065 */
[----:B------:R-:W-:Y:S01]  /*29d90*/  IMAD.MOV.U32 R116, RZ, RZ, R113 ;  /* 0x000000ffff747224 */ /* 0x000fe200078e0071 */
[----:B------:R-:W-:Y:S01]  /*29da0*/  MOV R113, R112 ;  /* 0x0000007000717202 */ /* 0x000fe20000000f00 */
[----:B------:R-:W-:-:S02]  /*29db0*/  IMAD.MOV.U32 R101, RZ, RZ, R100 ;  /* 0x000000ffff657224 */ /* 0x000fc400078e0064 */
[----:B------:R-:W-:Y:S02]  /*29dc0*/  IMAD.MOV.U32 R107, RZ, RZ, R106 ;  /* 0x000000ffff6b7224 */ /* 0x000fe400078e006a */
[----:B------:R-:W-:Y:S02]  /*29dd0*/  IMAD R227, R227, c[0x0][0x190], RZ ;  /* 0x00006400e3e37a24 */ /* 0x000fe400078e02ff */
[----:B------:R-:W-:Y:S02]  /*29de0*/  IMAD.MOV.U32 R106, RZ, RZ, R105 ;  /* 0x000000ffff6a7224 */ /* 0x000fe400078e0069 */
[----:B------:R-:W-:Y:S01]  /*29df0*/  IMAD.MOV.U32 R112, RZ, RZ, R111 ;  /* 0x000000ffff707224 */ /* 0x000fe200078e006f */
[-C--:B------:R-:W-:Y:S01]  /*29e00*/  LEA R16, P5, R11, R0.reuse, 0x2 ;  /* 0x000000000b107211 */ /* 0x080fe200078a10ff */
[----:B------:R-:W-:Y:S02]  /*29e10*/  IMAD.MOV.U32 R105, RZ, RZ, R104 ;  /* 0x000000ffff697224 */ /* 0x000fe400078e0068 */
[----:B------:R-:W-:Y:S01]  /*29e20*/  IMAD.MOV.U32 R111, RZ, RZ, R110 ;  /* 0x000000ffff6f7224 */ /* 0x000fe200078e006e */
[----:B-1----:R-:W-:Y:S01]  /*29e30*/  LEA R4, P4, R219, R0, 0x2 ;  /* 0x00000000db047211 */ /* 0x002fe200078810ff */
[----:B------:R-:W-:-:S02]  /*29e40*/  IMAD.MOV.U32 R104, RZ, RZ, R103 ;  /* 0x000000ffff687224 */ /* 0x000fc400078e0067 */
[----:B------:R-:W-:Y:S01]  /*29e50*/  IMAD.MOV.U32 R110, RZ, RZ, R109 ;  /* 0x000000ffff6e7224 */ /* 0x000fe200078e006d */
[----:B------:R1:W-:Y:S01]  /*29e60*/  STL.64 [R1+0x1748], R14 ;  /* 0x0017480e01007387 */ /* 0x0003e20000100a00 */
[----:B------:R-:W-:Y:S01]  /*29e70*/  IMAD.MOV.U32 R103, RZ, RZ, R102 ;  /* 0x000000ffff677224 */ /* 0x000fe200078e0066 */
[----:B------:R-:W-:Y:S01]  /*29e80*/  MOV R102, R101 ;  /* 0x0000006500667202 */ /* 0x000fe20000000f00 */
[----:B------:R-:W-:Y:S02]  /*29e90*/  IMAD.MOV.U32 R109, RZ, RZ, R108 ;  /* 0x000000ffff6d7224 */ /* 0x000fe400078e006c */
[----:B------:R-:W-:Y:S01]  /*29ea0*/  IMAD.MOV.U32 R108, RZ, RZ, R107 ;  /* 0x000000ffff6c7224 */ /* 0x000fe200078e006b */
[----:B------:R-:W-:Y:S01]  /*29eb0*/  MOV R107, R106 ;  /* 0x0000006a006b7202 */ /* 0x000fe20000000f00 */
[----:B------:R-:W-:Y:S01]  /*29ec0*/  IMAD.MOV.U32 R106, RZ, RZ, R105 ;  /* 0x000000ffff6a7224 */ /* 0x000fe200078e0069 */
[-C--:B------:R-:W-:Y:S01]  /*29ed0*/  LEA.HI.X.SX32 R17, R11, R2.reuse, 0x2, P5 ;  /* 0x000000020b117211 */ /* 0x080fe200028f16ff */
[----:B------:R-:W-:Y:S01]  /*29ee0*/  IMAD.MOV.U32 R105, RZ, RZ, R104 ;  /* 0x000000ffff697224 */ /* 0x000fe200078e0068 */
[----:B------:R-:W-:-:S02]  /*29ef0*/  LEA.HI.X.SX32 R5, R219, R2, 0x2, P4 ;  /* 0x00000002db057211 */ /* 0x000fc400020f16ff */
[C---:B-1----:R-:W-:Y:S01]  /*29f00*/  LEA R14, P0, R227.reuse, R0, 0x2 ;  /* 0x00000000e30e7211 */ /* 0x042fe200078010ff */
[----:B------:R-:W-:Y:S02]  /*29f10*/  IMAD.MOV.U32 R104, RZ, RZ, R103 ;  /* 0x000000ffff687224 */ /* 0x000fe400078e0067 */
[----:B------:R-:W-:Y:S01]  /*29f20*/  IMAD.MOV.U32 R103, RZ, RZ, R102 ;  /* 0x000000ffff677224 */ /* 0x000fe200078e0066 */
[----:B------:R-:W-:Y:S01]  /*29f30*/  LEA.HI.X.SX32 R15, R227, R2, 0x2, P0 ;  /* 0x00000002e30f7211 */ /* 0x000fe200000f16ff */
[----:B--2---:R-:W-:Y:S02]  /*29f40*/  IMAD.MOV.U32 R100, RZ, RZ, R99 ;  /* 0x000000ffff647224 */ /* 0x004fe400078e0063 */
[----:B------:R-:W-:Y:S02]  /*29f50*/  IMAD.MOV.U32 R99, RZ, RZ, R229 ;  /* 0x000000ffff637224 */ /* 0x000fe400078e00e5 */
[----:B------:R-:W-:Y:S01]  /*29f60*/  IMAD.MOV.U32 R101, RZ, RZ, R100 ;  /* 0x000000ffff657224 */ /* 0x000fe200078e0064 */
[----:B------:R-:W2:Y:S01]  /*29f70*/  LDL.LU R229, [R1+0x7a4] ;  /* 0x0007a40001e57983 */ /* 0x000ea20000300800 */
[----:B------:R-:W-:-:S02]  /*29f80*/  IMAD.MOV.U32 R100, RZ, RZ, R99 ;  /* 0x000000ffff647224 */ /* 0x000fc400078e0063 */
[----:B------:R-:W-:Y:S02]  /*29f90*/  IMAD.MOV.U32 R99, RZ, RZ, R97 ;  /* 0x000000ffff637224 */ /* 0x000fe400078e0061 */
[----:B------:R-:W-:Y:S01]  /*29fa0*/  IMAD.MOV.U32 R97, RZ, RZ, R91 ;  /* 0x000000ffff617224 */ /* 0x000fe200078e005b */
[----:B------:R1:W-:Y:S01]  /*29fb0*/  STL.64 [R1+0x1788], R16 ;  /* 0x0017881001007387 */ /* 0x0003e20000100a00 */
[----:B------:R-:W-:Y:S01]  /*29fc0*/  IMAD.MOV.U32 R102, RZ, RZ, R101 ;  /* 0x000000ffff667224 */ /* 0x000fe200078e0065 */
[----:B------:R-:W-:Y:S01]  /*29fd0*/  MOV R101, R100 ;  /* 0x0000006400657202 */ /* 0x000fe20000000f00 */
[----:B------:R-:W-:Y:S01]  /*29fe0*/  IMAD.MOV.U32 R100, RZ, RZ, R99 ;  /* 0x000000ffff647224 */ /* 0x000fe200078e0063 */
[----:B------:R1:W-:Y:S01]  /*29ff0*/  STL.64 [R1+0x17c8], R4 ;  /* 0x0017c80401007387 */ /* 0x0003e20000100a00 */
[----:B------:R-:W-:Y:S02]  /*2a000*/  IMAD.MOV.U32 R99, RZ, RZ, R97 ;  /* 0x000000ffff637224 */ /* 0x000fe400078e0061 */
[----:B------:R-:W-:Y:S01]  /*2a010*/  IMAD.MOV.U32 R97, RZ, RZ, R231 ;  /* 0x000000ffff617224 */ /* 0x000fe200078e00e7 */
[----:B------:R-:W2:Y:S04]  /*2a020*/  LDL.LU R91, [R1+0x1a8] ;  /* 0x0001a800015b7983 */ /* 0x000ea80000300800 */
[----:B------:R1:W-:Y:S04]  /*2a030*/  STL.64 [R1+0x1808], R14 ;  /* 0x0018080e01007387 */ /* 0x0003e80000100a00 */
[----:B------:R-:W2:Y:S01]  /*2a040*/  LDL.LU R231, [R1+0x20c] ;  /* 0x00020c0001e77983 */ /* 0x000ea20000300800 */
[----:B------:R-:W-:-:S02]  /*2a050*/  IMAD.MOV.U32 R115, RZ, RZ, R113 ;  /* 0x000000ffff737224 */ /* 0x000fc400078e0071 */
[----:B------:R-:W-:Y:S01]  /*2a060*/  IMAD.MOV.U32 R113, RZ, RZ, R112 ;  /* 0x000000ffff717224 */ /* 0x000fe200078e0070 */
[----:B------:R-:W-:Y:S01]  /*2a070*/  MOV R112, R111 ;  /* 0x0000006f00707202 */ /* 0x000fe20000000f00 */
[----:B------:R-:W-:Y:S02]  /*2a080*/  IMAD R235, R235, c[0x0][0x190], RZ ;  /* 0x00006400ebeb7a24 */ /* 0x000fe400078e02ff */
[----:B------:R-:W-:Y:S02]  /*2a090*/  IMAD R98, R98, c[0x0][0x190], RZ ;  /* 0x0000640062627a24 */ /* 0x000fe400078e02ff */
[----:B------:R-:W-:Y:S02]  /*2a0a0*/  IMAD.MOV.U32 R111, RZ, RZ, R110 ;  /* 0x000000ffff6f7224 */ /* 0x000fe400078e006e */
[----:B------:R-:W-:Y:S02]  /*2a0b0*/  IMAD.MOV.U32 R110, RZ, RZ, R109 ;  /* 0x000000ffff6e7224 */ /* 0x000fe400078e006d */
[----:B------:R-:W-:Y:S01]  /*2a0c0*/  IMAD.MOV.U32 R109, RZ, RZ, R108 ;  /* 0x000000ffff6d7224 */ /* 0x000fe200078e006c */
[CC--:B-1----:R-:W-:Y:S01]  /*2a0d0*/  LEA R16, P5, R235.reuse, R0.reuse, 0x2 ;  /* 0x00000000eb107211 */ /* 0x0c2fe200078a10ff */
[----:B------:R-:W-:Y:S01]  /*2a0e0*/  IMAD.MOV.U32 R108, RZ, RZ, R107 ;  /* 0x000000ffff6c7224 */ /* 0x000fe200078e006b */
[C---:B------:R-:W-:Y:S01]  /*2a0f0*/  LEA R4, P4, R98.reuse, R0, 0x2 ;  /* 0x0000000062047211 */ /* 0x040fe200078810ff */
[----:B------:R-:W-:Y:S01]  /*2a100*/  IMAD.MOV.U32 R107, RZ, RZ, R106 ;  /* 0x000000ffff6b7224 */ /* 0x000fe200078e006a */
[----:B------:R-:W-:Y:S01]  /*2a110*/  MOV R106, R105 ;  /* 0x00000069006a7202 */ /* 0x000fe20000000f00 */
[----:B------:R-:W-:Y:S01]  /*2a120*/  IMAD.MOV.U32 R105, RZ, RZ, R104 ;  /* 0x000000ffff697224 */ /* 0x000fe200078e0068 */
[-C--:B------:R-:W-:Y:S01]  /*2a130*/  LEA.HI.X.SX32 R17, R235, R2.reuse, 0x2, P5 ;  /* 0x00000002eb117211 */ /* 0x080fe200028f16ff */
[----:B------:R-:W-:Y:S01]  /*2a140*/  IMAD.MOV.U32 R104, RZ, RZ, R103 ;  /* 0x000000ffff687224 */ /* 0x000fe200078e0067 */
[----:B------:R-:W-:Y:S01]  /*2a150*/  LEA.HI.X.SX32 R5, R98, R2, 0x2, P4 ;  /* 0x0000000262057211 */ /* 0x000fe200020f16ff */
[----:B------:R-:W-:-:S02]  /*2a160*/  IMAD.MOV.U32 R103, RZ, RZ, R102 ;  /* 0x000000ffff677224 */ /* 0x000fc400078e0066 */
[----:B------:R-:W-:Y:S02]  /*2a170*/  IMAD.MOV.U32 R102, RZ, RZ, R101 ;  /* 0x000000ffff667224 */ /* 0x000fe400078e0065 */
[----:B------:R-:W-:Y:S01]  /*2a180*/  IMAD.MOV.U32 R101, RZ, RZ, R100 ;  /* 0x000000ffff657224 */ /* 0x000fe200078e0064 */
[----:B------:R-:W-:Y:S01]  /*2a190*/  MOV R100, R99 ;  /* 0x0000006300647202 */ /* 0x000fe20000000f00 */
[----:B------:R-:W-:Y:S01]  /*2a1a0*/  IMAD.MOV.U32 R99, RZ, RZ, R97 ;  /* 0x000000ffff637224 */ /* 0x000fe200078e0061 */
[----:B------:R-:W-:Y:S04]  /*2a1b0*/  STL.64 [R1+0x1848], R16 ;  /* 0x0018481001007387 */ /* 0x000fe80000100a00 */
[----:B------:R3:W-:Y:S01]  /*2a1c0*/  STL.64 [R1+0x1888], R4 ;  /* 0x0018880401007387 */ /* 0x0007e20000100a00 */
[----:B--2---:R-:W-:-:S02]  /*2a1d0*/  IMAD.MOV.U32 R97, RZ, RZ, R231 ;  /* 0x000000ffff617224 */ /* 0x004fc400078e00e7 */
[----:B------:R-:W-:Y:S02]  /*2a1e0*/  IMAD.MOV.U32 R231, RZ, RZ, R95 ;  /* 0x000000ffffe77224 */ /* 0x000fe400078e005f */
[----:B------:R-:W2:Y:S01]  /*2a1f0*/  LDL.LU R95, [R1+0x3c] ;  /* 0x00003c00015f7983 */ /* 0x000ea20000300800 */
[----:B------:R-:W-:Y:S02]  /*2a200*/  IMAD.MOV.U32 R114, RZ, RZ, R113 ;  /* 0x000000ffff727224 */ /* 0x000fe400078e0071 */
[----:B------:R-:W-:Y:S01]  /*2a210*/  IMAD.MOV.U32 R113, RZ, RZ, R112 ;  /* 0x000000ffff717224 */ /* 0x000fe200078e0070 */
[----:B------:R-:W-:Y:S01]  /*2a220*/  MOV R112, R111 ;  /* 0x0000006f00707202 */ /* 0x000fe20000000f00 */
[----:B------:R-:W-:Y:S02]  /*2a230*/  IMAD R137, R137, c[0x0][0x190], RZ ;  /* 0x0000640089897a24 */ /* 0x000fe400078e02ff */
[----:B------:R-:W-:Y:S02]  /*2a240*/  IMAD.MOV.U32 R111, RZ, RZ, R110 ;  /* 0x000000ffff6f7224 */ /* 0x000fe400078e006e */
[----:B------:R-:W-:-:S02]  /*2a250*/  IMAD.MOV.U32 R110, RZ, RZ, R109 ;  /* 0x000000ffff6e7224 */ /* 0x000fc400078e006d */
[----:B------:R-:W-:Y:S02]  /*2a260*/  IMAD.MOV.U32 R109, RZ, RZ, R108 ;  /* 0x000000ffff6d7224 */ /* 0x000fe400078e006c */
[----:B------:R-:W-:Y:S01]  /*2a270*/  IMAD.MOV.U32 R108, RZ, RZ, R107 ;  /* 0x000000ffff6c7224 */ /* 0x000fe200078e006b */
[C---:B------:R-:W-:Y:S01]  /*2a280*/  LEA R14, P0, R137.reuse, R0, 0x2 ;  /* 0x00000000890e7211 */ /* 0x040fe200078010ff */
[----:B------:R-:W-:Y:S01]  /*2a290*/  IMAD.MOV.U32 R107, RZ, RZ, R106 ;  /* 0x000000ffff6b7224 */ /* 0x000fe200078e006a */
[----:B------:R-:W-:Y:S01]  /*2a2a0*/  MOV R106, R105 ;  /* 0x00000069006a7202 */ /* 0x000fe20000000f00 */
[----:B------:R-:W-:Y:S02]  /*2a2b0*/  IMAD.MOV.U32 R105, RZ, RZ, R104 ;  /* 0x000000ffff697224 */ /* 0x000fe400078e0068 */
[----:B------:R-:W-:Y:S01]  /*2a2c0*/  IMAD.MOV.U32 R104, RZ, RZ, R103 ;  /* 0x000000ffff687224 */ /* 0x000fe200078e0067 */
[----:B------:R-:W-:Y:S01]  /*2a2d0*/  LEA.HI.X.SX32 R15, R137, R2, 0x2, P0 ;  /* 0x00000002890f7211 */ /* 0x000fe200000f16ff */
[----:B------:R-:W-:-:S02]  /*2a2e0*/  IMAD.MOV.U32 R103, RZ, RZ, R102 ;  /* 0x000000ffff677224 */ /* 0x000fc400078e0066 */
[----:B------:R-:W-:Y:S02]  /*2a2f0*/  IMAD.MOV.U32 R102, RZ, RZ, R101 ;  /* 0x000000ffff667224 */ /* 0x000fe400078e0065 */
[----:B------:R-:W-:Y:S01]  /*2a300*/  IMAD.MOV.U32 R101, RZ, RZ, R100 ;  /* 0x000000ffff657224 */ /* 0x000fe200078e0064 */
[----:B------:R-:W-:Y:S01]  /*2a310*/  MOV R100, R99 ;  /* 0x0000006300647202 */ /* 0x000fe20000000f00 */
[----:B------:R-:W-:Y:S01]  /*2a320*/  IMAD.MOV.U32 R99, RZ, RZ, R97 ;  /* 0x000000ffff637224 */ /* 0x000fe200078e0061 */
[----:B------:R5:W-:Y:S01]  /*2a330*/  STL.64 [R1+0x18c8], R14 ;  /* 0x0018c80e01007387 */ /* 0x000be20000100a00 */
[----:B------:R-:W-:Y:S02]  /*2a340*/  IMAD.MOV.U32 R97, RZ, RZ, R231 ;  /* 0x000000ffff617224 */ /* 0x000fe400078e00e7 */
[----:B--2---:R-:W-:Y:S02]  /*2a350*/  IMAD.MOV.U32 R231, RZ, RZ, R95 ;  /* 0x000000ffffe77224 */ /* 0x004fe400078e005f */
[----:B------:R-:W2:Y:S01]  /*2a360*/  LDL.LU R95, [R1+0x30] ;  /* 0x00003000015f7983 */ /* 0x000ea20000300800 */
[----:B------:R-:W-:-:S02]  /*2a370*/  IMAD.MOV.U32 R199, RZ, RZ, R113 ;  /* 0x000000ffffc77224 */ /* 0x000fc400078e0071 */
[----:B------:R-:W-:Y:S01]  /*2a380*/  IMAD.MOV.U32 R113, RZ, RZ, R112 ;  /* 0x000000ffff717224 */ /* 0x000fe200078e0070 */
[----:B------:R-:W-:Y:S01]  /*2a390*/  MOV R112, R111 ;  /* 0x0000006f00707202 */ /* 0x000fe20000000f00 */
[----:B------:R-:W-:Y:S02]  /*2a3a0*/  IMAD.MOV.U32 R111, RZ, RZ, R110 ;  /* 0x000000ffff6f7224 */ /* 0x000fe400078e006e */
[----:B------:R-:W-:Y:S02]  /*2a3b0*/  IMAD.MOV.U32 R110, RZ, RZ, R109 ;  /* 0x000000ffff6e7224 */ /* 0x000fe400078e006d */
[----:B------:R-:W-:Y:S02]  /*2a3c0*/  IMAD.MOV.U32 R109, RZ, RZ, R108 ;  /* 0x000000ffff6d7224 */ /* 0x000fe400078e006c */
[----:B------:R-:W-:Y:S01]  /*2a3d0*/  IMAD.MOV.U32 R249, RZ, RZ, R113 ;  /* 0x000000fffff97224 */ /* 0x000fe200078e0071 */
[----:B------:R-:W-:Y:S01]  /*2a3e0*/  MOV R113, R112 ;  /* 0x0000007000717202 */ /* 0x000fe20000000f00 */
[----:B------:R-:W-:-:S02]  /*2a3f0*/  IMAD.MOV.U32 R108, RZ, RZ, R107 ;  /* 0x000000ffff6c7224 */ /* 0x000fc400078e006b */
[----:B------:R-:W-:Y:S01]  /*2a400*/  IMAD.MOV.U32 R107, RZ, RZ, R106 ;  /* 0x000000ffff6b7224 */ /* 0x000fe200078e006a */
[----:B------:R-:W-:Y:S01]  /*2a410*/  MOV R106, R105 ;  /* 0x00000069006a7202 */ /* 0x000fe20000000f00 */
[----:B------:R-:W-:Y:S02]  /*2a420*/  IMAD.MOV.U32 R112, RZ, RZ, R111 ;  /* 0x000000ffff707224 */ /* 0x000fe400078e006f */
[----:B------:R-:W-:Y:S02]  /*2a430*/  IMAD.MOV.U32 R111, RZ, RZ, R110 ;  /* 0x000000ffff6f7224 */ /* 0x000fe400078e006e */
[----:B------:R-:W-:Y:S02]  /*2a440*/  IMAD.MOV.U32 R105, RZ, RZ, R104 ;  /* 0x000000ffff697224 */ /* 0x000fe400078e0068 */
[----:B------:R-:W-:Y:S01]  /*2a450*/  IMAD.MOV.U32 R110, RZ, RZ, R109 ;  /* 0x000000ffff6e7224 */ /* 0x000fe200078e006d */
[----:B----4-:R-:W-:Y:S01]  /*2a460*/  LEA R10, P5, R128, R0, 0x2 ;  /* 0x00000000800a7211 */ /* 0x010fe200078a10ff */
[----:B------:R-:W-:-:S02]  /*2a470*/  IMAD.MOV.U32 R104, RZ, RZ, R103 ;  /* 0x000000ffff687224 */ /* 0x000fc400078e0067 */
[----:B------:R-:W-:Y:S01]  /*2a480*/  IMAD.MOV.U32 R109, RZ, RZ, R108 ;  /* 0x000000ffff6d7224 */ /* 0x000fe200078e006c */
[----:B---3--:R-:W-:Y:S01]  /*2a490*/  LEA R4, P4, R124, R0, 0x2 ;  /* 0x000000007c047211 */ /* 0x008fe200078810ff */
[----:B------:R-:W-:Y:S02]  /*2a4a0*/  IMAD.MOV.U32 R103, RZ, RZ, R102 ;  /* 0x000000ffff677224 */ /* 0x000fe400078e0066 */
[----:B------:R-:W-:Y:S01]  /*2a4b0*/  IMAD.MOV.U32 R108, RZ, RZ, R107 ;  /* 0x000000ffff6c7224 */ /* 0x000fe200078e006b */
[----:B------:R-:W-:Y:S01]  /*2a4c0*/  MOV R107, R106 ;  /* 0x0000006a006b7202 */ /* 0x000fe20000000f00 */
[----:B------:R-:W-:Y:S01]  /*2a4d0*/  IMAD.MOV.U32 R102, RZ, RZ, R101 ;  /* 0x000000ffff667224 */ /* 0x000fe200078e0065 */
[----:B-----5:R-:W-:Y:S01]  /*2a4e0*/  LEA R14, P0, R123, R0, 0x2 ;  /* 0x000000007b0e7211 */ /* 0x020fe200078010ff */
        /* <DEDUP_REMOVED lines=8> */
[----:B------:R-:W-:Y:S02]  /*2a570*/  IMAD.MOV.U32 R97, RZ, RZ, R231 ;  /* 0x000000ffff617224 */ /* 0x000fe400078e00e7 */
[----:B------:R-:W-:Y:S01]  /*2a580*/  IMAD.MOV.U32 R103, RZ, RZ, R102 ;  /* 0x000000ffff677224 */ /* 0x000fe200078e0066 */
[----:B------:R-:W-:Y:S01]  /*2a590*/  LEA.HI.X.SX32 R15, R123, R2, 0x2, P0 ;  /* 0x000000027b0f7211 */ /* 0x000fe200000f16ff */
[----:B------:R-:W-:Y:S01]  /*2a5a0*/  IMAD.MOV.U32 R102, RZ, RZ, R101 ;  /* 0x000000ffff667224 */ /* 0x000fe200078e0065 */
[----:B------:R-:W-:Y:S01]  /*2a5b0*/  MOV R101, R100 ;  /* 0x0000006400657202 */ /* 0x000fe20000000f00 */
[----:B------:R-:W-:Y:S01]  /*2a5c0*/  IMAD.MOV.U32 R100, RZ, RZ, R99 ;  /* 0x000000ffff647224 */ /* 0x000fe200078e0063 */
[----:B------:R1:W-:Y:S01]  /*2a5d0*/  STL.64 [R1+0x108], R10 ;  /* 0x0001080a01007387 */ /* 0x0003e20000100a00 */
[----:B------:R-:W-:-:S03]  /*2a5e0*/  IMAD.MOV.U32 R99, RZ, RZ, R97 ;  /* 0x000000ffff637224 */ /* 0x000fc600078e0061 */
[----:B------:R3:W-:Y:S01]  /*2a5f0*/  STL.64 [R1+0x100], R4 ;  /* 0x0001000401007387 */ /* 0x0007e20000100a00 */
[----:B--2---:R-:W-:Y:S02]  /*2a600*/  IMAD.MOV.U32 R231, RZ, RZ, R95 ;  /* 0x000000ffffe77224 */ /* 0x004fe400078e005f */
[----:B------:R-:W-:Y:S02]  /*2a610*/  IMAD.MOV.U32 R95, RZ, RZ, R221 ;  /* 0x000000ffff5f7224 */ /* 0x000fe400078e00dd */
[----:B------:R-:W-:Y:S01]  /*2a620*/  IMAD.MOV.U32 R97, RZ, RZ, R231 ;  /* 0x000000ffff617224 */ /* 0x000fe200078e00e7 */
[----:B------:R-:W2:Y:S01]  /*2a630*/  LDL.LU R221, [R1+0x7dc] ;  /* 0x0007dc0001dd7983 */ /* 0x000ea20000300800 */
[----:B------:R-:W-:Y:S02]  /*2a640*/  IMAD.MOV.U32 R231, RZ, RZ, R95 ;  /* 0x000000ffffe77224 */ /* 0x000fe400078e005f */
[----:B------:R-:W-:Y:S01]  /*2a650*/  IMAD.MOV.U32 R95, RZ, RZ, R94 ;  /* 0x000000ffff5f7224 */ /* 0x000fe200078e005e */
[----:B------:R4:W-:Y:S04]  /*2a660*/  STL.64 [R1+0xf8], R14 ;  /* 0x0000f80e01007387 */ /* 0x0009e80000100a00 */
[----:B------:R-:W5:Y:S01]  /*2a670*/  LDL.LU R94, [R1+0x81c] ;  /* 0x00081c00015e7983 */ /* 0x000f620000300800 */
[----:B------:R-:W-:Y:S01]  /*2a680*/  MOV R248, R113 ;  /* 0x0000007100f87202 */ /* 0x000fe20000000f00 */
[----:B------:R-:W-:-:S02]  /*2a690*/  IMAD.MOV.U32 R113, RZ, RZ, R112 ;  /* 0x000000ffff717224 */ /* 0x000fc400078e0070 */
[----:B------:R-:W-:Y:S02]  /*2a6a0*/  IMAD.MOV.U32 R112, RZ, RZ, R111 ;  /* 0x000000ffff707224 */ /* 0x000fe400078e006f */
[----:B------:R-:W-:Y:S02]  /*2a6b0*/  IMAD.MOV.U32 R111, RZ, RZ, R110 ;  /* 0x000000ffff6f7224 */ /* 0x000fe400078e006e */
[----:B------:R-:W-:Y:S02]  /*2a6c0*/  IMAD.MOV.U32 R110, RZ, RZ, R109 ;  /* 0x000000ffff6e7224 */ /* 0x000fe400078e006d */
[----:B------:R-:W-:Y:S01]  /*2a6d0*/  IMAD.MOV.U32 R109, RZ, RZ, R108 ;  /* 0x000000ffff6d7224 */ /* 0x000fe200078e006c */
[----:B------:R-:W-:Y:S01]  /*2a6e0*/  MOV R108, R107 ;  /* 0x0000006b006c7202 */ /* 0x000fe20000000f00 */
[----:B------:R-:W-:Y:S02]  /*2a6f0*/  IMAD.MOV.U32 R107, RZ, RZ, R106 ;  /* 0x000000ffff6b7224 */ /* 0x000fe400078e006a */
[----:B------:R-:W-:-:S02]  /*2a700*/  IMAD.MOV.U32 R106, RZ, RZ, R105 ;  /* 0x000000ffff6a7224 */ /* 0x000fc400078e0069 */
[----:B------:R-:W-:Y:S02]  /*2a710*/  IMAD.MOV.U32 R105, RZ, RZ, R104 ;  /* 0x000000ffff697224 */ /* 0x000fe400078e0068 */
[----:B------:R-:W-:Y:S02]  /*2a720*/  IMAD.MOV.U32 R104, RZ, RZ, R103 ;  /* 0x000000ffff687224 */ /* 0x000fe400078e0067 */
[----:B------:R-:W-:Y:S01]  /*2a730*/  IMAD.MOV.U32 R103, RZ, RZ, R102 ;  /* 0x000000ffff677224 */ /* 0x000fe200078e0066 */
[----:B------:R-:W-:Y:S01]  /*2a740*/  MOV R102, R101 ;  /* 0x0000006500667202 */ /* 0x000fe20000000f00 */
[----:B------:R-:W-:Y:S01]  /*2a750*/  IMAD.MOV.U32 R101, RZ, RZ, R100 ;  /* 0x000000ffff657224 */ /* 0x000fe200078e0064 */
[-C--:B-1----:R-:W-:Y:S01]  /*2a760*/  LEA R10, P5, R122, R0.reuse, 0x2 ;  /* 0x000000007a0a7211 */ /* 0x082fe200078a10ff */
[----:B------:R-:W-:Y:S01]  /*2a770*/  IMAD.MOV.U32 R100, RZ, RZ, R99 ;  /* 0x000000ffff647224 */ /* 0x000fe200078e0063 */
[----:B---3--:R-:W-:Y:S01]  /*2a780*/  LEA R4, P4, R121, R0, 0x2 ;  /* 0x0000000079047211 */ /* 0x008fe200078810ff */
[----:B------:R-:W-:-:S02]  /*2a790*/  IMAD.MOV.U32 R99, RZ, RZ, R97 ;  /* 0x000000ffff637224 */ /* 0x000fc400078e0061 */
[----:B------:R-:W-:Y:S01]  /*2a7a0*/  IMAD.MOV.U32 R134, RZ, RZ, R112 ;  /* 0x000000ffff867224 */ /* 0x000fe200078e0070 */
[-C--:B------:R-:W-:Y:S01]  /*2a7b0*/  LEA.HI.X.SX32 R11, R122, R2.reuse, 0x2, P5 ;  /* 0x000000027a0b7211 */ /* 0x080fe200028f16ff */
[----:B------:R-:W-:Y:S02]  /*2a7c0*/  IMAD.MOV.U32 R97, RZ, RZ, R231 ;  /* 0x000000ffff617224 */ /* 0x000fe400078e00e7 */
[----:B------:R-:W-:Y:S02]  /*2a7d0*/  IMAD.MOV.U32 R135, RZ, RZ, R113 ;  /* 0x000000ffff877224 */ /* 0x000fe400078e0071 */
        /* <DEDUP_REMOVED lines=15> */
[----:B------:R-:W-:Y:S02]  /*2a8d0*/  IMAD.MOV.U32 R100, RZ, RZ, R97 ;  /* 0x000000ffff647224 */ /* 0x000fe400078e0061 */
[----:B------:R-:W-:Y:S01]  /*2a8e0*/  IMAD.MOV.U32 R101, RZ, RZ, R99 ;  /* 0x000000ffff657224 */ /* 0x000fe200078e0063 */
[----:B------:R-:W-:Y:S02]  /*2a8f0*/  MOV R99, R231 ;  /* 0x000000e700637202 */ /* 0x000fe40000000f00 */
[----:B-----5:R-:W-:Y:S01]  /*2a900*/  MOV R95, R94 ;  /* 0x0000005e005f7202 */ /* 0x020fe20000000f00 */
[----:B------:R-:W-:Y:S02]  /*2a910*/  IMAD.MOV.U32 R94, RZ, RZ, R93 ;  /* 0x000000ffff5e7224 */ /* 0x000fe400078e005d */
[----:B------:R-:W3:Y:S02]  /*2a920*/  LDL.LU R93, [R1+0xb60] ;  /* 0x000b6000015d7983 */ /* 0x000ee40000300800 */
[----:B------:R-:W-:-:S02]  /*2a930*/  IMAD.MOV.U32 R97, RZ, RZ, R95 ;  /* 0x000000ffff617224 */ /* 0x000fc400078e005f */
[----:B------:R5:W-:Y:S01]  /*2a940*/  STL.64 [R1+0xe8], R4 ;  /* 0x0000e80401007387 */ /* 0x000be20000100a00 */
[----:B------:R-:W-:Y:S02]  /*2a950*/  IMAD.MOV.U32 R95, RZ, RZ, R90 ;  /* 0x000000ffff5f7224 */ /* 0x000fe400078e005a */
[----:B------:R-:W-:Y:S01]  /*2a960*/  IMAD.MOV.U32 R231, RZ, RZ, R94 ;  /* 0x000000ffffe77224 */ /* 0x000fe200078e005e */
[----:B------:R-:W2:Y:S04]  /*2a970*/  LDL.LU R90, [R1+0x8ac] ;  /* 0x0008ac00015a7983 */ /* 0x000ea80000300800 */
[----:B------:R-:W2:Y:S01]  /*2a980*/  LDL.LU R94, [R1+0x91c] ;  /* 0x00091c00015e7983 */ /* 0x000ea20000300800 */
[----:B----4-:R-:W-:Y:S01]  /*2a990*/  LEA R14, P0, R120, R0, 0x2 ;  /* 0x00000000780e7211 */ /* 0x010fe200078010ff */
[----:B------:R-:W-:Y:S01]  /*2a9a0*/  IMAD.MOV.U32 R133, RZ, RZ, R113 ;  /* 0x000000ffff857224 */ /* 0x000fe200078e0071 */
[----:B------:R-:W-:Y:S01]  /*2a9b0*/  MOV R113, R111 ;  /* 0x0000006f00717202 */ /* 0x000fe20000000f00 */
[----:B------:R-:W-:-:S02]  /*2a9c0*/  IMAD.MOV.U32 R128, RZ, RZ, R112 ;  /* 0x000000ffff807224 */ /* 0x000fc400078e0070 */
[----:B------:R-:W-:Y:S02]  /*2a9d0*/  IMAD.MOV.U32 R112, RZ, RZ, R110 ;  /* 0x000000ffff707224 */ /* 0x000fe400078e006e */
[----:B------:R-:W-:Y:S01]  /*2a9e0*/  IMAD.MOV.U32 R111, RZ, RZ, R109 ;  /* 0x000000ffff6f7224 */ /* 0x000fe200078e006d */
[----:B------:R-:W-:Y:S01]  /*2a9f0*/  LEA.HI.X.SX32 R15, R120, R2, 0x2, P0 ;  /* 0x00000002780f7211 */ /* 0x000fe200000f16ff */
        /* <DEDUP_REMOVED lines=14> */
[----:B------:R-:W-:Y:S02]  /*2aae0*/  IMAD.MOV.U32 R95, RZ, RZ, R230 ;  /* 0x000000ffff5f7224 */ /* 0x000fe400078e00e6 */
[----:B--2---:R-:W-:Y:S02]  /*2aaf0*/  IMAD.MOV.U32 R231, RZ, RZ, R94 ;  /* 0x000000ffffe77224 */ /* 0x004fe400078e005e */
[----:B------:R-:W2:Y:S04]  /*2ab00*/  LDL.LU R94, [R1+0x918] ;  /* 0x00091800015e7983 */ /* 0x000ea80000300800 */
[----:B------:R-:W3:Y:S01]  /*2ab10*/  LDL.LU R230, [R1+0xae8] ;  /* 0x000ae80001e67983 */ /* 0x000ee20000300800 */
[----:B-1----:R-:W-:Y:S01]  /*2ab20*/  LEA R10, P5, R119, R0, 0x2 ;  /* 0x00000000770a7211 */ /* 0x002fe200078a10ff */
[----:B------:R-:W-:Y:S01]  /*2ab30*/  IMAD.MOV.U32 R123, RZ, RZ, R112 ;  /* 0x000000ffff7b7224 */ /* 0x000fe200078e0070 */
[----:B------:R-:W-:Y:S01]  /*2ab40*/  MOV R124, R113 ;  /* 0x00000071007c7202 */ /* 0x000fe20000000f00 */
[----:B------:R-:W-:-:S02]  /*2ab50*/  IMAD.MOV.U32 R113, RZ, RZ, R111 ;  /* 0x000000ffff717224 */ /* 0x000fc400078e006f */
[----:B------:R-:W-:Y:S02]  /*2ab60*/  IMAD.MOV.U32 R112, RZ, RZ, R110 ;  /* 0x000000ffff707224 */ /* 0x000fe400078e006e */
[----:B------:R-:W-:Y:S01]  /*2ab70*/  IMAD.MOV.U32 R111, RZ, RZ, R109 ;  /* 0x000000ffff6f7224 */ /* 0x000fe200078e006d */
[----:B------:R-:W-:Y:S01]  /*2ab80*/  MOV R109, R107 ;  /* 0x0000006b006d7202 */ /* 0x000fe20000000f00 */
[----:B------:R-:W-:Y:S01]  /*2ab90*/  IMAD.MOV.U32 R110, RZ, RZ, R108 ;  /* 0x000000ffff6e7224 */ /* 0x000fe200078e006c */
[----:B------:R-:W-:Y:S01]  /*2aba0*/  LEA.HI.X.SX32 R11, R119, R2, 0x2, P5 ;  /* 0x00000002770b7211 */ /* 0x000fe200028f16ff */
[----:B------:R-:W-:Y:S02]  /*2abb0*/  IMAD.MOV.U32 R108, RZ, RZ, R106 ;  /* 0x000000ffff6c7224 */ /* 0x000fe400078e006a */
[----:B------:R-:W-:Y:S02]  /*2abc0*/  IMAD.MOV.U32 R107, RZ, RZ, R105 ;  /* 0x000000ffff6b7224 */ /* 0x000fe400078e0069 */
[----:B------:R-:W-:-:S02]  /*2abd0*/  IMAD.MOV.U32 R106, RZ, RZ, R104 ;  /* 0x000000ffff6a7224 */ /* 0x000fc400078e0068 */
[----:B------:R-:W-:Y:S01]  /*2abe0*/  IMAD.MOV.U32 R105, RZ, RZ, R103 ;  /* 0x000000ffff697224 */ /* 0x000fe200078e0067 */
[----:B------:R-:W-:Y:S01]  /*2abf0*/  MOV R103, R101 ;  /* 0x0000006500677202 */ /* 0x000fe20000000f00 */
[----:B------:R-:W-:Y:S02]  /*2ac00*/  IMAD.MOV.U32 R104, RZ, RZ, R102 ;  /* 0x000000ffff687224 */ /* 0x000fe400078e0066 */
[----:B------:R-:W-:Y:S02]  /*2ac10*/  IMAD.MOV.U32 R102, RZ, RZ, R99 ;  /* 0x000000ffff667224 */ /* 0x000fe400078e0063 */
[----:B------:R-:W-:Y:S01]  /*2ac20*/  IMAD.MOV.U32 R101, RZ, RZ, R97 ;  /* 0x000000ffff657224 */ /* 0x000fe200078e0061 */
[----:B------:R1:W-:Y:S01]  /*2ac30*/  STL.64 [R1+0xd8], R10 ;  /* 0x0000d80a01007387 */ /* 0x0003e20000100a00 */
[----:B------:R-:W-:Y:S02]  /*2ac40*/  IMAD.MOV.U32 R99, RZ, RZ, R231 ;  /* 0x000000ffff637224 */ /* 0x000fe400078e00e7 */
[----:B------:R-:W-:-:S02]  /*2ac50*/  IMAD.MOV.U32 R97, RZ, RZ, R95 ;  /* 0x000000ffff617224 */ /* 0x000fc400078e005f */
[----:B------:R-:W-:Y:S02]  /*2ac60*/  IMAD.MOV.U32 R95, RZ, RZ, R201 ;  /* 0x000000ffff5f7224 */ /* 0x000fe400078e00c9 */
[----:B------:R-:W4:Y:S01]  /*2ac70*/  LDL.LU R201, [R1+0x824] ;  /* 0x0008240001c97983 */ /* 0x000f220000300800 */
[----:B--2---:R-:W-:Y:S01]  /*2ac80*/  IMAD.MOV.U32 R231, RZ, RZ, R94 ;  /* 0x000000ffffe77224 */ /* 0x004fe200078e005e */
[----:B---3--:R-:W-:Y:S02]  /*2ac90*/  MOV R94, R230 ;  /* 0x000000e6005e7202 */ /* 0x008fe40000000f00 */
[----:B------:R-:W2:Y:S01]  /*2aca0*/  LDL.LU R230, [R1+0x8e0] ;  /* 0x0008e00001e67983 */ /* 0x000ea20000300800 */
[----:B-----5:R-:W-:Y:S01]  /*2acb0*/  LEA R4, P4, R118, R0, 0x2 ;  /* 0x0000000076047211 */ /* 0x020fe200078810ff */
[----:B------:R-:W-:Y:S02]  /*2acc0*/  IMAD.MOV.U32 R122, RZ, RZ, R113 ;  /* 0x000000ffff7a7224 */ /* 0x000fe400078e0071 */
[----:B------:R-:W-:-:S02]  /*2acd0*/  IMAD.MOV.U32 R121, RZ, RZ, R112 ;  /* 0x000000ffff797224 */ /* 0x000fc400078e0070 */
[----:B------:R-:W-:Y:S01]  /*2ace0*/  IMAD.MOV.U32 R113, RZ, RZ, R111 ;  /* 0x000000ffff717224 */ /* 0x000fe200078e006f */
[----:B------:R-:W-:Y:S01]  /*2acf0*/  MOV R111, R109 ;  /* 0x0000006d006f7202 */ /* 0x000fe20000000f00 */
[----:B------:R-:W-:Y:S01]  /*2ad00*/  IMAD.MOV.U32 R112, RZ, RZ, R110 ;  /* 0x000000ffff707224 */ /* 0x000fe200078e006e */
[----:B------:R-:W-:Y:S01]  /*2ad10*/  LEA.HI.X.SX32 R5, R118, R2, 0x2, P4 ;  /* 0x0000000276057211 */ /* 0x000fe200020f16ff */
[----:B------:R-:W-:Y:S02]  /*2ad20*/  IMAD.MOV.U32 R110, RZ, RZ, R108 ;  /* 0x000000ffff6e7224 */ /* 0x000fe400078e006c */
        /* <DEDUP_REMOVED lines=12> */
[----:B------:R-:W-:-:S02]  /*2adf0*/  IMAD.MOV.U32 R95, RZ, RZ, R92 ;  /* 0x000000ffff5f7224 */ /* 0x000fc400078e005c */
[----:B--2---:R-:W-:Y:S02]  /*2ae00*/  IMAD.MOV.U32 R231, RZ, RZ, R230 ;  /* 0x000000ffffe77224 */ /* 0x004fe400078e00e6 */
[----:B------:R-:W2:Y:S04]  /*2ae10*/  LDL.LU R230, [R1+0x7ac] ;  /* 0x0007ac0001e67983 */ /* 0x000ea80000300800 */
[----:B------:R-:W5:Y:S01]  /*2ae20*/  LDL.LU R92, [R1+0x8dc] ;  /* 0x0008dc00015c7983 */ /* 0x000f620000300800 */
[C---:B----4-:R-:W-:Y:S01]  /*2ae30*/  LEA R14, P0, R117.reuse, R0, 0x2 ;  /* 0x00000000750e7211 */ /* 0x050fe200078010ff */
        /* <DEDUP_REMOVED lines=10> */
[----:B------:R-:W-:Y:S02]  /*2aee0*/  IMAD.MOV.U32 R107, RZ, RZ, R105 ;  /* 0x000000ffff6b7224 */ /* 0x000fe400078e0069 */
[----:B------:R-:W-:Y:S02]  /*2aef0*/  IMAD.MOV.U32 R105, RZ, RZ, R103 ;  /* 0x000000ffff697224 */ /* 0x000fe400078e0067 */
[----:B------:R-:W-:-:S02]  /*2af00*/  IMAD.MOV.U32 R104, RZ, RZ, R102 ;  /* 0x000000ffff687224 */ /* 0x000fc400078e0066 */
[----:B------:R-:W-:Y:S02]  /*2af10*/  IMAD.MOV.U32 R103, RZ, RZ, R101 ;  /* 0x000000ffff677224 */ /* 0x000fe400078e0065 */
[----:B------:R-:W-:Y:S01]  /*2af20*/  IMAD.MOV.U32 R102, RZ, RZ, R97 ;  /* 0x000000ffff667224 */ /* 0x000fe200078e0061 */
[----:B------:R-:W-:Y:S01]  /*2af30*/  MOV R97, R95 ;  /* 0x0000005f00617202 */ /* 0x000fe20000000f00 */
[----:B------:R-:W-:Y:S01]  /*2af40*/  IMAD.MOV.U32 R101, RZ, RZ, R231 ;  /* 0x000000ffff657224 */ /* 0x000fe200078e00e7 */
[----:B------:R4:W-:Y:S01]  /*2af50*/  STL.64 [R1+0xc8], R14 ;  /* 0x0000c80e01007387 */ /* 0x0009e20000100a00 */
[----:B--2---:R-:W-:Y:S02]  /*2af60*/  IMAD.MOV.U32 R231, RZ, RZ, R230 ;  /* 0x000000ffffe77224 */ /* 0x004fe400078e00e6 */
[----:B------:R-:W-:Y:S02]  /*2af70*/  IMAD.MOV.U32 R230, RZ, RZ, R229 ;  /* 0x000000ffffe67224 */ /* 0x000fe400078e00e5 */
[----:B-----5:R-:W-:-:S02]  /*2af80*/  IMAD.MOV.U32 R95, RZ, RZ, R92 ;  /* 0x000000ffff5f7224 */ /* 0x020fc400078e005c */
[----:B------:R-:W2:Y:S04]  /*2af90*/  LDL.LU R92, [R1+0x8d8] ;  /* 0x0008d800015c7983 */ /* 0x000ea80000300800 */
[----:B------:R-:W5:Y:S01]  /*2afa0*/  LDL.LU R229, [R1+0xa28] ;  /* 0x000a280001e57983 */ /* 0x000f620000300800 */
[C---:B-1----:R-:W-:Y:S01]  /*2afb0*/  LEA R10, P5, R116.reuse, R0, 0x2 ;  /* 0x00000000740a7211 */ /* 0x042fe200078a10ff */
        /* <DEDUP_REMOVED lines=13> */
[----:B------:R-:W-:Y:S01]  /*2b090*/  IMAD.MOV.U32 R102, RZ, RZ, R95 ;  /* 0x000000ffff667224 */ /* 0x000fe200078e005f */
[----:B------:R-:W-:Y:S01]  /*2b0a0*/  MOV R95, R230 ;  /* 0x000000e6005f7202 */ /* 0x000fe20000000f00 */
[----:B------:R-:W-:Y:S01]  /*2b0b0*/  IMAD.MOV.U32 R103, RZ, RZ, R101 ;  /* 0x000000ffff677224 */ /* 0x000fe200078e0065 */
[----:B------:R1:W-:Y:S01]  /*2b0c0*/  STL.64 [R1+0xc0], R10 ;  /* 0x0000c00a01007387 */ /* 0x0003e20000100a00 */
[----:B--2---:R-:W-:Y:S02]  /*2b0d0*/  IMAD.MOV.U32 R101, RZ, RZ, R92 ;  /* 0x000000ffff657224 */ /* 0x004fe400078e005c */
[----:B------:R-:W-:Y:S02]  /*2b0e0*/  IMAD.MOV.U32 R92, RZ, RZ, R91 ;  /* 0x000000ffff5c7224 */ /* 0x000fe400078e005b */
[----:B-----5:R-:W-:Y:S02]  /*2b0f0*/  IMAD.MOV.U32 R230, RZ, RZ, R229 ;  /* 0x000000ffffe67224 */ /* 0x020fe400078e00e5 */
[----:B------:R-:W2:Y:S04]  /*2b100*/  LDL.LU R229, [R1+0x898] ;  /* 0x0008980001e57983 */ /* 0x000ea80000300800 */
[----:B------:R-:W5:Y:S01]  /*2b110*/  LDL.LU R91, [R1+0xaa0] ;  /* 0x000aa000015b7983 */ /* 0x000f620000300800 */
[-C--:B---3--:R-:W-:Y:S01]  /*2b120*/  LEA R4, P4, R115, R0.reuse, 0x2 ;  /* 0x0000000073047211 */ /* 0x088fe200078810ff */
[----:B------:R-:W-:Y:S01]  /*2b130*/  IMAD.MOV.U32 R116, RZ, RZ, R113 ;  /* 0x000000ffff747224 */ /* 0x000fe200078e0071 */
[----:B----4-:R-:W-:-:S02]  /*2b140*/  LEA R14, P0, R114, R0, 0x2 ;  /* 0x00000000720e7211 */ /* 0x010fc400078010ff */
[-C--:B------:R-:W-:Y:S01]  /*2b150*/  LEA.HI.X.SX32 R5, R115, R2.reuse, 0x2, P4 ;  /* 0x0000000273057211 */ /* 0x080fe200020f16ff */
        /* <DEDUP_REMOVED lines=8> */
[----:B------:R-:W-:-:S02]  /*2b1e0*/  IMAD.MOV.U32 R114, RZ, RZ, R113 ;  /* 0x000000ffff727224 */ /* 0x000fc400078e0071 */
[----:B------:R-:W-:Y:S02]  /*2b1f0*/  IMAD.MOV.U32 R108, RZ, RZ, R106 ;  /* 0x000000ffff6c7224 */ /* 0x000fe400078e006a */
[----:B------:R-:W-:Y:S02]  /*2b200*/  IMAD.MOV.U32 R113, RZ, RZ, R112 ;  /* 0x000000ffff717224 */ /* 0x000fe400078e0070 */
[----:B------:R-:W-:Y:S02]  /*2b210*/  IMAD.MOV.U32 R112, RZ, RZ, R111 ;  /* 0x000000ffff707224 */ /* 0x000fe400078e006f */
[----:B------:R-:W-:Y:S02]  /*2b220*/  IMAD.MOV.U32 R106, RZ, RZ, R104 ;  /* 0x000000ffff6a7224 */ /* 0x000fe400078e0068 */
[----:B------:R-:W-:Y:S01]  /*2b230*/  IMAD.MOV.U32 R111, RZ, RZ, R110 ;  /* 0x000000ffff6f7224 */ /* 0x000fe200078e006e */
[----:B------:R-:W-:Y:S01]  /*2b240*/  MOV R110, R109 ;  /* 0x0000006d006e7202 */ /* 0x000fe20000000f00 */
[----:B------:R-:W-:-:S02]  /*2b250*/  IMAD.MOV.U32 R105, RZ, RZ, R103 ;  /* 0x000000ffff697224 */ /* 0x000fc400078e0067 */
[----:B------:R-:W-:Y:S01]  /*2b260*/  IMAD.MOV.U32 R104, RZ, RZ, R102 ;  /* 0x000000ffff687224 */ /* 0x000fe200078e0066 */
[----:B-1----:R-:W-:Y:S01]  /*2b270*/  LEA R10, P5, R199, R0, 0x2 ;  /* 0x00000000c70a7211 */ /* 0x002fe200078a10ff */
[----:B------:R-:W-:Y:S01]  /*2b280*/  IMAD.MOV.U32 R103, RZ, RZ, R101 ;  /* 0x000000ffff677224 */ /* 0x000fe200078e0065 */
[----:B------:R1:W-:Y:S01]  /*2b290*/  STL.64 [R1+0x6d0], R4 ;  /* 0x0006d00401007387 */ /* 0x0003e20000100a00 */
[----:B------:R-:W-:Y:S02]  /*2b2a0*/  IMAD.MOV.U32 R109, RZ, RZ, R108 ;  /* 0x000000ffff6d7224 */ /* 0x000fe400078e006c */
[----:B------:R-:W-:Y:S02]  /*2b2b0*/  IMAD.MOV.U32 R108, RZ, RZ, R107 ;  /* 0x000000ffff6c7224 */ /* 0x000fe400078e006b */
[----:B------:R-:W-:Y:S02]  /*2b2c0*/  IMAD.MOV.U32 R101, RZ, RZ, R185 ;  /* 0x000000ffff657224 */ /* 0x000fe400078e00b9 */
[----:B------:R-:W-:-:S02]  /*2b2d0*/  IMAD.MOV.U32 R107, RZ, RZ, R106 ;  /* 0x000000ffff6b7224 */ /* 0x000fc400078e006a */
[----:B------:R-:W-:Y:S01]  /*2b2e0*/  IMAD.MOV.U32 R106, RZ, RZ, R105 ;  /* 0x000000ffff6a7224 */ /* 0x000fe200078e0069 */
[----:B------:R-:W-:Y:S01]  /*2b2f0*/  LEA.HI.X.SX32 R11, R199, R2, 0x2, P5 ;  /* 0x00000002c70b7211 */ /* 0x000fe200028f16ff */
[----:B------:R-:W-:Y:S01]  /*2b300*/  IMAD.MOV.U32 R105, RZ, RZ, R104 ;  /* 0x000000ffff697224 */ /* 0x000fe200078e0068 */
[C---:B-1----:R-:W-:Y:S02]  /*2b310*/  LEA R4, P4, R249.reuse, R0, 0x2 ;  /* 0x00000000f9047211 */ /* 0x042fe400078810ff */
[----:B------:R-:W-:Y:S02]  /*2b320*/  MOV R104, R103 ;  /* 0x0000006700687202 */ /* 0x000fe40000000f00 */
[----:B------:R-:W-:Y:S01]  /*2b330*/  LEA.HI.X.SX32 R5, R249, R2, 0x2, P4 ;  /* 0x00000002f9057211 */ /* 0x000fe200020f16ff */
        /* <DEDUP_REMOVED lines=9> */
[----:B--2---:R-:W-:Y:S01]  /*2b3d0*/  IMAD.MOV.U32 R102, RZ, RZ, R229 ;  /* 0x000000ffff667224 */ /* 0x004fe200078e00e5 */
[----:B-----5:R-:W-:Y:S02]  /*2b3e0*/  MOV R229, R91 ;  /* 0x0000005b00e57202 */ /* 0x020fe40000000f00 */
[----:B------:R-:W2:Y:S01]  /*2b3f0*/  LDL.LU R91, [R1+0xa6c] ;  /* 0x000a6c00015b7983 */ /* 0x000ea20000300800 */
[----:B------:R-:W-:-:S03]  /*2b400*/  IMAD.MOV.U32 R103, RZ, RZ, R102 ;  /* 0x000000ffff677224 */ /* 0x000fc600078e0066 */
[----:B------:R-:W3:Y:S01]  /*2b410*/  LDL.LU R185, [R1+0x9ac] ;  /* 0x0009ac0001b97983 */ /* 0x000ee20000300800 */
[----:B------:R-:W-:-:S03]  /*2b420*/  IMAD.MOV.U32 R102, RZ, RZ, R101 ;  /* 0x000000ffff667224 */ /* 0x000fc600078e0065 */
[----:B------:R1:W-:Y:S01]  /*2b430*/  STL.64 [R1+0x710], R14 ;  /* 0x0007100e01007387 */ /* 0x0003e20000100a00 */
[----:B------:R-:W-:-:S03]  /*2b440*/  IMAD.MOV.U32 R101, RZ, RZ, R223 ;  /* 0x000000ffff657224 */ /* 0x000fc600078e00df */
[----:B------:R-:W4:Y:S01]  /*2b450*/  LDL.LU R223, [R1+0xa60] ;  /* 0x000a600001df7983 */ /* 0x000f220000300800 */
[----:B-1----:R-:W-:-:S03]  /*2b460*/  LEA R14, P0, R248, R0, 0x2 ;  /* 0x00000000f80e7211 */ /* 0x002fc600078010ff */
        /* <DEDUP_REMOVED lines=10> */
[----:B------:R-:W-:-:S03]  /*2b510*/  LEA.HI.X.SX32 R15, R133, R2, 0x2, P0 ;  /* 0x00000002850f7211 */ /* 0x000fc600000f16ff */
[----:B------:R5:W-:Y:S04]  /*2b520*/  STL.64 [R1+0x850], R4 ;  /* 0x0008500401007387 */ /* 0x000be80000100a00 */
[----:B------:R5:W-:Y:S01]  /*2b530*/  STL.64 [R1+0x890], R14 ;  /* 0x0008900e01007387 */ /* 0x000be20000100a00 */
[-C--:B-1----:R-:W-:Y:S02]  /*2b540*/  LEA R10, P5, R128, R0.reuse, 0x2 ;  /* 0x00000000800a7211 */ /* 0x082fe400078a10ff */
        /* <DEDUP_REMOVED lines=58> */
[----:B------:R-:W-:Y:S01]  /*2b8f0*/  IMAD.MOV.U32 R116, RZ, RZ, R113 ;  /* 0x000000ffff747224 */ /* 0x000fe200078e0071 */
[----:B------:R-:W-:Y:S01]  /*2b900*/  LEA.HI.X.SX32 R15, R147, R2, 0x2, P0 ;  /* 0x00000002930f7211 */ /* 0x000fe200000f16ff */
[----:B------:R1:W-:Y:S01]  /*2b910*/  STL.64 [R1+0xd50], R10 ;  /* 0x000d500a01007387 */ /* 0x0003e20000100a00 */
[----:B------:R-:W-:Y:S01]  /*2b920*/  IMAD.MOV.U32 R113, RZ, RZ, R112 ;  /* 0x000000ffff717224 */ /* 0x000fe200078e0070 */
[----:B------:R-:W-:Y:S01]  /*2b930*/  MOV R112, R111 ;  /* 0x0000006f00707202 */ /* 0x000fe20000000f00 */
[----:B------:R-:W-:Y:S01]  /*2b940*/  IMAD.MOV.U32 R111, RZ, RZ, R110 ;  /* 0x000000ffff6f7224 */ /* 0x000fe200078e006e */
[----:B------:R5:W-:Y:S01]  /*2b950*/  STL.64 [R1+0xd90], R4 ;  /* 0x000d900401007387 */ /* 0x000be20000100a00 */
[----:B------:R-:W-:Y:S01]  /*2b960*/  IMAD.MOV.U32 R110, RZ, RZ, R109 ;  /* 0x000000ffff6e7224 */ /* 0x000fe200078e006d */
[----:B------:R-:W-:Y:S01]  /*2b970*/  MOV R134, R113 ;  /* 0x0000007100867202 */ /* 0x000fe20000000f00 */
[----:B------:R-:W-:Y:S01]  /*2b980*/  IMAD.MOV.U32 R109, RZ, RZ, R108 ;  /* 0x000000ffff6d7224 */ /* 0x000fe200078e006c */
[----:B------:R5:W-:Y:S01]  /*2b990*/  STL.64 [R1+0xdc8], R14 ;  /* 0x000dc80e01007387 */ /* 0x000be20000100a00 */
[CC--:B-1----:R-:W-:Y:S01]  /*2b9a0*/  LEA R10, P5, R131.reuse, R0.reuse, 0x2 ;  /* 0x00000000830a7211 */ /* 0x0c2fe200078a10ff */
[----:B------:R-:W-:Y:S01]  /*2b9b0*/  IMAD.MOV.U32 R108, RZ, RZ, R107 ;  /* 0x000000ffff6c7224 */ /* 0x000fe200078e006b */
[C---:B-----5:R-:W-:Y:S01]  /*2b9c0*/  LEA R4, P4, R130.reuse, R0, 0x2 ;  /* 0x0000000082047211 */ /* 0x060fe200078810ff */
[----:B------:R-:W-:Y:S01]  /*2b9d0*/  IMAD.MOV.U32 R107, RZ, RZ, R106 ;  /* 0x000000ffff6b7224 */ /* 0x000fe200078e006a */
[----:B------:R-:W-:Y:S01]  /*2b9e0*/  LEA.HI.X.SX32 R11, R131, R2, 0x2, P5 ;  /* 0x00000002830b7211 */ /* 0x000fe200028f16ff */
[----:B------:R-:W-:Y:S01]  /*2b9f0*/  IMAD.MOV.U32 R113, RZ, RZ, R112 ;  /* 0x000000ffff717224 */ /* 0x000fe200078e0070 */
[C---:B------:R-:W-:Y:S01]  /*2ba00*/  LEA R14, P0, R129.reuse, R0, 0x2 ;  /* 0x00000000810e7211 */ /* 0x040fe200078010ff */
[----:B------:R-:W-:Y:S01]  /*2ba10*/  IMAD.MOV.U32 R112, RZ, RZ, R111 ;  /* 0x000000ffff707224 */ /* 0x000fe200078e006f */
[-C--:B------:R-:W-:Y:S01]  /*2ba20*/  LEA.HI.X.SX32 R5, R130, R2.reuse, 0x2, P4 ;  /* 0x0000000282057211 */ /* 0x080fe200020f16ff */
[----:B------:R-:W-:Y:S01]  /*2ba30*/  IMAD.MOV.U32 R111, RZ, RZ, R110 ;  /* 0x000000ffff6f7224 */ /* 0x000fe200078e006e */
[----:B------:R-:W-:Y:S01]  /*2ba40*/  MOV R106, R105 ;  /* 0x00000069006a7202 */ /* 0x000fe20000000f00 */
[----:B------:R-:W-:Y:S01]  /*2ba50*/  IMAD.MOV.U32 R105, RZ, RZ, R104 ;  /* 0x000000ffff697224 */ /* 0x000fe200078e0068 */
[----:B------:R-:W-:Y:S01]  /*2ba60*/  LEA.HI.X.SX32 R15, R129, R2, 0x2, P0 ;  /* 0x00000002810f7211 */ /* 0x000fe200000f16ff */
[----:B------:R-:W-:Y:S01]  /*2ba70*/  IMAD.MOV.U32 R104, RZ, RZ, R103 ;  /* 0x000000ffff687224 */ /* 0x000fe200078e0067 */
[----:B------:R1:W-:Y:S01]  /*2ba80*/  STL.64 [R1+0xe08], R10 ;  /* 0x000e080a01007387 */ /* 0x0003e20000100a00 */
[----:B------:R-:W-:-:S02]  /*2ba90*/  IMAD.MOV.U32 R110, RZ, RZ, R109 ;  /* 0x000000ffff6e7224 */ /* 0x000fc400078e006d */
[----:B------:R-:W-:Y:S02]  /*2baa0*/  IMAD.MOV.U32 R103, RZ, RZ, R102 ;  /* 0x000000ffff677224 */ /* 0x000fe400078e0066 */
[----:B------:R-:W-:Y:S01]  /*2bab0*/  IMAD.MOV.U32 R109, RZ, RZ, R108 ;  /* 0x000000ffff6d7224 */ /* 0x000fe200078e006c */
[----:B------:R-:W-:Y:S01]  /*2bac0*/  MOV R108, R107 ;  /* 0x0000006b006c7202 */ /* 0x000fe20000000f00 */
[----:B------:R-:W-:Y:S01]  /*2bad0*/  IMAD.MOV.U32 R102, RZ, RZ, R101 ;  /* 0x000000ffff667224 */ /* 0x000fe200078e0065 */
[----:B------:R5:W-:Y:S01]  /*2bae0*/  STL.64 [R1+0xe48], R4 ;  /* 0x000e480401007387 */ /* 0x000be20000100a00 */
[----:B------:R-:W-:Y:S02]  /*2baf0*/  IMAD.MOV.U32 R118, RZ, RZ, R113 ;  /* 0x000000ffff767224 */ /* 0x000fe400078e0071 */
[----:B------:R-:W-:Y:S01]  /*2bb00*/  IMAD.MOV.U32 R101, RZ, RZ, R222 ;  /* 0x000000ffff657224 */ /* 0x000fe200078e00de */
[----:B-1----:R-:W-:Y:S01]  /*2bb10*/  LEA R10, P5, R127, R0, 0x2 ;  /* 0x000000007f0a7211 */ /* 0x002fe200078a10ff */
[----:B------:R-:W-:-:S02]  /*2bb20*/  IMAD.MOV.U32 R107, RZ, RZ, R106 ;  /* 0x000000ffff6b7224 */ /* 0x000fc400078e006a */
[----:B------:R-:W-:Y:S01]  /*2bb30*/  IMAD.MOV.U32 R113, RZ, RZ, R112 ;  /* 0x000000ffff717224 */ /* 0x000fe200078e0070 */
[----:B------:R1:W-:Y:S01]  /*2bb40*/  STL.64 [R1+0xe88], R14 ;  /* 0x000e880e01007387 */ /* 0x0003e20000100a00 */
[----:B------:R-:W-:Y:S02]  /*2bb50*/  IMAD.MOV.U32 R106, RZ, RZ, R105 ;  /* 0x000000ffff6a7224 */ /* 0x000fe400078e0069 */
[----:B------:R-:W-:Y:S01]  /*2bb60*/  IMAD.MOV.U32 R112, RZ, RZ, R111 ;  /* 0x000000ffff707224 */ /* 0x000fe200078e006f */
[----:B-----5:R-:W-:Y:S01]  /*2bb70*/  LEA R4, P4, R61, R0, 0x2 ;  /* 0x000000003d047211 */ /* 0x020fe200078810ff */
[----:B------:R-:W-:Y:S01]  /*2bb80*/  IMAD.MOV.U32 R105, RZ, RZ, R104 ;  /* 0x000000ffff697224 */ /* 0x000fe200078e0068 */
[-C--:B------:R-:W-:Y:S01]  /*2bb90*/  LEA.HI.X.SX32 R11, R127, R2.reuse, 0x2, P5 ;  /* 0x000000027f0b7211 */ /* 0x080fe200028f16ff */
[----:B------:R-:W-:Y:S01]  /*2bba0*/  IMAD.MOV.U32 R111, RZ, RZ, R110 ;  /* 0x000000ffff6f7224 */ /* 0x000fe200078e006e */
[----:B------:R-:W-:Y:S01]  /*2bbb0*/  MOV R110, R109 ;  /* 0x0000006d006e7202 */ /* 0x000fe20000000f00 */
[----:B------:R-:W-:Y:S01]  /*2bbc0*/  IMAD.MOV.U32 R104, RZ, RZ, R103 ;  /* 0x000000ffff687224 */ /* 0x000fe200078e0067 */
[----:B------:R-:W-:Y:S01]  /*2bbd0*/  LEA.HI.X.SX32 R5, R61, R2, 0x2, P4 ;  /* 0x000000023d057211 */ /* 0x000fe200020f16ff */
[----:B------:R-:W-:Y:S01]  /*2bbe0*/  IMAD.MOV.U32 R103, RZ, RZ, R102 ;  /* 0x000000ffff677224 */ /* 0x000fe200078e0066 */
[C---:B-1----:R-:W-:Y:S01]  /*2bbf0*/  LEA R14, P0, R54.reuse, R0, 0x2 ;  /* 0x00000000360e7211 */ /* 0x042fe200078010ff */
        /* <DEDUP_REMOVED lines=18> */
[----:B------:R-:W-:-:S02]  /*2bd20*/  IMAD R35, R35, c[0x0][0x190], RZ ;  /* 0x0000640023237a24 */ /* 0x000fc400078e02ff */
[----:B------:R-:W-:Y:S02]  /*2bd30*/  IMAD.MOV.U32 R117, RZ, RZ, R113 ;  /* 0x000000ffff757224 */ /* 0x000fe400078e0071 */
[----:B------:R-:W-:Y:S01]  /*2bd40*/  IMAD.MOV.U32 R113, RZ, RZ, R112 ;  /* 0x000000ffff717224 */ /* 0x000fe200078e0070 */
[----:B------:R-:W-:Y:S01]  /*2bd50*/  MOV R112, R111 ;  /* 0x0000006f00707202 */ /* 0x000fe20000000f00 */
[----:B------:R-:W-:Y:S01]  /*2bd60*/  IMAD.MOV.U32 R111, RZ, RZ, R110 ;  /* 0x000000ffff6f7224 */ /* 0x000fe200078e006e */
[C---:B-1----:R-:W-:Y:S01]  /*2bd70*/  LEA R10, P5, R35.reuse, R0, 0x2 ;  /* 0x00000000230a7211 */ /* 0x042fe200078a10ff */
[----:B------:R-:W-:Y:S02]  /*2bd80*/  IMAD.MOV.U32 R110, RZ, RZ, R109 ;  /* 0x000000ffff6e7224 */ /* 0x000fe400078e006d */
[----:B------:R-:W-:Y:S02]  /*2bd90*/  IMAD.MOV.U32 R109, RZ, RZ, R108 ;  /* 0x000000ffff6d7224 */ /* 0x000fe400078e006c */
[----:B------:R-:W-:Y:S01]  /*2bda0*/  IMAD.MOV.U32 R108, RZ, RZ, R107 ;  /* 0x000000ffff6c7224 */ /* 0x000fe200078e006b */
[----:B------:R-:W-:Y:S01]  /*2bdb0*/  LEA.HI.X.SX32 R11, R35, R2, 0x2, P5 ;  /* 0x00000002230b7211 */ /* 0x000fe200028f16ff */
[----:B------:R-:W-:Y:S01]  /*2bdc0*/  IMAD.MOV.U32 R107, RZ, RZ, R106 ;  /* 0x000000ffff6b7224 */ /* 0x000fe200078e006a */
[----:B------:R-:W-:Y:S01]  /*2bdd0*/  MOV R106, R105 ;  /* 0x00000069006a7202 */ /* 0x000fe20000000f00 */
[----:B------:R-:W-:-:S02]  /*2bde0*/  IMAD.MOV.U32 R105, RZ, RZ, R104 ;  /* 0x000000ffff697224 */ /* 0x000fc400078e0068 */
[----:B------:R-:W-:Y:S02]  /*2bdf0*/  IMAD.MOV.U32 R104, RZ, RZ, R103 ;  /* 0x000000ffff687224 */ /* 0x000fe400078e0067 */
[----:B------:R-:W-:Y:S01]  /*2be00*/  IMAD.MOV.U32 R103, RZ, RZ, R102 ;  /* 0x000000ffff677224 */ /* 0x000fe200078e0066 */
[----:B------:R1:W-:Y:S01]  /*2be10*/  STL.64 [R1+0xf88], R10 ;  /* 0x000f880a01007387 */ /* 0x0003e20000100a00 */
[----:B------:R-:W-:Y:S02]  /*2be20*/  IMAD.MOV.U32 R102, RZ, RZ, R101 ;  /* 0x000000ffff667224 */ /* 0x000fe400078e0065 */
[----:B--2---:R-:W-:Y:S02]  /*2be30*/  IMAD.MOV.U32 R101, RZ, RZ, R100 ;  /* 0x000000ffff657224 */ /* 0x004fe400078e0064 */
[----:B------:R-:W2:Y:S01]  /*2be40*/  LDL.LU R100, [R1+0x89c] ;  /* 0x00089c0001647983 */ /* 0x000ea20000300800 */
[----:B------:R-:W-:Y:S01]  /*2be50*/  MOV R119, R113 ;  /* 0x0000007100777202 */ /* 0x000fe20000000f00 */
[----:B------:R-:W-:-:S02]  /*2be60*/  IMAD.MOV.U32 R113, RZ, RZ, R112 ;  /* 0x000000ffff717224 */ /* 0x000fc400078e0070 */
[----:B------:R-:W-:Y:S02]  /*2be70*/  IMAD.MOV.U32 R112, RZ, RZ, R111 ;  /* 0x000000ffff707224 */ /* 0x000fe400078e006f */
[----:B------:R-:W-:Y:S02]  /*2be80*/  IMAD.MOV.U32 R111, RZ, RZ, R110 ;  /* 0x000000ffff6f7224 */ /* 0x000fe400078e006e */
[----:B------:R-:W-:Y:S02]  /*2be90*/  IMAD R36, R36, c[0x0][0x190], RZ ;  /* 0x0000640024247a24 */ /* 0x000fe400078e02ff */
[----:B------:R-:W-:Y:S02]  /*2bea0*/  IMAD.MOV.U32 R110, RZ, RZ, R109 ;  /* 0x000000ffff6e7224 */ /* 0x000fe400078e006d */
[----:B------:R-:W-:Y:S01]  /*2beb0*/  IMAD.MOV.U32 R109, RZ, RZ, R108 ;  /* 0x000000ffff6d7224 */ /* 0x000fe200078e006c */
[----:B------:R-:W-:Y:S01]  /*2bec0*/  MOV R108, R107 ;  /* 0x0000006b006c7202 */ /* 0x000fe20000000f00 */
[----:B------:R-:W-:-:S02]  /*2bed0*/  IMAD R37, R37, c[0x0][0x190], RZ ;  /* 0x0000640025257a24 */ /* 0x000fc400078e02ff */
[----:B------:R-:W-:Y:S02]  /*2bee0*/  IMAD.MOV.U32 R133, RZ, RZ, R113 ;  /* 0x000000ffff857224 */ /* 0x000fe400078e0071 */
[----:B------:R-:W-:Y:S02]  /*2bef0*/  IMAD.MOV.U32 R107, RZ, RZ, R106 ;  /* 0x000000ffff6b7224 */ /* 0x000fe400078e006a */
[----:B------:R-:W-:Y:S01]  /*2bf00*/  IMAD.MOV.U32 R113, RZ, RZ, R112 ;  /* 0x000000ffff717224 */ /* 0x000fe200078e0070 */
[----:B------:R-:W-:Y:S01]  /*2bf10*/  LEA R4, P4, R36, R0, 0x2 ;  /* 0x0000000024047211 */ /* 0x000fe200078810ff */
[----:B------:R-:W-:Y:S02]  /*2bf20*/  IMAD.MOV.U32 R106, RZ, RZ, R105 ;  /* 0x000000ffff6a7224 */ /* 0x000fe400078e0069 */
[----:B------:R-:W-:Y:S01]  /*2bf30*/  IMAD.MOV.U32 R112, RZ, RZ, R111 ;  /* 0x000000ffff707224 */ /* 0x000fe200078e006f */
[----:B------:R-:W-:Y:S01]  /*2bf40*/  MOV R111, R110 ;  /* 0x0000006e006f7202 */ /* 0x000fe20000000f00 */
[----:B------:R-:W-:Y:S01]  /*2bf50*/  IMAD.MOV.U32 R105, RZ, RZ, R104 ;  /* 0x000000ffff697224 */ /* 0x000fe200078e0068 */
[----:B------:R-:W-:Y:S01]  /*2bf60*/  LEA R14, P0, R37, R0, 0x2 ;  /* 0x00000000250e7211 */ /* 0x000fe200078010ff */
[----:B------:R-:W-:-:S02]  /*2bf70*/  IMAD.MOV.U32 R104, RZ, RZ, R103 ;  /* 0x000000ffff687224 */ /* 0x000fc400078e0067 */
[----:B------:R-:W-:Y:S02]  /*2bf80*/  IMAD.MOV.U32 R110, RZ, RZ, R109 ;  /* 0x000000ffff6e7224 */ /* 0x000fe400078e006d */
[----:B------:R-:W-:Y:S01]  /*2bf90*/  IMAD.MOV.U32 R103, RZ, RZ, R102 ;  /* 0x000000ffff677224 */ /* 0x000fe200078e0066 */
[----:B------:R-:W-:Y:S01]  /*2bfa0*/  MOV R102, R101 ;  /* 0x0000006500667202 */ /* 0x000fe20000000f00 */
[----:B------:R-:W-:Y:S01]  /*2bfb0*/  IMAD.MOV.U32 R109, RZ, RZ, R108 ;  /* 0x000000ffff6d7224 */ /* 0x000fe200078e006c */
[-C--:B------:R-:W-:Y:S01]  /*2bfc0*/  LEA.HI.X.SX32 R5, R36, R2.reuse, 0x2, P4 ;  /* 0x0000000224057211 */ /* 0x080fe200020f16ff */
[----:B------:R-:W-:Y:S02]  /*2bfd0*/  IMAD.MOV.U32 R108, RZ, RZ, R107 ;  /* 0x000000ffff6c7224 */ /* 0x000fe400078e006b */
[----:B------:R-:W-:Y:S01]  /*2bfe0*/  IMAD.MOV.U32 R107, RZ, RZ, R106 ;  /* 0x000000ffff6b7224 */ /* 0x000fe200078e006a */
[----:B------:R-:W-:Y:S01]  /*2bff0*/  LEA.HI.X.SX32 R15, R37, R2, 0x2, P0 ;  /* 0x00000002250f7211 */ /* 0x000fe200000f16ff */
[----:B------:R-:W-:Y:S01]  /*2c000*/  IMAD.MOV.U32 R106, RZ, RZ, R105 ;  /* 0x000000ffff6a7224 */ /* 0x000fe200078e0069 */
[----:B------:R-:W-:Y:S01]  /*2c010*/  MOV R105, R104 ;  /* 0x0000006800697202 */ /* 0x000fe20000000f00 */
[----:B------:R-:W-:Y:S01]  /*2c020*/  IMAD.MOV.U32 R104, RZ, RZ, R103 ;  /* 0x000000ffff687224 */ /* 0x000fe200078e0067 */
[----:B------:R1:W-:Y:S01]  /*2c030*/  STL.64 [R1+0xfc8], R4 ;  /* 0x000fc80401007387 */ /* 0x0003e20000100a00 */
[----:B------:R-:W-:-:S02]  /*2c040*/  IMAD.MOV.U32 R103, RZ, RZ, R102 ;  /* 0x000000ffff677224 */ /* 0x000fc400078e0066 */
[----:B--2---:R-:W-:Y:S02]  /*2c050*/  IMAD.MOV.U32 R101, RZ, RZ, R100 ;  /* 0x000000ffff657224 */ /* 0x004fe400078e0064 */
[----:B------:R-:W-:Y:S02]  /*2c060*/  IMAD.MOV.U32 R100, RZ, RZ, R90 ;  /* 0x000000ffff647224 */ /* 0x000fe400078e005a */
[----:B------:R-:W-:Y:S01]  /*2c070*/  IMAD.MOV.U32 R102, RZ, RZ, R101 ;  /* 0x000000ffff667224 */ /* 0x000fe200078e0065 */
[----:B------:R-:W2:Y:S01]  /*2c080*/  LDL.LU R90, [R1+0x964] ;  /* 0x00096400015a7983 */ /* 0x000ea20000300800 */
[----:B------:R-:W-:Y:S02]  /*2c090*/  IMAD.MOV.U32 R101, RZ, RZ, R100 ;  /* 0x000000ffff657224 */ /* 0x000fe400078e0064 */
[----:B------:R-:W-:Y:S01]  /*2c0a0*/  IMAD.MOV.U32 R100, RZ, RZ, R99 ;  /* 0x000000ffff647224 */ /* 0x000fe200078e0063 */
[----:B------:R1:W-:Y:S04]  /*2c0b0*/  STL.64 [R1+0x1008], R14 ;  /* 0x0010080e01007387 */ /* 0x0003e80000100a00 */
[----:B------:R-:W2:Y:S01]  /*2c0c0*/  LDL.LU R99, [R1+0x864] ;  /* 0x0008640001637983 */ /* 0x000ea20000300800 */
[----:B------:R-:W-:Y:S01]  /*2c0d0*/  IMAD R38, R38, c[0x0][0x190], RZ ;  /* 0x0000640026267a24 */ /* 0x000fe200078e02ff */
[----:B------:R-:W-:Y:S01]  /*2c0e0*/  MOV R128, R113 ;  /* 0x0000007100807202 */ /* 0x000fe20000000f00 */
[----:B------:R-:W-:-:S02]  /*2c0f0*/  IMAD.MOV.U32 R113, RZ, RZ, R112 ;  /* 0x000000ffff717224 */ /* 0x000fc400078e0070 */
[----:B------:R-:W-:Y:S02]  /*2c100*/  IMAD.MOV.U32 R112, RZ, RZ, R111 ;  /* 0x000000ffff707224 */ /* 0x000fe400078e006f */
[----:B------:R-:W-:Y:S01]  /*2c110*/  IMAD.MOV.U32 R111, RZ, RZ, R110 ;  /* 0x000000ffff6f7224 */ /* 0x000fe200078e006e */
        /* <DEDUP_REMOVED lines=13> */
[----:B--2---:R-:W-:-:S03]  /*2c1f0*/  IMAD.MOV.U32 R100, RZ, RZ, R99 ;  /* 0x000000ffff647224 */ /* 0x004fc600078e0063 */
[----:B------:R-:W2:Y:S01]  /*2c200*/  LDL.LU R99, [R1+0x82c] ;  /* 0x00082c0001637983 */ /* 0x000ea20000300800 */
[----:B------:R-:W-:Y:S02]  /*2c210*/  IMAD.MOV.U32 R124, RZ, RZ, R113 ;  /* 0x000000ffff7c7224 */ /* 0x000fe400078e0071 */
[----:B------:R-:W-:Y:S02]  /*2c220*/  IMAD.MOV.U32 R113, RZ, RZ, R112 ;  /* 0x000000ffff717224 */ /* 0x000fe400078e0070 */
[----:B------:R-:W-:Y:S01]  /*2c230*/  IMAD.MOV.U32 R112, RZ, RZ, R111 ;  /* 0x000000ffff707224 */ /* 0x000fe200078e006f */
[----:B------:R-:W-:Y:S01]  /*2c240*/  MOV R111, R110 ;  /* 0x0000006e006f7202 */ /* 0x000fe20000000f00 */
[----:B------:R-:W-:Y:S02]  /*2c250*/  IMAD.MOV.U32 R110, RZ, RZ, R109 ;  /* 0x000000ffff6e7224 */ /* 0x000fe400078e006d */
[----:B------:R-:W-:Y:S02]  /*2c260*/  IMAD R39, R39, c[0x0][0x190], RZ ;  /* 0x0000640027277a24 */ /* 0x000fe400078e02ff */
[----:B------:R-:W-:-:S02]  /*2c270*/  IMAD.MOV.U32 R109, RZ, RZ, R108 ;  /* 0x000000ffff6d7224 */ /* 0x000fc400078e006c */
[----:B------:R-:W-:Y:S02]  /*2c280*/  IMAD.MOV.U32 R108, RZ, RZ, R107 ;  /* 0x000000ffff6c7224 */ /* 0x000fe400078e006b */
[----:B------:R-:W-:Y:S02]  /*2c290*/  IMAD.MOV.U32 R123, RZ, RZ, R113 ;  /* 0x000000ffff7b7224 */ /* 0x000fe400078e0071 */
[----:B------:R-:W-:Y:S02]  /*2c2a0*/  IMAD.MOV.U32 R107, RZ, RZ, R106 ;  /* 0x000000ffff6b7224 */ /* 0x000fe400078e006a */
[----:B------:R-:W-:Y:S02]  /*2c2b0*/  IMAD.MOV.U32 R113, RZ, RZ, R112 ;  /* 0x000000ffff717224 */ /* 0x000fe400078e0070 */
[----:B------:R-:W-:Y:S02]  /*2c2c0*/  IMAD R220, R220, c[0x0][0x190], RZ ;  /* 0x00006400dcdc7a24 */ /* 0x000fe400078e02ff */
        /* <DEDUP_REMOVED lines=9> */
[-C--:B------:R-:W-:Y:S01]  /*2c360*/  LEA R14, P0, R12, R0.reuse, 0x2 ;  /* 0x000000000c0e7211 */ /* 0x080fe200078010ff */
[----:B------:R-:W-:Y:S01]  /*2c370*/  IMAD.MOV.U32 R102, RZ, RZ, R101 ;  /* 0x000000ffff667224 */ /* 0x000fe200078e0065 */
[----:B-1----:R-:W-:Y:S01]  /*2c380*/  LEA R10, P5, R220, R0, 0x2 ;  /* 0x00000000dc0a7211 */ /* 0x002fe200078a10ff */
[----:B------:R-:W-:Y:S01]  /*2c390*/  IMAD.MOV.U32 R108, RZ, RZ, R107 ;  /* 0x000000ffff6c7224 */ /* 0x000fe200078e006b */
[----:B------:R-:W-:Y:S01]  /*2c3a0*/  LEA.HI.X.SX32 R5, R39, R2, 0x2, P4 ;  /* 0x0000000227057211 */ /* 0x000fe200020f16ff */
[----:B------:R-:W-:-:S02]  /*2c3b0*/  IMAD.MOV.U32 R101, RZ, RZ, R100 ;  /* 0x000000ffff657224 */ /* 0x000fc400078e0064 */
[----:B------:R-:W-:Y:S02]  /*2c3c0*/  IMAD.MOV.U32 R107, RZ, RZ, R106 ;  /* 0x000000ffff6b7224 */ /* 0x000fe400078e006a */
[----:B------:R-:W-:Y:S01]  /*2c3d0*/  IMAD.MOV.U32 R106, RZ, RZ, R105 ;  /* 0x000000ffff6a7224 */ /* 0x000fe200078e0069 */
[-C--:B------:R-:W-:Y:S01]  /*2c3e0*/  LEA.HI.X.SX32 R15, R12, R2.reuse, 0x2, P0 ;  /* 0x000000020c0f7211 */ /* 0x080fe200000f16ff */
[----:B------:R-:W-:Y:S01]  /*2c3f0*/  IMAD.MOV.U32 R105, RZ, RZ, R104 ;  /* 0x000000ffff697224 */ /* 0x000fe200078e0068 */
[----:B------:R-:W-:Y:S01]  /*2c400*/  LEA.HI.X.SX32 R11, R220, R2, 0x2, P5 ;  /* 0x00000002dc0b7211 */ /* 0x000fe200028f16ff */
[----:B------:R-:W-:Y:S01]  /*2c410*/  IMAD.MOV.U32 R104, RZ, RZ, R103 ;  /* 0x000000ffff687224 */ /* 0x000fe200078e0067 */
[----:B------:R-:W-:Y:S01]  /*2c420*/  MOV R103, R102 ;  /* 0x0000006600677202 */ /* 0x000fe20000000f00 */
[----:B------:R-:W-:Y:S01]  /*2c430*/  IMAD.MOV.U32 R102, RZ, RZ, R101 ;  /* 0x000000ffff667224 */ /* 0x000fe200078e0065 */
[----:B------:R1:W-:Y:S01]  /*2c440*/  STL.64 [R1+0x1750], R4 ;  /* 0x0017500401007387 */ /* 0x0003e20000100a00 */
[----:B--2---:R-:W-:Y:S01]  /*2c450*/  IMAD.MOV.U32 R100, RZ, RZ, R99 ;  /* 0x000000ffff647224 */ /* 0x004fe200078e0063 */
[----:B------:R-:W-:-:S02]  /*2c460*/  MOV R99, R201 ;  /* 0x000000c900637202 */ /* 0x000fc40000000f00 */
[----:B------:R-:W2:Y:S01]  /*2c470*/  LDL.LU R201, [R1+0xa24] ;  /* 0x000a240001c97983 */ /* 0x000ea20000300800 */
[----:B------:R-:W-:Y:S02]  /*2c480*/  IMAD.MOV.U32 R101, RZ, RZ, R100 ;  /* 0x000000ffff657224 */ /* 0x000fe400078e0064 */
[----:B------:R-:W-:Y:S01]  /*2c490*/  IMAD.MOV.U32 R100, RZ, RZ, R99 ;  /* 0x000000ffff647224 */ /* 0x000fe200078e0063 */
[----:B------:R1:W-:Y:S01]  /*2c4a0*/  STL.64 [R1+0x1790], R14 ;  /* 0x0017900e01007387 */ /* 0x0003e20000100a00 */
[----:B------:R-:W-:Y:S02]  /*2c4b0*/  IMAD.MOV.U32 R99, RZ, RZ, R97 ;  /* 0x000000ffff637224 */ /* 0x000fe400078e0061 */
[----:B------:R-:W-:Y:S01]  /*2c4c0*/  IMAD.MOV.U32 R97, RZ, RZ, R231 ;  /* 0x000000ffff617224 */ /* 0x000fe200078e00e7 */
[----:B------:R1:W-:Y:S04]  /*2c4d0*/  STL.64 [R1+0x17d0], R10 ;  /* 0x0017d00a01007387 */ /* 0x0003e80000100a00 */
[----:B------:R-:W2:Y:S01]  /*2c4e0*/  LDL.LU R231, [R1+0xaac] ;  /* 0x000aac0001e77983 */ /* 0x000ea20000300800 */
[----:B------:R-:W-:Y:S01]  /*2c4f0*/  MOV R122, R113 ;  /* 0x00000071007a7202 */ /* 0x000fe20000000f00 */
[----:B------:R-:W-:-:S02]  /*2c500*/  IMAD.MOV.U32 R113, RZ, RZ, R112 ;  /* 0x000000ffff717224 */ /* 0x000fc400078e0070 */
[----:B------:R-:W-:Y:S02]  /*2c510*/  IMAD.MOV.U32 R112, RZ, RZ, R111 ;  /* 0x000000ffff707224 */ /* 0x000fe400078e006f */
[----:B------:R-:W-:Y:S02]  /*2c520*/  IMAD R228, R228, c[0x0][0x190], RZ ;  /* 0x00006400e4e47a24 */ /* 0x000fe400078e02ff */
[----:B------:R-:W-:Y:S02]  /*2c530*/  IMAD.MOV.U32 R111, RZ, RZ, R110 ;  /* 0x000000ffff6f7224 */ /* 0x000fe400078e006e */
[----:B------:R-:W-:Y:S02]  /*2c540*/  IMAD.MOV.U32 R110, RZ, RZ, R109 ;  /* 0x000000ffff6e7224 */ /* 0x000fe400078e006d */
[----:B------:R-:W-:Y:S01]  /*2c550*/  IMAD.MOV.U32 R109, RZ, RZ, R108 ;  /* 0x000000ffff6d7224 */ /* 0x000fe200078e006c */
[----:B------:R-:W-:Y:S01]  /*2c560*/  MOV R108, R107 ;  /* 0x0000006b006c7202 */ /* 0x000fe20000000f00 */
[----:B------:R-:W-:Y:S01]  /*2c570*/  IMAD.MOV.U32 R107, RZ, RZ, R106 ;  /* 0x000000ffff6b7224 */ /* 0x000fe200078e006a */
[----:B-1----:R-:W-:Y:S01]  /*2c580*/  LEA R4, P4, R228, R0, 0x2 ;  /* 0x00000000e4047211 */ /* 0x002fe200078810ff */
[----:B------:R-:W-:-:S02]  /*2c590*/  IMAD.MOV.U32 R106, RZ, RZ, R105 ;  /* 0x000000ffff6a7224 */ /* 0x000fc400078e0069 */
[----:B------:R-:W-:Y:S02]  /*2c5a0*/  IMAD.MOV.U32 R105, RZ, RZ, R104 ;  /* 0x000000ffff697224 */ /* 0x000fe400078e0068 */
[----:B------:R-:W-:Y:S01]  /*2c5b0*/  IMAD.MOV.U32 R104, RZ, RZ, R103 ;  /* 0x000000ffff687224 */ /* 0x000fe200078e0067 */
[----:B------:R-:W-:Y:S01]  /*2c5c0*/  LEA.HI.X.SX32 R5, R228, R2, 0x2, P4 ;  /* 0x00000002e4057211 */ /* 0x000fe200020f16ff */
[----:B------:R-:W-:Y:S01]  /*2c5d0*/  IMAD.MOV.U32 R103, RZ, RZ, R102 ;  /* 0x000000ffff677224 */ /* 0x000fe200078e0066 */
[----:B------:R-:W-:Y:S01]  /*2c5e0*/  MOV R102, R101 ;  /* 0x0000006500667202 */ /* 0x000fe20000000f00 */
[----:B------:R-:W-:Y:S02]  /*2c5f0*/  IMAD.MOV.U32 R101, RZ, RZ, R100 ;  /* 0x000000ffff657224 */ /* 0x000fe400078e0064 */
[----:B------:R-:W-:Y:S02]  /*2c600*/  IMAD.MOV.U32 R100, RZ, RZ, R99 ;  /* 0x000000ffff647224 */ /* 0x000fe400078e0063 */
[----:B------:R-:W-:Y:S01]  /*2c610*/  IMAD.MOV.U32 R99, RZ, RZ, R97 ;  /* 0x000000ffff637224 */ /* 0x000fe200078e0061 */
[----:B------:R1:W-:Y:S01]  /*2c620*/  STL.64 [R1+0x1810], R4 ;  /* 0x0018100401007387 */ /* 0x0003e20000100a00 */
[----:B--2---:R-:W-:-:S02]  /*2c630*/  IMAD.MOV.U32 R97, RZ, RZ, R231 ;  /* 0x000000ffff617224 */ /* 0x004fc400078e00e7 */
[----:B------:R-:W-:Y:S02]  /*2c640*/  IMAD.MOV.U32 R231, RZ, RZ, R95 ;  /* 0x000000ffffe77224 */ /* 0x000fe400078e005f */
[----:B------:R-:W2:Y:S01]  /*2c650*/  LDL.LU R95, [R1+0x1d0] ;  /* 0x0001d000015f7983 */ /* 0x000ea20000300800 */
[----:B------:R-:W-:Y:S01]  /*2c660*/  MOV R121, R113 ;  /* 0x0000007100797202 */ /* 0x000fe20000000f00 */
[----:B------:R-:W-:Y:S02]  /*2c670*/  IMAD.MOV.U32 R113, RZ, RZ, R112 ;  /* 0x000000ffff717224 */ /* 0x000fe400078e0070 */
[----:B------:R-:W-:Y:S02]  /*2c680*/  IMAD.MOV.U32 R112, RZ, RZ, R111 ;  /* 0x000000ffff707224 */ /* 0x000fe400078e006f */
[----:B------:R-:W-:Y:S02]  /*2c690*/  IMAD.MOV.U32 R111, RZ, RZ, R110 ;  /* 0x000000ffff6f7224 */ /* 0x000fe400078e006e */
[----:B------:R-:W-:-:S02]  /*2c6a0*/  IMAD R244, R244, c[0x0][0x190], RZ ;  /* 0x00006400f4f47a24 */ /* 0x000fc400078e02ff */
[----:B------:R-:W-:Y:S02]  /*2c6b0*/  IMAD.MOV.U32 R110, RZ, RZ, R109 ;  /* 0x000000ffff6e7224 */ /* 0x000fe400078e006d */
[----:B------:R-:W-:Y:S01]  /*2c6c0*/  IMAD.MOV.U32 R109, RZ, RZ, R108 ;  /* 0x000000ffff6d7224 */ /* 0x000fe200078e006c */
[----:B------:R-:W-:Y:S01]  /*2c6d0*/  MOV R108, R107 ;  /* 0x0000006b006c7202 */ /* 0x000fe20000000f00 */
[----:B------:R-:W-:Y:S01]  /*2c6e0*/  IMAD.MOV.U32 R107, RZ, RZ, R106 ;  /* 0x000000ffff6b7224 */ /* 0x000fe200078e006a */
[CC--:B------:R-:W-:Y:S01]  /*2c6f0*/  LEA R14, P0, R7.reuse, R0.reuse, 0x2 ;  /* 0x00000000070e7211 */ /* 0x0c0fe200078010ff */
[----:B------:R-:W-:Y:S01]  /*2c700*/  IMAD.MOV.U32 R106, RZ, RZ, R105 ;  /* 0x000000ffff6a7224 */ /* 0x000fe200078e0069 */
[C---:B------:R-:W-:Y:S01]  /*2c710*/  LEA R10, P5, R244.reuse, R0, 0x2 ;  /* 0x00000000f40a7211 */ /* 0x040fe200078a10ff */
[----:B------:R-:W-:Y:S02]  /*2c720*/  IMAD.MOV.U32 R105, RZ, RZ, R104 ;  /* 0x000000ffff697224 */ /* 0x000fe400078e0068 */
[----:B------:R-:W-:Y:S01]  /*2c730*/  IMAD.MOV.U32 R104, RZ, RZ, R103 ;  /* 0x000000ffff687224 */ /* 0x000fe200078e0067 */
[-C--:B------:R-:W-:Y:S01]  /*2c740*/  LEA.HI.X.SX32 R15, R7, R2.reuse, 0x2, P0 ;  /* 0x00000002070f7211 */ /* 0x080fe200000f16ff */
[----:B------:R-:W-:Y:S01]  /*2c750*/  IMAD.MOV.U32 R103, RZ, RZ, R102 ;  /* 0x000000ffff677224 */ /* 0x000fe200078e0066 */
[----:B------:R-:W-:Y:S01]  /*2c760*/  MOV R102, R101 ;  /* 0x0000006500667202 */ /* 0x000fe20000000f00 */
[----:B------:R-:W-:Y:S01]  /*2c770*/  IMAD.MOV.U32 R101, RZ, RZ, R100 ;  /* 0x000000ffff657224 */ /* 0x000fe200078e0064 */
[----:B------:R-:W-:Y:S01]  /*2c780*/  LEA.HI.X.SX32 R11, R244, R2, 0x2, P5 ;  /* 0x00000002f40b7211 */ /* 0x000fe200028f16ff */
[----:B------:R-:W-:-:S02]  /*2c790*/  IMAD.MOV.U32 R100, RZ, RZ, R99 ;  /* 0x000000ffff647224 */ /* 0x000fc400078e0063 */
[----:B------:R-:W-:Y:S01]  /*2c7a0*/  IMAD.MOV.U32 R99, RZ, RZ, R231 ;  /* 0x000000ffff637224 */ /* 0x000fe200078e00e7 */
[----:B------:R-:W-:Y:S04]  /*2c7b0*/  STL.64 [R1+0x1850], R14 ;  /* 0x0018500e01007387 */ /* 0x000fe80000100a00 */
[----:B------:R-:W-:Y:S01]  /*2c7c0*/  STL.64 [R1+0x1898], R10 ;  /* 0x0018980a01007387 */ /* 0x000fe20000100a00 */
[----:B--2---:R-:W-:Y:S02]  /*2c7d0*/  IMAD.MOV.U32 R231, RZ, RZ, R95 ;  /* 0x000000ffffe77224 */ /* 0x004fe400078e005f */
[----:B------:R-:W-:Y:S01]  /*2c7e0*/  IMAD.MOV.U32 R95, RZ, RZ, R230 ;  /* 0x000000ffff5f7224 */ /* 0x000fe200078e00e6 */
[----:B------:R-:W-:Y:S02]  /*2c7f0*/  MOV R230, R92 ;  /* 0x0000005c00e67202 */ /* 0x000fe40000000f00 */
[----:B------:R-:W2:Y:S01]  /*2c800*/  LDL.LU R92, [R1+0x38] ;  /* 0x00003800015c7983 */ /* 0x000ea20000300800 */
[----:B------:R-:W-:-:S02]  /*2c810*/  IMAD R138, R138, c[0x0][0x190], RZ ;  /* 0x000064008a8a7a24 */ /* 0x000fc400078e02ff */
[----:B------:R-:W-:-:S03]  /*2c820*/  IMAD.MOV.U32 R114, RZ, RZ, R111 ;  /* 0x000000ffff727224 */ /* 0x000fc600078e006f */
[C---:B-1----:R-:W-:Y:S02]  /*2c830*/  LEA R4, P4, R138.reuse, R0, 0x2 ;  /* 0x000000008a047211 */ /* 0x042fe400078810ff */
[----:B------:R-:W-:Y:S01]  /*2c840*/  MOV R111, R108 ;  /* 0x0000006c006f7202 */ /* 0x000fe20000000f00 */
[----:B------:R-:W-:Y:S01]  /*2c850*/  IMAD.MOV.U32 R108, RZ, RZ, R105 ;  /* 0x000000ffff6c7224 */ /* 0x000fe200078e0069 */
[----:B------:R-:W-:Y:S02]  /*2c860*/  LEA.HI.X.SX32 R5, R138, R2, 0x2, P4 ;  /* 0x000000028a057211 */ /* 0x000fe400020f16ff */
[----:B------:R-:W-:Y:S01]  /*2c870*/  MOV R105, R102 ;  /* 0x0000006600697202 */ /* 0x000fe20000000f00 */
[----:B------:R-:W-:Y:S02]  /*2c880*/  IMAD.MOV.U32 R102, RZ, RZ, R99 ;  /* 0x000000ffff667224 */ /* 0x000fe400078e0063 */
[----:B------:R-:W-:Y:S01]  /*2c890*/  IMAD.MOV.U32 R99, RZ, RZ, R95 ;  /* 0x000000ffff637224 */ /* 0x000fe200078e005f */
[----:B------:R1:W-:Y:S01]  /*2c8a0*/  STL.64 [R1+0x18d8], R4 ;  /* 0x0018d80401007387 */ /* 0x0003e20000100a00 */
[----:B------:R-:W-:Y:S01]  /*2c8b0*/  LEA R234, P0, R116, R0, 0x2 ;  /* 0x0000000074ea7211 */ /* 0x000fe200078010ff */
[----:B------:R-:W-:-:S02]  /*2c8c0*/  IMAD.MOV.U32 R115, RZ, RZ, R112 ;  /* 0x000000ffff737224 */ /* 0x000fc400078e0070 */
[----:B------:R-:W-:Y:S02]  /*2c8d0*/  IMAD.MOV.U32 R120, RZ, RZ, R113 ;  /* 0x000000ffff787224 */ /* 0x000fe400078e0071 */
[----:B--2---:R-:W-:Y:S02]  /*2c8e0*/  IMAD.MOV.U32 R95, RZ, RZ, R92 ;  /* 0x000000ffff5f7224 */ /* 0x004fe400078e005c */
[----:B------:R-:W-:Y:S02]  /*2c8f0*/  IMAD.MOV.U32 R92, RZ, RZ, R229 ;  /* 0x000000ffff5c7224 */ /* 0x000fe400078e00e5 */
[----:B------:R-:W2:Y:S01]  /*2c900*/  LDL.LU R229, [R1+0x34] ;  /* 0x0000340001e57983 */ /* 0x000ea20000300800 */
[----:B------:R-:W-:Y:S01]  /*2c910*/  IMAD.MOV.U32 R113, RZ, RZ, R110 ;  /* 0x000000ffff717224 */ /* 0x000fe200078e006e */
[----:B------:R-:W-:Y:S01]  /*2c920*/  LEA.HI.X.SX32 R235, R116, R2, 0x2, P0 ;  /* 0x0000000274eb7211 */ /* 0x000fe200000f16ff */
[----:B------:R-:W-:Y:S02]  /*2c930*/  IMAD.MOV.U32 R112, RZ, RZ, R109 ;  /* 0x000000ffff707224 */ /* 0x000fe400078e006d */
        /* <DEDUP_REMOVED lines=38> */
[----:B------:R-:W-:Y:S02]  /*2cba0*/  IMAD.MOV.U32 R95, RZ, RZ, R92 ;  /* 0x000000ffff5f7224 */ /* 0x000fe400078e005c */
[----:B------:R-:W-:Y:S01]  /*2cbb0*/  IMAD.MOV.U32 R104, RZ, RZ, R103 ;  /* 0x000000ffff687224 */ /* 0x000fe200078e0067 */
[----:B------:R-:W-:Y:S01]  /*2cbc0*/  MOV R103, R102 ;  /* 0x0000006600677202 */ /* 0x000fe20000000f00 */
[----:B------:R-:W-:Y:S02]  /*2cbd0*/  IMAD.MOV.U32 R102, RZ, RZ, R101 ;  /* 0x000000ffff667224 */ /* 0x000fe400078e0065 */
[----:B------:R-:W-:Y:S02]  /*2cbe0*/  IMAD.MOV.U32 R101, RZ, RZ, R100 ;  /* 0x000000ffff657224 */ /* 0x000fe400078e0064 */
[----:B------:R-:W-:Y:S02]  /*2cbf0*/  IMAD.MOV.U32 R100, RZ, RZ, R95 ;  /* 0x000000ffff647224 */ /* 0x000fe400078e005f */
[----:B--2---:R-:W-:-:S04]  /*2cc00*/  IMAD.MOV.U32 R92, RZ, RZ, R229 ;  /* 0x000000ffff5c7224 */ /* 0x004fc800078e00e5 */
[----:B------:R-:W-:Y:S02]  /*2cc10*/  IMAD.MOV.U32 R95, RZ, RZ, R92 ;  /* 0x000000ffff5f7224 */ /* 0x000fe400078e005c */
[----:B------:R-:W-:Y:S02]  /*2cc20*/  IMAD.MOV.U32 R92, RZ, RZ, R91 ;  /* 0x000000ffff5c7224 */ /* 0x000fe400078e005b */
[----:B------:R-:W2:Y:S01]  /*2cc30*/  LDL.LU R91, [R1+0xbe0] ;  /* 0x000be000015b7983 */ /* 0x000ea20000300800 */
[----:B------:R-:W-:Y:S01]  /*2cc40*/  MOV R160, R116 ;  /* 0x0000007400a07202 */ /* 0x000fe20000000f00 */
        /* <DEDUP_REMOVED lines=9> */
[----:B------:R-:W-:-:S02]  /*2cce0*/  IMAD.MOV.U32 R107, RZ, RZ, R106 ;  /* 0x000000ffff6b7224 */ /* 0x000fc400078e006a */
        /* <DEDUP_REMOVED lines=8> */
[----:B--2---:R-:W-:-:S02]  /*2cd70*/  IMAD.MOV.U32 R92, RZ, RZ, R91 ;  /* 0x000000ffff5c7224 */ /* 0x004fc400078e005b */
[----:B----4-:R-:W-:Y:S02]  /*2cd80*/  IMAD.MOV.U32 R91, RZ, RZ, R223 ;  /* 0x000000ffff5b7224 */ /* 0x010fe400078e00df */
[----:B------:R-:W2:Y:S01]  /*2cd90*/  LDL.LU R223, [R1+0xba4] ;  /* 0x000ba40001df7983 */ /* 0x000ea20000300800 */
[CC--:B------:R-:W-:Y:S02]  /*2cda0*/  LEA R228, P0, R117.reuse, R0.reuse, 0x2 ;  /* 0x0000000075e47211 */ /* 0x0c0fe400078010ff */
[-C--:B------:R-:W-:Y:S02]  /*2cdb0*/  LEA R232, P5, R134, R0.reuse, 0x2 ;  /* 0x0000000086e87211 */ /* 0x080fe400078a10ff */
[----:B------:R-:W-:Y:S01]  /*2cdc0*/  LEA R230, P4, R118, R0, 0x2 ;  /* 0x0000000076e67211 */ /* 0x000fe200078810ff */
[----:B------:R-:W-:Y:S01]  /*2cdd0*/  IMAD.MOV.U32 R168, RZ, RZ, R116 ;  /* 0x000000ffffa87224 */ /* 0x000fe200078e0074 */
[-C--:B------:R-:W-:Y:S01]  /*2cde0*/  LEA.HI.X.SX32 R229, R117, R2.reuse, 0x2, P0 ;  /* 0x0000000275e57211 */ /* 0x080fe200000f16ff */
[----:B------:R-:W-:Y:S01]  /*2cdf0*/  IMAD.MOV.U32 R117, RZ, RZ, R114 ;  /* 0x000000ffff757224 */ /* 0x000fe200078e0072 */
[----:B------:R-:W-:Y:S01]  /*2ce00*/  MOV R116, R113 ;  /* 0x0000007100747202 */ /* 0x000fe20000000f00 */
[----:B------:R-:W-:Y:S01]  /*2ce10*/  IMAD.MOV.U32 R113, RZ, RZ, R110 ;  /* 0x000000ffff717224 */ /* 0x000fe200078e006e */
[-C--:B------:R-:W-:Y:S01]  /*2ce20*/  LEA.HI.X.SX32 R233, R134, R2.reuse, 0x2, P5 ;  /* 0x0000000286e97211 */ /* 0x080fe200028f16ff */
[----:B------:R-:W-:Y:S01]  /*2ce30*/  IMAD.MOV.U32 R114, RZ, RZ, R111 ;  /* 0x000000ffff727224 */ /* 0x000fe200078e006f */
[----:B------:R-:W-:Y:S01]  /*2ce40*/  LEA.HI.X.SX32 R231, R118, R2, 0x2, P4 ;  /* 0x0000000276e77211 */ /* 0x000fe200020f16ff */
[----:B------:R-:W-:Y:S01]  /*2ce50*/  IMAD.MOV.U32 R118, RZ, RZ, R115 ;  /* 0x000000ffff767224 */ /* 0x000fe200078e0073 */
[----:B------:R-:W-:Y:S01]  /*2ce60*/  LEA R226, P5, R119, R0, 0x2 ;  /* 0x0000000077e27211 */ /* 0x000fe200078a10ff */
[----:B------:R-:W-:Y:S01]  /*2ce70*/  IMAD.MOV.U32 R115, RZ, RZ, R112 ;  /* 0x000000ffff737224 */ /* 0x000fe200078e0070 */
[----:B------:R-:W-:Y:S01]  /*2ce80*/  MOV R110, R107 ;  /* 0x0000006b006e7202 */ /* 0x000fe20000000f00 */
[----:B------:R-:W-:-:S02]  /*2ce90*/  IMAD.MOV.U32 R111, RZ, RZ, R108 ;  /* 0x000000ffff6f7224 */ /* 0x000fc400078e006c */
[----:B------:R-:W-:Y:S01]  /*2cea0*/  IMAD.MOV.U32 R107, RZ, RZ, R104 ;  /* 0x000000ffff6b7224 */ /* 0x000fe200078e0068 */
[----:B------:R-:W-:Y:S01]  /*2ceb0*/  MOV R104, R101 ;  /* 0x0000006500687202 */ /* 0x000fe20000000f00 */
[----:B------:R-:W-:Y:S02]  /*2cec0*/  IMAD.MOV.U32 R112, RZ, RZ, R109 ;  /* 0x000000ffff707224 */ /* 0x000fe400078e006d */
[----:B------:R-:W-:Y:S01]  /*2ced0*/  IMAD.MOV.U32 R108, RZ, RZ, R105 ;  /* 0x000000ffff6c7224 */ /* 0x000fe200078e0069 */
[----:B------:R-:W-:Y:S01]  /*2cee0*/  LEA.HI.X.SX32 R227, R119, R2, 0x2, P5 ;  /* 0x0000000277e37211 */ /* 0x000fe200028f16ff */
[----:B------:R-:W-:Y:S02]  /*2cef0*/  IMAD.MOV.U32 R109, RZ, RZ, R106 ;  /* 0x000000ffff6d7224 */ /* 0x000fe400078e006a */
[----:B------:R-:W-:Y:S02]  /*2cf00*/  IMAD.MOV.U32 R105, RZ, RZ, R102 ;  /* 0x000000ffff697224 */ /* 0x000fe400078e0066 */
[----:B------:R-:W-:-:S02]  /*2cf10*/  IMAD.MOV.U32 R101, RZ, RZ, R92 ;  /* 0x000000ffff657224 */ /* 0x000fc400078e005c */
[----:B------:R-:W-:Y:S01]  /*2cf20*/  IMAD.MOV.U32 R106, RZ, RZ, R103 ;  /* 0x000000ffff6a7224 */ /* 0x000fe200078e0067 */
[----:B------:R-:W4:Y:S01]  /*2cf30*/  LDL.LU R92, [R1+0xba0] ;  /* 0x000ba000015c7983 */ /* 0x000f220000300800 */
[----:B------:R-:W-:Y:S02]  /*2cf40*/  IMAD.MOV.U32 R102, RZ, RZ, R95 ;  /* 0x000000ffff667224 */ /* 0x000fe400078e005f */
[----:B------:R-:W-:Y:S02]  /*2cf50*/  IMAD.MOV.U32 R103, RZ, RZ, R100 ;  /* 0x000000ffff677224 */ /* 0x000fe400078e0064 */
[----:B------:R-:W-:Y:S01]  /*2cf60*/  IMAD.MOV.U32 R119, RZ, RZ, R116 ;  /* 0x000000ffff777224 */ /* 0x000fe200078e0074 */
[----:B------:R-:W-:Y:S01]  /*2cf70*/  MOV R116, R113 ;  /* 0x0000007100747202 */ /* 0x000fe20000000f00 */
[----:B------:R-:W-:Y:S01]  /*2cf80*/  IMAD.MOV.U32 R113, RZ, RZ, R110 ;  /* 0x000000ffff717224 */ /* 0x000fe200078e006e */
[----:B------:R-:W-:Y:S01]  /*2cf90*/  MOV R110, R107 ;  /* 0x0000006b006e7202 */ /* 0x000fe20000000f00 */
[----:B------:R-:W-:-:S02]  /*2cfa0*/  IMAD.MOV.U32 R107, RZ, RZ, R103 ;  /* 0x000000ffff6b7224 */ /* 0x000fc400078e0067 */
[----:B--2---:R-:W-:-:S04]  /*2cfb0*/  IMAD.MOV.U32 R95, RZ, RZ, R223 ;  /* 0x000000ffff5f7224 */ /* 0x004fc800078e00df */
[----:B------:R-:W-:Y:S02]  /*2cfc0*/  IMAD.MOV.U32 R103, RZ, RZ, R95 ;  /* 0x000000ffff677224 */ /* 0x000fe400078e005f */
[----:B------:R-:W2:Y:S01]  /*2cfd0*/  LDL.LU R95, [R1+0xb64] ;  /* 0x000b6400015f7983 */ /* 0x000ea20000300800 */
        /* <DEDUP_REMOVED lines=20> */
[----:B----4-:R-:W-:-:S02]  /*2d120*/  IMAD.MOV.U32 R101, RZ, RZ, R92 ;  /* 0x000000ffff657224 */ /* 0x010fc400078e005c */
[----:B------:R-:W-:Y:S01]  /*2d130*/  IMAD.MOV.U32 R119, RZ, RZ, R117 ;  /* 0x000000ffff777224 */ /* 0x000fe200078e0075 */
[----:B------:R-:W4:Y:S01]  /*2d140*/  LDL.LU R92, [R1+0x9a0] ;  /* 0x0009a000015c7983 */ /* 0x000f220000300800 */
        /* <DEDUP_REMOVED lines=13> */
[----:B------:R-:W3:Y:S01]  /*2d220*/  LDL.LU R93, [R1+0x9e0] ;  /* 0x0009e000015d7983 */ /* 0x000ee20000300800 */
[----:B--2---:R-:W-:-:S03]  /*2d230*/  IMAD.MOV.U32 R103, RZ, RZ, R95 ;  /* 0x000000ffff677224 */ /* 0x004fc600078e005f */
[----:B------:R-:W2:Y:S01]  /*2d240*/  LDL.LU R95, [R1+0xb24] ;  /* 0x000b2400015f7983 */ /* 0x000ea20000300800 */
[----:B------:R-:W-:Y:S01]  /*2d250*/  MOV R249, R119 ;  /* 0x0000007700f97202 */ /* 0x000fe20000000f00 */
        /* <DEDUP_REMOVED lines=8> */
[----:B--2---:R-:W-:Y:S02]  /*2d2e0*/  IMAD.MOV.U32 R103, RZ, RZ, R95 ;  /* 0x000000ffff677224 */ /* 0x004fe400078e005f */
[----:B------:R-:W2:Y:S01]  /*2d2f0*/  LDL.LU R95, [R1+0xb20] ;  /* 0x000b2000015f7983 */ /* 0x000ea20000300800 */
        /* <DEDUP_REMOVED lines=11> */
[----:B------:R-:W-:Y:S01]  /*2d3b0*/  IMAD.MOV.U32 R134, RZ, RZ, R118 ;  /* 0x000000ffff867224 */ /* 0x000fe200078e0076 */
[----:B------:R-:W-:Y:S01]  /*2d3c0*/  LEA R224, P4, R133, R0, 0x2 ;  /* 0x0000000085e07211 */ /* 0x000fe200078810ff */
[----:B------:R-:W-:-:S02]  /*2d3d0*/  IMAD.MOV.U32 R100, RZ, RZ, R90 ;  /* 0x000000ffff647224 */ /* 0x000fc400078e005a */
[----:B------:R-:W-:Y:S02]  /*2d3e0*/  IMAD.MOV.U32 R118, RZ, RZ, R116 ;  /* 0x000000ffff767224 */ /* 0x000fe400078e0074 */
[----:B------:R-:W-:Y:S01]  /*2d3f0*/  IMAD.MOV.U32 R113, RZ, RZ, R111 ;  /* 0x000000ffff717224 */ /* 0x000fe200078e006f */
[----:B------:R-:W-:Y:S01]  /*2d400*/  LEA.HI.X.SX32 R225, R133, R2, 0x2, P4 ;  /* 0x0000000285e17211 */ /* 0x000fe200020f16ff */
[----:B------:R-:W-:Y:S01]  /*2d410*/  IMAD.MOV.U32 R116, RZ, RZ, R114 ;  /* 0x000000ffff747224 */ /* 0x000fe200078e0072 */
[----:B------:R-:W3:Y:S01]  /*2d420*/  LDL.LU R90, [R1+0x9a4] ;  /* 0x0009a400015a7983 */ /* 0x000ee20000300800 */
        /* <DEDUP_REMOVED lines=8> */
[----:B------:R-:W-:Y:S02]  /*2d4b0*/  IMAD.MOV.U32 R108, RZ, RZ, R106 ;  /* 0x000000ffff6c7224 */ /* 0x000fe400078e006a */
[----:B------:R-:W-:Y:S02]  /*2d4c0*/  IMAD.MOV.U32 R100, RZ, RZ, R94 ;  /* 0x000000ffff647224 */ /* 0x000fe400078e005e */
[----:B------:R-:W3:Y:S01]  /*2d4d0*/  LDL.LU R94, [R1+0x9e4] ;  /* 0x0009e400015e7983 */ /* 0x000ee20000300800 */
[----:B------:R-:W-:-:S02]  /*2d4e0*/  IMAD.MOV.U32 R119, RZ, RZ, R117 ;  /* 0x000000ffff777224 */ /* 0x000fc400078e0075 */
[----:B------:R-:W-:Y:S01]  /*2d4f0*/  IMAD.MOV.U32 R117, RZ, RZ, R115 ;  /* 0x000000ffff757224 */ /* 0x000fe200078e0073 */
[----:B------:R-:W-:Y:S01]  /*2d500*/  MOV R115, R113 ;  /* 0x0000007100737202 */ /* 0x000fe20000000f00 */
[----:B------:R-:W-:Y:S02]  /*2d510*/  IMAD.MOV.U32 R113, RZ, RZ, R111 ;  /* 0x000000ffff717224 */ /* 0x000fe400078e006f */
[----:B------:R-:W-:Y:S01]  /*2d520*/  IMAD.MOV.U32 R111, RZ, RZ, R109 ;  /* 0x000000ffff6f7224 */ /* 0x000fe200078e006d */
[----:B------:R-:W-:Y:S01]  /*2d530*/  MOV R109, R107 ;  /* 0x0000006b006d7202 */ /* 0x000fe20000000f00 */
[----:B------:R-:W-:Y:S02]  /*2d540*/  IMAD.MOV.U32 R107, RZ, RZ, R100 ;  /* 0x000000ffff6b7224 */ /* 0x000fe400078e0064 */
[----:B--2---:R-:W-:Y:S02]  /*2d550*/  IMAD.MOV.U32 R106, RZ, RZ, R95 ;  /* 0x000000ffff6a7224 */ /* 0x004fe400078e005f */
[----:B------:R-:W2:Y:S04]  /*2d560*/  LDL.LU R95, [R1+0xae4] ;  /* 0x000ae400015f7983 */ /* 0x000ea80000300800 */
[----:B------:R-:W3:Y:S01]  /*2d570*/  LDL.LU R100, [R1+0xae0] ;  /* 0x000ae00001647983 */ /* 0x000ee20000300800 */
[----:B-----5:R-:W-:-:S02]  /*2d580*/  MOV R91, R222 ;  /* 0x000000de005b7202 */ /* 0x020fc40000000f00 */
[CC--:B------:R-:W-:Y:S02]  /*2d590*/  LEA R222, P0, R128.reuse, R0.reuse, 0x2 ;  /* 0x0000000080de7211 */ /* 0x0c0fe400078010ff */
[C---:B------:R-:W-:Y:S02]  /*2d5a0*/  LEA R218, P4, R123.reuse, R0, 0x2 ;  /* 0x000000007bda7211 */ /* 0x040fe400078810ff */
[----:B------:R-:W-:Y:S01]  /*2d5b0*/  LEA.HI.X.SX32 R223, R128, R2, 0x2, P0 ;  /* 0x0000000280df7211 */ /* 0x000fe200000f16ff */
[----:B------:R-:W-:Y:S01]  /*2d5c0*/  IMAD.MOV.U32 R128, RZ, RZ, R118 ;  /* 0x000000ffff807224 */ /* 0x000fe200078e0076 */
[C---:B------:R-:W-:Y:S01]  /*2d5d0*/  LEA R220, P5, R124.reuse, R0, 0x2 ;  /* 0x000000007cdc7211 */ /* 0x040fe200078a10ff */
[----:B------:R-:W-:Y:S02]  /*2d5e0*/  IMAD.MOV.U32 R118, RZ, RZ, R116 ;  /* 0x000000ffff767224 */ /* 0x000fe400078e0074 */
[----:B------:R-:W-:Y:S02]  /*2d5f0*/  IMAD.MOV.U32 R116, RZ, RZ, R114 ;  /* 0x000000ffff747224 */ /* 0x000fe400078e0072 */
[----:B------:R-:W-:Y:S01]  /*2d600*/  IMAD.MOV.U32 R114, RZ, RZ, R112 ;  /* 0x000000ffff727224 */ /* 0x000fe200078e0070 */
[-C--:B------:R-:W-:Y:S01]  /*2d610*/  LEA.HI.X.SX32 R219, R123, R2.reuse, 0x2, P4 ;  /* 0x000000027bdb7211 */ /* 0x080fe200020f16ff */
[----:B------:R-:W-:Y:S01]  /*2d620*/  IMAD.MOV.U32 R112, RZ, RZ, R110 ;  /* 0x000000ffff707224 */ /* 0x000fe200078e006e */
[----:B------:R-:W-:Y:S01]  /*2d630*/  LEA.HI.X.SX32 R221, R124, R2, 0x2, P5 ;  /* 0x000000027cdd7211 */ /* 0x000fe200028f16ff */
[----:B------:R-:W-:Y:S01]  /*2d640*/  IMAD.MOV.U32 R110, RZ, RZ, R108 ;  /* 0x000000ffff6e7224 */ /* 0x000fe200078e006c */
[----:B------:R-:W-:Y:S01]  /*2d650*/  MOV R123, R118 ;  /* 0x00000076007b7202 */ /* 0x000fe20000000f00 */
[----:B------:R-:W-:-:S02]  /*2d660*/  IMAD.MOV.U32 R108, RZ, RZ, R106 ;  /* 0x000000ffff6c7224 */ /* 0x000fc400078e006a */
[----:B------:R-:W-:Y:S02]  /*2d670*/  IMAD.MOV.U32 R124, RZ, RZ, R119 ;  /* 0x000000ffff7c7224 */ /* 0x000fe400078e0077 */
[----:B------:R-:W-:Y:S01]  /*2d680*/  IMAD.MOV.U32 R118, RZ, RZ, R116 ;  /* 0x000000ffff767224 */ /* 0x000fe200078e0074 */
[----:B-1----:R-:W-:Y:S01]  /*2d690*/  LEA R4, P5, R121, R0, 0x2 ;  /* 0x0000000079047211 */ /* 0x002fe200078a10ff */
        /* <DEDUP_REMOVED lines=8> */
[----:B------:R-:W-:Y:S01]  /*2d720*/  LEA.HI.X.SX32 R5, R121, R2, 0x2, P5 ;  /* 0x0000000279057211 */ /* 0x000fe200028f16ff */
[----:B------:R-:W-:Y:S02]  /*2d730*/  IMAD.MOV.U32 R111, RZ, RZ, R109 ;  /* 0x000000ffff6f7224 */ /* 0x000fe400078e006d */
[----:B------:R-:W-:Y:S02]  /*2d740*/  IMAD.MOV.U32 R109, RZ, RZ, R107 ;  /* 0x000000ffff6d7224 */ /* 0x000fe400078e006b */
[----:B------:R-:W-:Y:S01]  /*2d750*/  IMAD.MOV.U32 R121, RZ, RZ, R118 ;  /* 0x000000ffff797224 */ /* 0x000fe200078e0076 */
[----:B------:R-:W-:Y:S01]  /*2d760*/  MOV R118, R116 ;  /* 0x0000007400767202 */ /* 0x000fe20000000f00 */
[----:B------:R-:W-:-:S02]  /*2d770*/  IMAD.MOV.U32 R116, RZ, RZ, R114 ;  /* 0x000000ffff747224 */ /* 0x000fc400078e0072 */
[----:B------:R-:W-:Y:S01]  /*2d780*/  IMAD.MOV.U32 R114, RZ, RZ, R112 ;  /* 0x000000ffff727224 */ /* 0x000fe200078e0070 */
[----:B------:R-:W-:Y:S01]  /*2d790*/  MOV R112, R110 ;  /* 0x0000006e00707202 */ /* 0x000fe20000000f00 */
[----:B--2---:R-:W-:Y:S02]  /*2d7a0*/  IMAD.MOV.U32 R106, RZ, RZ, R95 ;  /* 0x000000ffff6a7224 */ /* 0x004fe400078e005f */
[----:B------:R-:W-:Y:S02]  /*2d7b0*/  IMAD.MOV.U32 R95, RZ, RZ, R201 ;  /* 0x000000ffff5f7224 */ /* 0x000fe400078e00c9 */
[----:B------:R-:W2:Y:S01]  /*2d7c0*/  LDL.LU R201, [R1+0xa64] ;  /* 0x000a640001c97983 */ /* 0x000ea20000300800 */
[----:B------:R-:W-:Y:S01]  /*2d7d0*/  MOV R108, R106 ;  /* 0x0000006a006c7202 */ /* 0x000fe20000000f00 */
[----:B------:R-:W-:Y:S02]  /*2d7e0*/  IMAD.MOV.U32 R106, RZ, RZ, R97 ;  /* 0x000000ffff6a7224 */ /* 0x000fe400078e0061 */
[----:B---3--:R-:W-:Y:S01]  /*2d7f0*/  IMAD.MOV.U32 R107, RZ, RZ, R100 ;  /* 0x000000ffff6b7224 */ /* 0x008fe200078e0064 */
[----:B------:R-:W3:Y:S04]  /*2d800*/  LDL.LU R97, [R1+0xa2c] ;  /* 0x000a2c0001617983 */ /* 0x000ee80000300800 */
[----:B------:R-:W5:Y:S01]  /*2d810*/  LDL.LU R100, [R1+0xaa8] ;  /* 0x000aa80001647983 */ /* 0x000f620000300800 */
[----:B------:R-:W-:-:S02]  /*2d820*/  IMAD.MOV.U32 R110, RZ, RZ, R108 ;  /* 0x000000ffff6e7224 */ /* 0x000fc400078e006c */
[----:B------:R-:W-:Y:S01]  /*2d830*/  IMAD.MOV.U32 R108, RZ, RZ, R106 ;  /* 0x000000ffff6c7224 */ /* 0x000fe200078e006a */
[----:B------:R1:W-:Y:S04]  /*2d840*/  STL.64 [R1+0x6d8], R4 ;  /* 0x0006d80401007387 */ /* 0x0003e80000100a00 */
[----:B------:R-:W2:Y:S01]  /*2d850*/  LDL.LU R106, [R1+0xaa4] ;  /* 0x000aa400016a7983 */ /* 0x000ea20000300800 */
[-C--:B------:R-:W-:Y:S02]  /*2d860*/  LEA R216, P0, R122, R0.reuse, 0x2 ;  /* 0x000000007ad87211 */ /* 0x080fe400078010ff */
[----:B------:R-:W-:Y:S02]  /*2d870*/  LEA R10, P4, R120, R0, 0x2 ;  /* 0x00000000780a7211 */ /* 0x000fe400078810ff */
[----:B------:R-:W-:Y:S01]  /*2d880*/  LEA.HI.X.SX32 R217, R122, R2, 0x2, P0 ;  /* 0x000000027ad97211 */ /* 0x000fe200000f16ff */
[----:B------:R-:W-:-:S02]  /*2d890*/  IMAD.MOV.U32 R122, RZ, RZ, R119 ;  /* 0x000000ffff7a7224 */ /* 0x000fc400078e0077 */
[----:B------:R-:W-:Y:S01]  /*2d8a0*/  IMAD.MOV.U32 R119, RZ, RZ, R117 ;  /* 0x000000ffff777224 */ /* 0x000fe200078e0075 */
[----:B------:R-:W-:Y:S01]  /*2d8b0*/  LEA.HI.X.SX32 R11, R120, R2, 0x2, P4 ;  /* 0x00000002780b7211 */ /* 0x000fe200020f16ff */
[----:B------:R-:W-:Y:S02]  /*2d8c0*/  IMAD.MOV.U32 R117, RZ, RZ, R115 ;  /* 0x000000ffff757224 */ /* 0x000fe400078e0073 */
[----:B------:R-:W-:Y:S01]  /*2d8d0*/  IMAD.MOV.U32 R115, RZ, RZ, R113 ;  /* 0x000000ffff737224 */ /* 0x000fe200078e0071 */
[----:B------:R-:W-:Y:S01]  /*2d8e0*/  MOV R120, R119 ;  /* 0x0000007700787202 */ /* 0x000fe20000000f00 */
[----:B------:R-:W-:Y:S02]  /*2d8f0*/  IMAD.MOV.U32 R113, RZ, RZ, R111 ;  /* 0x000000ffff717224 */ /* 0x000fe400078e006f */
        /* <DEDUP_REMOVED lines=8> */
[-C--:B------:R-:W-:Y:S01]  /*2d980*/  LEA R6, P0, R152, R0.reuse, 0x2 ;  /* 0x0000000098067211 */ /* 0x080fe200078010ff */
[----:B------:R-:W-:Y:S01]  /*2d990*/  IMAD.MOV.U32 R113, RZ, RZ, R112 ;  /* 0x000000ffff717224 */ /* 0x000fe200078e0070 */
[----:B-1----:R-:W-:Y:S01]  /*2d9a0*/  LEA R4, P5, R160, R0, 0x2 ;  /* 0x00000000a0047211 */ /* 0x002fe200078a10ff */
[----:B------:R-:W-:-:S02]  /*2d9b0*/  IMAD.MOV.U32 R112, RZ, RZ, R111 ;  /* 0x000000ffff707224 */ /* 0x000fc400078e006f */
[----:B------:R-:W-:Y:S01]  /*2d9c0*/  IMAD.MOV.U32 R111, RZ, RZ, R110 ;  /* 0x000000ffff6f7224 */ /* 0x000fe200078e006e */
[-C--:B------:R-:W-:Y:S01]  /*2d9d0*/  LEA.HI.X.SX32 R7, R152, R2.reuse, 0x2, P0 ;  /* 0x0000000298077211 */ /* 0x080fe200000f16ff */
[----:B------:R-:W-:Y:S01]  /*2d9e0*/  IMAD.MOV.U32 R110, RZ, RZ, R109 ;  /* 0x000000ffff6e7224 */ /* 0x000fe200078e006d */
[----:B------:R-:W-:Y:S01]  /*2d9f0*/  LEA.HI.X.SX32 R5, R160, R2, 0x2, P5 ;  /* 0x00000002a0057211 */ /* 0x000fe200028f16ff */
[----:B------:R-:W-:Y:S02]  /*2da00*/  IMAD.MOV.U32 R109, RZ, RZ, R108 ;  /* 0x000000ffff6d7224 */ /* 0x000fe400078e006c */
[----:B------:R-:W-:Y:S02]  /*2da10*/  IMAD R186, R186, c[0x0][0x190], RZ ;  /* 0x00006400baba7a24 */ /* 0x000fe400078e02ff */
[----:B------:R-:W-:Y:S02]  /*2da20*/  IMAD R178, R178, c[0x0][0x190], RZ ;  /* 0x00006400b2b27a24 */ /* 0x000fe400078e02ff */
[----:B------:R-:W-:-:S02]  /*2da30*/  IMAD R60, R60, c[0x0][0x190], RZ ;  /* 0x000064003c3c7a24 */ /* 0x000fc400078e02ff */
[----:B-----5:R-:W-:Y:S02]  /*2da40*/  IMAD.MOV.U32 R107, RZ, RZ, R100 ;  /* 0x000000ffff6b7224 */ /* 0x020fe400078e0064 */
[----:B------:R-:W5:Y:S03]  /*2da50*/  LDL.LU R100, [R1+0x9ec] ;  /* 0x0009ec0001647983 */ /* 0x000f660000300800 */
[----:B------:R-:W-:Y:S01]  /*2da60*/  MOV R108, R107 ;  /* 0x0000006b006c7202 */ /* 0x000fe20000000f00 */
[----:B------:R1:W-:Y:S01]  /*2da70*/  STL.64 [R1+0x718], R10 ;  /* 0x0007180a01007387 */ /* 0x0003e20000100a00 */
[----:B--2---:R-:W-:Y:S02]  /*2da80*/  IMAD.MOV.U32 R107, RZ, RZ, R106 ;  /* 0x000000ffff6b7224 */ /* 0x004fe400078e006a */
[----:B------:R-:W-:Y:S02]  /*2da90*/  IMAD.MOV.U32 R106, RZ, RZ, R105 ;  /* 0x000000ffff6a7224 */ /* 0x000fe400078e0069 */
[----:B------:R-:W2:Y:S04]  /*2daa0*/  LDL.LU R105, [R1+0x9e8] ;  /* 0x0009e80001697983 */ /* 0x000ea80000300800 */
[----:B------:R3:W-:Y:S01]  /*2dab0*/  STL.64 [R1+0x758], R6 ;  /* 0x0007580601007387 */ /* 0x0007e20000100a00 */
[----:B-1----:R-:W-:-:S03]  /*2dac0*/  LEA R10, P4, R168, R0, 0x2 ;  /* 0x00000000a80a7211 */ /* 0x002fc600078810ff */
[----:B------:R1:W-:Y:S01]  /*2dad0*/  STL.64 [R1+0x798], R4 ;  /* 0x0007980401007387 */ /* 0x0003e20000100a00 */
[----:B------:R-:W-:Y:S02]  /*2dae0*/  LEA.HI.X.SX32 R11, R168, R2, 0x2, P4 ;  /* 0x00000002a80b7211 */ /* 0x000fe400020f16ff */
[-C--:B---3--:R-:W-:Y:S02]  /*2daf0*/  LEA R6, P0, R175, R0.reuse, 0x2 ;  /* 0x00000000af067211 */ /* 0x088fe400078010ff */
[----:B-1----:R-:W-:Y:S02]  /*2db00*/  LEA R4, P5, R183, R0, 0x2 ;  /* 0x00000000b7047211 */ /* 0x002fe400078a10ff */
        /* <DEDUP_REMOVED lines=72> */
[-C--:B------:R-:W-:Y:S01]  /*2df90*/  LEA.HI.X.SX32 R7, R161, R2.reuse, 0x2, P0 ;  /* 0x00000002a1077211 */ /* 0x080fe200000f16ff */
[----:B------:R-:W-:Y:S01]  /*2dfa0*/  IMAD.MOV.U32 R135, RZ, RZ, R119 ;  /* 0x000000ffff877224 */ /* 0x000fe200078e0077 */
[----:B------:R-:W-:Y:S01]  /*2dfb0*/  LEA.HI.X.SX32 R5, R155, R2, 0x2, P5 ;  /* 0x000000029b057211 */ /* 0x000fe200028f16ff */
[----:B------:R-:W-:Y:S01]  /*2dfc0*/  IMAD.MOV.U32 R119, RZ, RZ, R118 ;  /* 0x000000ffff777224 */ /* 0x000fe200078e0076 */
[----:B------:R1:W-:Y:S01]  /*2dfd0*/  STL.64 [R1+0xdd8], R10 ;  /* 0x000dd80a01007387 */ /* 0x0003e20000100a00 */
[----:B------:R-:W-:Y:S01]  /*2dfe0*/  IMAD.MOV.U32 R118, RZ, RZ, R117 ;  /* 0x000000ffff767224 */ /* 0x000fe200078e0075 */
[----:B------:R-:W-:Y:S01]  /*2dff0*/  MOV R117, R116 ;  /* 0x0000007400757202 */ /* 0x000fe20000000f00 */
[----:B------:R-:W-:Y:S01]  /*2e000*/  IMAD.MOV.U32 R116, RZ, RZ, R115 ;  /* 0x000000ffff747224 */ /* 0x000fe200078e0073 */
[----:B------:R3:W-:Y:S01]  /*2e010*/  STL.64 [R1+0xe18], R6 ;  /* 0x000e180601007387 */ /* 0x0007e20000100a00 */
[----:B------:R-:W-:-:S03]  /*2e020*/  IMAD.MOV.U32 R115, RZ, RZ, R114 ;  /* 0x000000ffff737224 */ /* 0x000fc600078e0072 */
[----:B------:R4:W-:Y:S01]  /*2e030*/  STL.64 [R1+0xe50], R4 ;  /* 0x000e500401007387 */ /* 0x0009e20000100a00 */
[----:B------:R-:W-:Y:S01]  /*2e040*/  IMAD.MOV.U32 R114, RZ, RZ, R113 ;  /* 0x000000ffff727224 */ /* 0x000fe200078e0071 */
[CC--:B-1----:R-:W-:Y:S01]  /*2e050*/  LEA R10, P4, R154.reuse, R0.reuse, 0x2 ;  /* 0x000000009a0a7211 */ /* 0x0c2fe200078810ff */
[----:B------:R-:W-:Y:S01]  /*2e060*/  IMAD.MOV.U32 R113, RZ, RZ, R112 ;  /* 0x000000ffff717224 */ /* 0x000fe200078e0070 */
[C---:B---3--:R-:W-:Y:S01]  /*2e070*/  LEA R6, P0, R153.reuse, R0, 0x2 ;  /* 0x0000000099067211 */ /* 0x048fe200078010ff */
[----:B------:R-:W-:Y:S01]  /*2e080*/  IMAD.MOV.U32 R112, RZ, RZ, R111 ;  /* 0x000000ffff707224 */ /* 0x000fe200078e006f */
[----:B------:R-:W-:Y:S02]  /*2e090*/  LEA.HI.X.SX32 R11, R154, R2, 0x2, P4 ;  /* 0x000000029a0b7211 */ /* 0x000fe400020f16ff */
[----:B----4-:R-:W-:Y:S02]  /*2e0a0*/  LEA R4, P5, R60, R0, 0x2 ;  /* 0x000000003c047211 */ /* 0x010fe400078a10ff */
[----:B------:R-:W-:-:S02]  /*2e0b0*/  LEA.HI.X.SX32 R7, R153, R2, 0x2, P0 ;  /* 0x0000000299077211 */ /* 0x000fc400000f16ff */
[----:B------:R-:W-:Y:S02]  /*2e0c0*/  LEA.HI.X.SX32 R5, R60, R2, 0x2, P5 ;  /* 0x000000023c057211 */ /* 0x000fe400028f16ff */
[----:B------:R-:W-:Y:S01]  /*2e0d0*/  MOV R111, R110 ;  /* 0x0000006e006f7202 */ /* 0x000fe20000000f00 */
[----:B------:R-:W-:Y:S01]  /*2e0e0*/  IMAD.MOV.U32 R110, RZ, RZ, R109 ;  /* 0x000000ffff6e7224 */ /* 0x000fe200078e006d */
[----:B------:R1:W-:Y:S01]  /*2e0f0*/  STL.64 [R1+0xe90], R10 ;  /* 0x000e900a01007387 */ /* 0x0003e20000100a00 */
        /* <DEDUP_REMOVED lines=88> */
[----:B------:R-:W-:Y:S02]  /*2e680*/  IMAD R53, R53, c[0x0][0x190], RZ ;  /* 0x0000640035357a24 */ /* 0x000fe400078e02ff */
[----:B------:R-:W-:Y:S02]  /*2e690*/  IMAD.MOV.U32 R116, RZ, RZ, R115 ;  /* 0x000000ffff747224 */ /* 0x000fe400078e0073 */
[----:B------:R-:W-:-:S02]  /*2e6a0*/  IMAD.MOV.U32 R115, RZ, RZ, R114 ;  /* 0x000000ffff737224 */ /* 0x000fc400078e0072 */
[----:B------:R-:W-:Y:S02]  /*2e6b0*/  IMAD.MOV.U32 R114, RZ, RZ, R113 ;  /* 0x000000ffff727224 */ /* 0x000fe400078e0071 */
[----:B------:R-:W-:Y:S02]  /*2e6c0*/  IMAD.MOV.U32 R175, RZ, RZ, R119 ;  /* 0x000000ffffaf7224 */ /* 0x000fe400078e0077 */
[----:B------:R-:W-:Y:S01]  /*2e6d0*/  IMAD.MOV.U32 R119, RZ, RZ, R118 ;  /* 0x000000ffff777224 */ /* 0x000fe200078e0076 */
[-C--:B-1----:R-:W-:Y:S01]  /*2e6e0*/  LEA R10, P4, R53, R0.reuse, 0x2 ;  /* 0x00000000350a7211 */ /* 0x082fe200078810ff */
[----:B------:R-:W-:Y:S02]  /*2e6f0*/  IMAD.MOV.U32 R118, RZ, RZ, R117 ;  /* 0x000000ffff767224 */ /* 0x000fe400078e0075 */
[----:B------:R-:W-:Y:S01]  /*2e700*/  IMAD.MOV.U32 R117, RZ, RZ, R116 ;  /* 0x000000ffff757224 */ /* 0x000fe200078e0074 */
[----:B------:R-:W-:Y:S01]  /*2e710*/  MOV R116, R115 ;  /* 0x0000007300747202 */ /* 0x000fe20000000f00 */
[----:B------:R-:W-:Y:S01]  /*2e720*/  IMAD.MOV.U32 R115, RZ, RZ, R114 ;  /* 0x000000ffff737224 */ /* 0x000fe200078e0072 */
[-C--:B---3--:R-:W-:Y:S01]  /*2e730*/  LEA R6, P0, R52, R0.reuse, 0x2 ;  /* 0x0000000034067211 */ /* 0x088fe200078010ff */
[----:B------:R-:W-:Y:S01]  /*2e740*/  IMAD R42, R42, c[0x0][0x190], RZ ;  /* 0x000064002a2a7a24 */ /* 0x000fe200078e02ff */
[----:B----4-:R-:W-:Y:S01]  /*2e750*/  LEA R4, P5, R45, R0, 0x2 ;  /* 0x000000002d047211 */ /* 0x010fe200078a10ff */
[----:B------:R-:W-:Y:S01]  /*2e760*/  IMAD.MOV.U32 R121, RZ, RZ, R118 ;  /* 0x000000ffff797224 */ /* 0x000fe200078e0076 */
[----:B------:R-:W-:-:S02]  /*2e770*/  LEA.HI.X.SX32 R11, R53, R2, 0x2, P4 ;  /* 0x00000002350b7211 */ /* 0x000fc400020f16ff */
[----:B------:R-:W-:Y:S01]  /*2e780*/  MOV R144, R119 ;  /* 0x0000007700907202 */ /* 0x000fe20000000f00 */
[----:B------:R-:W-:Y:S01]  /*2e790*/  IMAD.MOV.U32 R119, RZ, RZ, R117 ;  /* 0x000000ffff777224 */ /* 0x000fe200078e0075 */
[-C--:B------:R-:W-:Y:S01]  /*2e7a0*/  LEA.HI.X.SX32 R7, R52, R2.reuse, 0x2, P0 ;  /* 0x0000000234077211 */ /* 0x080fe200000f16ff */
[----:B------:R-:W-:Y:S01]  /*2e7b0*/  IMAD R43, R43, c[0x0][0x190], RZ ;  /* 0x000064002b2b7a24 */ /* 0x000fe200078e02ff */
[----:B------:R-:W-:Y:S01]  /*2e7c0*/  LEA.HI.X.SX32 R5, R45, R2, 0x2, P5 ;  /* 0x000000022d057211 */ /* 0x000fe200028f16ff */
[----:B------:R-:W-:Y:S01]  /*2e7d0*/  IMAD.MOV.U32 R118, RZ, RZ, R116 ;  /* 0x000000ffff767224 */ /* 0x000fe200078e0074 */
[----:B------:R1:W-:Y:S01]  /*2e7e0*/  STL.64 [R1+0xf50], R10 ;  /* 0x000f500a01007387 */ /* 0x0003e20000100a00 */
[----:B------:R-:W-:Y:S02]  /*2e7f0*/  IMAD.MOV.U32 R117, RZ, RZ, R115 ;  /* 0x000000ffff757224 */ /* 0x000fe400078e0073 */
[----:B------:R-:W-:Y:S02]  /*2e800*/  IMAD R44, R44, c[0x0][0x190], RZ ;  /* 0x000064002c2c7a24 */ /* 0x000fe400078e02ff */
[----:B------:R-:W-:Y:S01]  /*2e810*/  IMAD.MOV.U32 R168, RZ, RZ, R121 ;  /* 0x000000ffffa87224 */ /* 0x000fe200078e0079 */
[----:B------:R-:W-:Y:S01]  /*2e820*/  MOV R121, R119 ;  /* 0x0000007700797202 */ /* 0x000fe20000000f00 */
[----:B------:R-:W-:-:S02]  /*2e830*/  IMAD.MOV.U32 R119, RZ, RZ, R118 ;  /* 0x000000ffff777224 */ /* 0x000fc400078e0076 */
[----:B------:R-:W-:Y:S01]  /*2e840*/  IMAD.MOV.U32 R118, RZ, RZ, R117 ;  /* 0x000000ffff767224 */ /* 0x000fe200078e0075 */
[----:B-1----:R-:W-:Y:S01]  /*2e850*/  LEA R10, P4, R42, R0, 0x2 ;  /* 0x000000002a0a7211 */ /* 0x002fe200078810ff */
[----:B------:R-:W-:-:S03]  /*2e860*/  IMAD.MOV.U32 R152, RZ, RZ, R121 ;  /* 0x000000ffff987224 */ /* 0x000fc600078e0079 */
[----:B------:R-:W-:Y:S01]  /*2e870*/  LEA.HI.X.SX32 R11, R42, R2, 0x2, P4 ;  /* 0x000000022a0b7211 */ /* 0x000fe200020f16ff */
[----:B------:R-:W-:Y:S02]  /*2e880*/  IMAD.MOV.U32 R121, RZ, RZ, R119 ;  /* 0x000000ffff797224 */ /* 0x000fe400078e0077 */
[----:B------:R-:W-:Y:S02]  /*2e890*/  IMAD.MOV.U32 R119, RZ, RZ, R118 ;  /* 0x000000ffff777224 */ /* 0x000fe400078e0076 */
[----:B------:R-:W-:Y:S02]  /*2e8a0*/  IMAD.MOV.U32 R160, RZ, RZ, R121 ;  /* 0x000000ffffa07224 */ /* 0x000fe400078e0079 */
[----:B------:R-:W-:Y:S02]  /*2e8b0*/  IMAD.MOV.U32 R121, RZ, RZ, R119 ;  /* 0x000000ffff797224 */ /* 0x000fe400078e0077 */
[----:B------:R-:W-:Y:S02]  /*2e8c0*/  IMAD R245, R245, c[0x0][0x190], RZ ;  /* 0x00006400f5f57a24 */ /* 0x000fe400078e02ff */
[----:B------:R-:W-:-:S02]  /*2e8d0*/  IMAD.MOV.U32 R249, RZ, RZ, R121 ;  /* 0x000000fffff97224 */ /* 0x000fc400078e0079 */
[----:B------:R-:W-:Y:S02]  /*2e8e0*/  IMAD R139, R139, c[0x0][0x190], RZ ;  /* 0x000064008b8b7a24 */ /* 0x000fe400078e02ff */
[----:B--2---:R-:W-:Y:S02]  /*2e8f0*/  IMAD.MOV.U32 R106, RZ, RZ, R104 ;  /* 0x000000ffff6a7224 */ /* 0x004fe400078e0068 */
[----:B------:R-:W-:Y:S02]  /*2e900*/  IMAD.MOV.U32 R104, RZ, RZ, R102 ;  /* 0x000000ffff687224 */ /* 0x000fe400078e0066 */
[----:B------:R-:W-:Y:S01]  /*2e910*/  IMAD.MOV.U32 R107, RZ, RZ, R106 ;  /* 0x000000ffff6b7224 */ /* 0x000fe200078e006a */
[----:B------:R-:W2:Y:S02]  /*2e920*/  LDL.LU R102, [R1+0xea8] ;  /* 0x000ea80001667983 */ /* 0x000ea40000300800 */
        /* <DEDUP_REMOVED lines=49> */
[----:B------:R-:W-:Y:S01]  /*2ec40*/  IMAD.MOV.U32 R116, RZ, RZ, R114 ;  /* 0x000000ffff747224 */ /* 0x000fe200078e0072 */
[----:B------:R1:W-:Y:S01]  /*2ec50*/  STL.64 [R1+0xf90], R6 ;  /* 0x000f900601007387 */ /* 0x0003e20000100a00 */
[----:B------:R-:W-:Y:S02]  /*2ec60*/  IMAD.MOV.U32 R107, RZ, RZ, R106 ;  /* 0x000000ffff6b7224 */ /* 0x000fe400078e006a */
[----:B------:R-:W-:Y:S01]  /*2ec70*/  IMAD.MOV.U32 R114, RZ, RZ, R112 ;  /* 0x000000ffff727224 */ /* 0x000fe200078e0070 */
[----:B------:R-:W3:Y:S01]  /*2ec80*/  LDL.LU R91, [R1+0xb2c] ;  /* 0x000b2c00015b7983 */ /* 0x000ee20000300800 */
[----:B------:R-:W-:Y:S02]  /*2ec90*/  IMAD.MOV.U32 R113, RZ, RZ, R111 ;  /* 0x000000ffff717224 */ /* 0x000fe400078e006f */
[----:B------:R-:W-:Y:S01]  /*2eca0*/  IMAD.MOV.U32 R106, RZ, RZ, R104 ;  /* 0x000000ffff6a7224 */ /* 0x000fe200078e0068 */
[----:B------:R4:W-:Y:S01]  /*2ecb0*/  STL.64 [R1+0xfd0], R4 ;  /* 0x000fd00401007387 */ /* 0x0009e20000100a00 */
[----:B------:R-:W-:-:S02]  /*2ecc0*/  IMAD.MOV.U32 R104, RZ, RZ, R95 ;  /* 0x000000ffff687224 */ /* 0x000fc400078e005f */
[----:B------:R-:W-:Y:S01]  /*2ecd0*/  IMAD.MOV.U32 R112, RZ, RZ, R110 ;  /* 0x000000ffff707224 */ /* 0x000fe200078e006e */
[C---:B-1----:R-:W-:Y:S01]  /*2ece0*/  LEA R6, P0, R43.reuse, R0, 0x2 ;  /* 0x000000002b067211 */ /* 0x042fe200078010ff */
[----:B------:R-:W-:Y:S01]  /*2ecf0*/  IMAD.MOV.U32 R117, RZ, RZ, R116 ;  /* 0x000000ffff757224 */ /* 0x000fe200078e0074 */
[----:B------:R-:W2:Y:S01]  /*2ed00*/  LDL.LU R101, [R1+0xca8] ;  /* 0x000ca80001657983 */ /* 0x000ea20000300800 */
[----:B------:R-:W-:Y:S01]  /*2ed10*/  IMAD.MOV.U32 R111, RZ, RZ, R109 ;  /* 0x000000ffff6f7224 */ /* 0x000fe200078e006d */
[----:B------:R-:W-:Y:S01]  /*2ed20*/  MOV R109, R107 ;  /* 0x0000006b006d7202 */ /* 0x000fe20000000f00 */
[----:B------:R-:W-:Y:S01]  /*2ed30*/  IMAD.MOV.U32 R116, RZ, RZ, R115 ;  /* 0x000000ffff747224 */ /* 0x000fe200078e0073 */
[----:B------:R-:W-:Y:S01]  /*2ed40*/  LEA.HI.X.SX32 R7, R43, R2, 0x2, P0 ;  /* 0x000000022b077211 */ /* 0x000fe200000f16ff */
[----:B------:R-:W-:Y:S01]  /*2ed50*/  IMAD.MOV.U32 R110, RZ, RZ, R108 ;  /* 0x000000ffff6e7224 */ /* 0x000fe200078e006c */
[C---:B----4-:R-:W-:Y:S01]  /*2ed60*/  LEA R4, P5, R44.reuse, R0, 0x2 ;  /* 0x000000002c047211 */ /* 0x050fe200078a10ff */
[----:B------:R-:W-:Y:S01]  /*2ed70*/  IMAD.MOV.U32 R115, RZ, RZ, R114 ;  /* 0x000000ffff737224 */ /* 0x000fe200078e0072 */
        /* <DEDUP_REMOVED lines=9> */
[----:B------:R-:W4:Y:S01]  /*2ee10*/  LDL.LU R92, [R1+0xce8] ;  /* 0x000ce800015c7983 */ /* 0x000f220000300800 */
[----:B------:R-:W-:Y:S02]  /*2ee20*/  IMAD.MOV.U32 R117, RZ, RZ, R116 ;  /* 0x000000ffff757224 */ /* 0x000fe400078e0074 */
[----:B------:R-:W-:Y:S01]  /*2ee30*/  IMAD.MOV.U32 R106, RZ, RZ, R201 ;  /* 0x000000ffff6a7224 */ /* 0x000fe200078e00c9 */
[----:B------:R5:W-:Y:S01]  /*2ee40*/  STL.64 [R1+0x1718], R6 ;  /* 0x0017180601007387 */ /* 0x000be20000100a00 */
[----:B------:R-:W-:Y:S02]  /*2ee50*/  IMAD.MOV.U32 R110, RZ, RZ, R109 ;  /* 0x000000ffff6e7224 */ /* 0x000fe400078e006d */
[----:B------:R-:W-:Y:S01]  /*2ee60*/  IMAD.MOV.U32 R116, RZ, RZ, R115 ;  /* 0x000000ffff747224 */ /* 0x000fe200078e0073 */
[CC--:B-1----:R-:W-:Y:S01]  /*2ee70*/  LEA R10, P4, R41.reuse, R0.reuse, 0x2 ;  /* 0x00000000290a7211 */ /* 0x0c2fe200078810ff */
[----:B------:R-:W-:Y:S01]  /*2ee80*/  IMAD.MOV.U32 R109, RZ, RZ, R108 ;  /* 0x000000ffff6d7224 */ /* 0x000fe200078e006c */
[----:B------:R-:W2:Y:S01]  /*2ee90*/  LDL.LU R93, [R1+0xb68] ;  /* 0x000b6800015d7983 */ /* 0x000ea20000300800 */
[----:B------:R-:W-:Y:S01]  /*2eea0*/  IMAD.MOV.U32 R115, RZ, RZ, R114 ;  /* 0x000000ffff737224 */ /* 0x000fe200078e0072 */
[----:B------:R-:W-:Y:S01]  /*2eeb0*/  MOV R108, R107 ;  /* 0x0000006b006c7202 */ /* 0x000fe20000000f00 */
[----:B------:R-:W-:Y:S01]  /*2eec0*/  IMAD.MOV.U32 R114, RZ, RZ, R113 ;  /* 0x000000ffff727224 */ /* 0x000fe200078e0071 */
[----:B------:R1:W-:Y:S01]  /*2eed0*/  STL.64 [R1+0x1758], R4 ;  /* 0x0017580401007387 */ /* 0x0003e20000100a00 */
[----:B------:R-:W-:Y:S01]  /*2eee0*/  IMAD.MOV.U32 R113, RZ, RZ, R112 ;  /* 0x000000ffff717224 */ /* 0x000fe200078e0070 */
[C---:B-----5:R-:W-:Y:S01]  /*2eef0*/  LEA R6, P0, R40.reuse, R0, 0x2 ;  /* 0x0000000028067211 */ /* 0x060fe200078010ff */
[----:B------:R-:W-:Y:S01]  /*2ef00*/  IMAD.MOV.U32 R119, RZ, RZ, R118 ;  /* 0x000000ffff777224 */ /* 0x000fe200078e0076 */
[-C--:B------:R-:W-:Y:S01]  /*2ef10*/  LEA.HI.X.SX32 R11, R41, R2.reuse, 0x2, P4 ;  /* 0x00000002290b7211 */ /* 0x080fe200020f16ff */
[----:B------:R-:W-:Y:S01]  /*2ef20*/  IMAD.MOV.U32 R107, RZ, RZ, R106 ;  /* 0x000000ffff6b7224 */ /* 0x000fe200078e006a */
[----:B------:R-:W-:Y:S01]  /*2ef30*/  MOV R112, R111 ;  /* 0x0000006f00707202 */ /* 0x000fe20000000f00 */
[----:B------:R-:W-:Y:S01]  /*2ef40*/  IMAD.MOV.U32 R118, RZ, RZ, R117 ;  /* 0x000000ffff767224 */ /* 0x000fe200078e0075 */
[----:B------:R-:W-:Y:S01]  /*2ef50*/  LEA.HI.X.SX32 R7, R40, R2, 0x2, P0 ;  /* 0x0000000228077211 */ /* 0x000fe200000f16ff */
[----:B------:R-:W-:Y:S01]  /*2ef60*/  IMAD.MOV.U32 R106, RZ, RZ, R97 ;  /* 0x000000ffff6a7224 */ /* 0x000fe200078e0061 */
[----:B------:R-:W5:Y:S01]  /*2ef70*/  LDL.LU R103, [R1+0x8e8] ;  /* 0x0008e80001677983 */ /* 0x000f620000300800 */
[----:B------:R-:W-:Y:S01]  /*2ef80*/  IMAD.MOV.U32 R111, RZ, RZ, R110 ;  /* 0x000000ffff6f7224 */ /* 0x000fe200078e006e */
[C---:B-1----:R-:W-:Y:S01]  /*2ef90*/  LEA R4, P5, R13.reuse, R0, 0x2 ;  /* 0x000000000d047211 */ /* 0x042fe200078a10ff */
        /* <DEDUP_REMOVED lines=10> */
[----:B------:R-:W2:Y:S01]  /*2f040*/  LDL.LU R90, [R1+0x8a8] ;  /* 0x0008a800015a7983 */ /* 0x000ea20000300800 */
[----:B------:R-:W-:Y:S01]  /*2f050*/  IMAD.MOV.U32 R107, RZ, RZ, R106 ;  /* 0x000000ffff6b7224 */ /* 0x000fe200078e006a */
[----:B------:R-:W-:Y:S01]  /*2f060*/  MOV R106, R99 ;  /* 0x00000063006a7202 */ /* 0x000fe20000000f00 */
[----:B------:R-:W-:Y:S02]  /*2f070*/  IMAD.MOV.U32 R113, RZ, RZ, R112 ;  /* 0x000000ffff717224 */ /* 0x000fe400078e0070 */
[----:B------:R-:W-:Y:S01]  /*2f080*/  IMAD.MOV.U32 R119, RZ, RZ, R118 ;  /* 0x000000ffff777224 */ /* 0x000fe200078e0076 */
[----:B------:R1:W-:Y:S01]  /*2f090*/  STL.64 [R1+0x17d8], R6 ;  /* 0x0017d80601007387 */ /* 0x0003e20000100a00 */
[----:B------:R-:W-:Y:S01]  /*2f0a0*/  IMAD.MOV.U32 R112, RZ, RZ, R111 ;  /* 0x000000ffff707224 */ /* 0x000fe200078e006f */
[----:B-1----:R-:W-:Y:S01]  /*2f0b0*/  LEA R10, P4, R8, R0, 0x2 ;  /* 0x00000000080a7211 */ /* 0x002fe200078810ff */
[----:B------:R-:W-:Y:S01]  /*2f0c0*/  IMAD.MOV.U32 R118, RZ, RZ, R117 ;  /* 0x000000ffff767224 */ /* 0x000fe200078e0075 */
[----:B------:R-:W2:Y:S01]  /*2f0d0*/  LDL.LU R94, [R1+0x86c] ;  /* 0x00086c00015e7983 */ /* 0x000ea20000300800 */
[----:B------:R-:W-:Y:S01]  /*2f0e0*/  IMAD.MOV.U32 R111, RZ, RZ, R110 ;  /* 0x000000ffff6f7224 */ /* 0x000fe200078e006e */
[----:B------:R-:W-:Y:S01]  /*2f0f0*/  MOV R110, R109 ;  /* 0x0000006d006e7202 */ /* 0x000fe20000000f00 */
[----:B------:R-:W-:Y:S01]  /*2f100*/  IMAD.MOV.U32 R117, RZ, RZ, R116 ;  /* 0x000000ffff757224 */ /* 0x000fe200078e0074 */
[----:B------:R1:W-:Y:S01]  /*2f110*/  STL.64 [R1+0x1820], R4 ;  /* 0x0018200401007387 */ /* 0x0003e20000100a00 */
[----:B------:R-:W-:-:S02]  /*2f120*/  IMAD.MOV.U32 R116, RZ, RZ, R115 ;  /* 0x000000ffff747224 */ /* 0x000fc400078e0073 */
        /* <DEDUP_REMOVED lines=8> */
[----:B------:R-:W-:Y:S01]  /*2f1b0*/  IMAD.MOV.U32 R113, RZ, RZ, R112 ;  /* 0x000000ffff717224 */ /* 0x000fe200078e0070 */
[-C--:B-1----:R-:W-:Y:S01]  /*2f1c0*/  LEA R4, P5, R139, R0.reuse, 0x2 ;  /* 0x000000008b047211 */ /* 0x082fe200078a10ff */
[----:B------:R-:W-:Y:S01]  /*2f1d0*/  IMAD.MOV.U32 R104, RZ, RZ, R200 ;  /* 0x000000ffff687224 */ /* 0x000fe200078e00c8 */
[----:B------:R-:W-:Y:S01]  /*2f1e0*/  LEA R200, P4, R135, R0, 0x2 ;  /* 0x0000000087c87211 */ /* 0x000fe200078810ff */
[----:B------:R-:W-:Y:S01]  /*2f1f0*/  IMAD.MOV.U32 R112, RZ, RZ, R111 ;  /* 0x000000ffff707224 */ /* 0x000fe200078e006f */
[----:B------:R-:W-:Y:S01]  /*2f200*/  LEA.HI.X.SX32 R5, R139, R2, 0x2, P5 ;  /* 0x000000028b057211 */ /* 0x000fe200028f16ff */
[----:B------:R-:W-:Y:S01]  /*2f210*/  IMAD.MOV.U32 R106, RZ, RZ, R100 ;  /* 0x000000ffff6a7224 */ /* 0x000fe200078e0064 */
[----:B------:R-:W2:Y:S01]  /*2f220*/  LDL.LU R95, [R1+0x868] ;  /* 0x00086800015f7983 */ /* 0x000ea20000300800 */
[----:B------:R-:W-:-:S02]  /*2f230*/  IMAD.MOV.U32 R111, RZ, RZ, R110 ;  /* 0x000000ffff6f7224 */ /* 0x000fc400078e006e */
[----:B------:R-:W-:Y:S01]  /*2f240*/  IMAD.MOV.U32 R110, RZ, RZ, R109 ;  /* 0x000000ffff6e7224 */ /* 0x000fe200078e006d */
[----:B------:R-:W-:Y:S01]  /*2f250*/  STL.64 [R1+0x1860], R10 ;  /* 0x0018600a01007387 */ /* 0x000fe20000100a00 */
[----:B------:R-:W-:Y:S01]  /*2f260*/  IMAD.MOV.U32 R109, RZ, RZ, R108 ;  /* 0x000000ffff6d7224 */ /* 0x000fe200078e006c */
[----:B------:R-:W-:Y:S01]  /*2f270*/  MOV R108, R107 ;  /* 0x0000006b006c7202 */ /* 0x000fe20000000f00 */
[----:B------:R-:W-:Y:S01]  /*2f280*/  IMAD.MOV.U32 R107, RZ, RZ, R106 ;  /* 0x000000ffff6b7224 */ /* 0x000fe200078e006a */
[----:B------:R1:W-:Y:S01]  /*2f290*/  STL.64 [R1+0x18a0], R6 ;  /* 0x0018a00601007387 */ /* 0x0003e20000100a00 */
[----:B------:R-:W-:Y:S01]  /*2f2a0*/  LEA.HI.X.SX32 R201, R135, R2, 0x2, P4 ;  /* 0x0000000287c97211 */ /* 0x000fe200020f16ff */
[----:B------:R-:W-:Y:S02]  /*2f2b0*/  IMAD.MOV.U32 R135, RZ, RZ, R119 ;  /* 0x000000ffff877224 */ /* 0x000fe400078e0077 */
[----:B------:R-:W2:Y:S01]  /*2f2c0*/  LDL.LU R97, [R1+0x7ec] ;  /* 0x0007ec0001617983 */ /* 0x000ea20000300800 */
[----:B------:R-:W-:-:S02]  /*2f2d0*/  IMAD.MOV.U32 R119, RZ, RZ, R116 ;  /* 0x000000ffff777224 */ /* 0x000fc400078e0074 */
[----:B------:R-:W-:Y:S01]  /*2f2e0*/  IMAD.MOV.U32 R116, RZ, RZ, R113 ;  /* 0x000000ffff747224 */ /* 0x000fe200078e0071 */
[----:B------:R1:W-:Y:S01]  /*2f2f0*/  STL.64 [R1+0x18e0], R4 ;  /* 0x0018e00401007387 */ /* 0x0003e20000100a00 */
[----:B------:R-:W-:Y:S02]  /*2f300*/  IMAD.MOV.U32 R106, RZ, RZ, R105 ;  /* 0x000000ffff6a7224 */ /* 0x000fe400078e0069 */
[----:B------:R-:W-:Y:S01]  /*2f310*/  IMAD.MOV.U32 R113, RZ, RZ, R110 ;  /* 0x000000ffff717224 */ /* 0x000fe200078e006e */
[----:B------:R-:W2:Y:S01]  /*2f320*/  LDL.LU R99, [R1+0x7e8] ;  /* 0x0007e80001637983 */ /* 0x000ea20000300800 */
[----:B------:R-:W-:-:S03]  /*2f330*/  IMAD.MOV.U32 R110, RZ, RZ, R107 ;  /* 0x000000ffff6e7224 */ /* 0x000fc600078e006b */
[----:B------:R-:W2:Y:S04]  /*2f340*/  LDL.LU R100, [R1+0x7a8] ;  /* 0x0007a80001647983 */ /* 0x000ea80000300800 */
[----:B------:R-:W2:Y:S04]  /*2f350*/  LDL.LU R105, [R1+0x248] ;  /* 0x0002480001697983 */ /* 0x000ea80000300800 */
[----:B------:R-:W2:Y:S01]  /*2f360*/  LDL.LU R107, [R1+0x9a8] ;  /* 0x0009a800016b7983 */ /* 0x000ea20000300800 */
[-C--:B------:R-:W-:Y:S01]  /*2f370*/  LEA R190, P4, R120, R0.reuse, 0x2 ;  /* 0x0000000078be7211 */ /* 0x080fe200078810ff */
[----:B------:R-:W-:Y:S01]  /*2f380*/  IMAD.MOV.U32 R248, RZ, RZ, R121 ;  /* 0x000000fffff87224 */ /* 0x000fe200078e0079 */
[----:B------:R-:W-:Y:S01]  /*2f390*/  LEA R198, P0, R134, R0, 0x2 ;  /* 0x0000000086c67211 */ /* 0x000fe200078010ff */
[----:B------:R-:W-:Y:S01]  /*2f3a0*/  IMAD.MOV.U32 R121, RZ, RZ, R118 ;  /* 0x000000ffff797224 */ /* 0x000fe200078e0076 */
[----:B------:R-:W-:-:S02]  /*2f3b0*/  LEA.HI.X.SX32 R191, R120, R2, 0x2, P4 ;  /* 0x0000000278bf7211 */ /* 0x000fc400020f16ff */
[----:B------:R-:W-:Y:S01]  /*2f3c0*/  MOV R120, R117 ;  /* 0x0000007500787202 */ /* 0x000fe20000000f00 */
[----:B------:R-:W-:Y:S01]  /*2f3d0*/  IMAD.MOV.U32 R118, RZ, RZ, R115 ;  /* 0x000000ffff767224 */ /* 0x000fe200078e0073 */
[----:B------:R-:W-:Y:S01]  /*2f3e0*/  LEA.HI.X.SX32 R199, R134, R2, 0x2, P0 ;  /* 0x0000000286c77211 */ /* 0x000fe200000f16ff */
[----:B------:R-:W-:Y:S02]  /*2f3f0*/  IMAD.MOV.U32 R117, RZ, RZ, R114 ;  /* 0x000000ffff757224 */ /* 0x000fe400078e0072 */
[----:B------:R-:W-:Y:S01]  /*2f400*/  IMAD.MOV.U32 R134, RZ, RZ, R121 ;  /* 0x000000ffff867224 */ /* 0x000fe200078e0079 */
[----:B------:R-:W-:Y:S01]  /*2f410*/  MOV R114, R111 ;  /* 0x0000006f00727202 */ /* 0x000fe20000000f00 */
        /* <DEDUP_REMOVED lines=19> */
[----:B------:R-:W2:Y:S01]  /*2f550*/  LDL.LU R107, [R1+0x96c] ;  /* 0x00096c00016b7983 */ /* 0x000ea20000300800 */
[----:B------:R-:W-:-:S04]  /*2f560*/  LEA R196, P5, R133, R0, 0x2 ;  /* 0x0000000085c47211 */ /* 0x000fc800078a10ff */
[----:B------:R-:W-:Y:S02]  /*2f570*/  LEA.HI.X.SX32 R197, R133, R2, 0x2, P5 ;  /* 0x0000000285c57211 */ /* 0x000fe400028f16ff */
        /* <DEDUP_REMOVED lines=14> */
[----:B--2---:R-:W-:-:S02]  /*2f660*/  IMAD.MOV.U32 R108, RZ, RZ, R107 ;  /* 0x000000ffff6c7224 */ /* 0x004fc400078e006b */
[----:B------:R-:W2:Y:S01]  /*2f670*/  LDL.LU R107, [R1+0x968] ;  /* 0x00096800016b7983 */ /* 0x000ea20000300800 */
[----:B------:R-:W-:Y:S01]  /*2f680*/  MOV R106, R105 ;  /* 0x00000069006a7202 */ /* 0x000fe20000000f00 */
[----:B------:R-:W-:Y:S01]  /*2f690*/  IMAD.MOV.U32 R105, RZ, RZ, R184 ;  /* 0x000000ffff697224 */ /* 0x000fe200078e00b8 */
[----:B------:R-:W-:-:S04]  /*2f6a0*/  LEA R184, P4, R122, R0, 0x2 ;  /* 0x000000007ab87211 */ /* 0x000fc800078810ff */
[----:B------:R-:W-:Y:S01]  /*2f6b0*/  LEA.HI.X.SX32 R185, R122, R2, 0x2, P4 ;  /* 0x000000027ab97211 */ /* 0x000fe200020f16ff */
        /* <DEDUP_REMOVED lines=8> */
[----:B--2---:R-:W-:Y:S02]  /*2f740*/  IMAD.MOV.U32 R108, RZ, RZ, R107 ;  /* 0x000000ffff6c7224 */ /* 0x004fe400078e006b */
[----:B------:R-:W2:Y:S01]  /*2f750*/  LDL.LU R107, [R1+0x92c] ;  /* 0x00092c00016b7983 */ /* 0x000ea20000300800 */
[----:B------:R-:W-:-:S04]  /*2f760*/  LEA R188, P0, R128, R0, 0x2 ;  /* 0x0000000080bc7211 */ /* 0x000fc800078010ff */
[----:B------:R-:W-:Y:S01]  /*2f770*/  LEA.HI.X.SX32 R189, R128, R2, 0x2, P0 ;  /* 0x0000000280bd7211 */ /* 0x000fe200000f16ff */
[----:B------:R-:W-:Y:S02]  /*2f780*/  IMAD.MOV.U32 R128, RZ, RZ, R122 ;  /* 0x000000ffff807224 */ /* 0x000fe400078e007a */
        /* <DEDUP_REMOVED lines=8> */
[----:B------:R-:W-:-:S02]  /*2f810*/  LEA R182, P0, R124, R0, 0x2 ;  /* 0x000000007cb67211 */ /* 0x000fc400078010ff */
[----:B------:R-:W-:Y:S01]  /*2f820*/  LEA.HI.X.SX32 R187, R123, R2, 0x2, P5 ;  /* 0x000000027bbb7211 */ /* 0x000fe200028f16ff */
[----:B--2---:R-:W-:Y:S02]  /*2f830*/  IMAD.MOV.U32 R108, RZ, RZ, R107 ;  /* 0x000000ffff6c7224 */ /* 0x004fe400078e006b */
[----:B------:R-:W2:Y:S01]  /*2f840*/  LDL.LU R107, [R1+0x928] ;  /* 0x00092800016b7983 */ /* 0x000ea20000300800 */
[----:B------:R-:W-:Y:S01]  /*2f850*/  IMAD.MOV.U32 R123, RZ, RZ, R120 ;  /* 0x000000ffff7b7224 */ /* 0x000fe200078e0078 */
[----:B------:R-:W-:Y:S01]  /*2f860*/  MOV R121, R118 ;  /* 0x0000007600797202 */ /* 0x000fe20000000f00 */
[----:B------:R-:W-:Y:S01]  /*2f870*/  IMAD.MOV.U32 R120, RZ, RZ, R117 ;  /* 0x000000ffff787224 */ /* 0x000fe200078e0075 */
[----:B------:R-:W-:Y:S01]  /*2f880*/  LEA R180, P5, R140, R0, 0x2 ;  /* 0x000000008cb47211 */ /* 0x000fe200078a10ff */
[----:B------:R-:W-:Y:S01]  /*2f890*/  IMAD.MOV.U32 R117, RZ, RZ, R114 ;  /* 0x000000ffff757224 */ /* 0x000fe200078e0072 */
[-C--:B------:R-:W-:Y:S01]  /*2f8a0*/  LEA.HI.X.SX32 R183, R124, R2.reuse, 0x2, P0 ;  /* 0x000000027cb77211 */ /* 0x080fe200000f16ff */
[----:B------:R-:W-:Y:S01]  /*2f8b0*/  IMAD.MOV.U32 R118, RZ, RZ, R115 ;  /* 0x000000ffff767224 */ /* 0x000fe200078e0073 */
[----:B------:R-:W-:Y:S01]  /*2f8c0*/  MOV R126, R123 ;  /* 0x0000007b007e7202 */ /* 0x000fe20000000f00 */
        /* <DEDUP_REMOVED lines=21> */
[----:B--2---:R-:W-:Y:S02]  /*2fa20*/  IMAD.MOV.U32 R108, RZ, RZ, R107 ;  /* 0x000000ffff6c7224 */ /* 0x004fe400078e006b */
[----:B------:R-:W2:Y:S01]  /*2fa30*/  LDL.LU R107, [R1+0x8ec] ;  /* 0x0008ec00016b7983 */ /* 0x000ea20000300800 */
[CC--:B------:R-:W-:Y:S02]  /*2fa40*/  LEA R114, P4, R175.reuse, R0.reuse, 0x2 ;  /* 0x00000000af727211 */ /* 0x0c0fe400078810ff */
[----:B------:R-:W-:Y:S02]  /*2fa50*/  LEA R112, P0, R144, R0, 0x2 ;  /* 0x0000000090707211 */ /* 0x000fe400078010ff */
[----:B------:R-:W-:-:S02]  /*2fa60*/  LEA.HI.X.SX32 R115, R175, R2, 0x2, P4 ;  /* 0x00000002af737211 */ /* 0x000fc400020f16ff */
[----:B------:R-:W-:Y:S01]  /*2fa70*/  MOV R175, R128 ;  /* 0x0000008000af7202 */ /* 0x000fe20000000f00 */
[----:B------:R-:W-:Y:S02]  /*2fa80*/  IMAD.MOV.U32 R128, RZ, RZ, R124 ;  /* 0x000000ffff807224 */ /* 0x000fe400078e007c */
[----:B------:R-:W-:Y:S02]  /*2fa90*/  IMAD.MOV.U32 R124, RZ, RZ, R123 ;  /* 0x000000ffff7c7224 */ /* 0x000fe400078e007b */
[----:B------:R-:W-:Y:S01]  /*2faa0*/  IMAD.MOV.U32 R123, RZ, RZ, R122 ;  /* 0x000000ffff7b7224 */ /* 0x000fe200078e007a */
[----:B------:R-:W-:Y:S01]  /*2fab0*/  LEA.HI.X.SX32 R113, R144, R2, 0x2, P0 ;  /* 0x0000000290717211 */ /* 0x000fe200000f16ff */
[----:B------:R-:W-:Y:S02]  /*2fac0*/  IMAD.MOV.U32 R122, RZ, RZ, R121 ;  /* 0x000000ffff7a7224 */ /* 0x000fe400078e0079 */
[----:B------:R-:W-:Y:S01]  /*2fad0*/  IMAD.MOV.U32 R121, RZ, RZ, R120 ;  /* 0x000000ffff797224 */ /* 0x000fe200078e0078 */
[----:B------:R-:W-:Y:S01]  /*2fae0*/  MOV R120, R119 ;  /* 0x0000007700787202 */ /* 0x000fe20000000f00 */
[----:B------:R-:W-:Y:S01]  /*2faf0*/  IMAD.MOV.U32 R144, RZ, RZ, R128 ;  /* 0x000000ffff907224 */ /* 0x000fe200078e0080 */
[----:B-1----:R-:W-:Y:S01]  /*2fb00*/  LEA R6, P5, R168, R0, 0x2 ;  /* 0x00000000a8067211 */ /* 0x002fe200078a10ff */
[----:B------:R-:W-:-:S02]  /*2fb10*/  IMAD.MOV.U32 R119, RZ, RZ, R118 ;  /* 0x000000ffff777224 */ /* 0x000fc400078e0076 */
[----:B------:R-:W-:Y:S01]  /*2fb20*/  IMAD.MOV.U32 R128, RZ, RZ, R124 ;  /* 0x000000ffff807224 */ /* 0x000fe200078e007c */
[----:B------:R-:W-:Y:S01]  /*2fb30*/  MOV R124, R123 ;  /* 0x0000007b007c7202 */ /* 0x000fe20000000f00 */
[----:B------:R-:W-:Y:S02]  /*2fb40*/  IMAD.MOV.U32 R118, RZ, RZ, R117 ;  /* 0x000000ffff767224 */ /* 0x000fe400078e0075 */
[----:B------:R-:W-:Y:S02]  /*2fb50*/  IMAD.MOV.U32 R117, RZ, RZ, R116 ;  /* 0x000000ffff757224 */ /* 0x000fe400078e0074 */
[----:B------:R-:W-:Y:S01]  /*2fb60*/  IMAD.MOV.U32 R123, RZ, RZ, R122 ;  /* 0x000000ffff7b7224 */ /* 0x000fe200078e007a */
[----:B------:R-:W-:Y:S01]  /*2fb70*/  LEA.HI.X.SX32 R7, R168, R2, 0x2, P5 ;  /* 0x00000002a8077211 */ /* 0x000fe200028f16ff */
[----:B------:R-:W-:Y:S02]  /*2fb80*/  IMAD.MOV.U32 R116, RZ, RZ, R111 ;  /* 0x000000ffff747224 */ /* 0x000fe400078e006f */
[----:B------:R-:W-:-:S02]  /*2fb90*/  IMAD.MOV.U32 R122, RZ, RZ, R121 ;  /* 0x000000ffff7a7224 */ /* 0x000fc400078e0079 */
[----:B------:R-:W-:Y:S01]  /*2fba0*/  IMAD.MOV.U32 R111, RZ, RZ, R110 ;  /* 0x000000ffff6f7224 */ /* 0x000fe200078e006e */
[----:B------:R-:W-:Y:S01]  /*2fbb0*/  MOV R110, R109 ;  /* 0x0000006d006e7202 */ /* 0x000fe20000000f00 */
[----:B------:R-:W-:Y:S01]  /*2fbc0*/  IMAD.MOV.U32 R121, RZ, RZ, R120 ;  /* 0x000000ffff797224 */ /* 0x000fe200078e0078 */
[----:B------:R-:W-:Y:S01]  /*2fbd0*/  LEA R4, P4, R152, R0, 0x2 ;  /* 0x0000000098047211 */ /* 0x000fe200078810ff */
        /* <DEDUP_REMOVED lines=11> */
[----:B------:R-:W-:Y:S01]  /*2fc90*/  LEA.HI.X.SX32 R5, R152, R2, 0x2, P4 ;  /* 0x0000000298057211 */ /* 0x000fe200020f16ff */
[----:B------:R-:W-:Y:S01]  /*2fca0*/  IMAD.MOV.U32 R111, RZ, RZ, R110 ;  /* 0x000000ffff6f7224 */ /* 0x000fe200078e006e */
[----:B------:R-:W-:Y:S01]  /*2fcb0*/  MOV R152, R128 ;  /* 0x0000008000987202 */ /* 0x000fe20000000f00 */
[----:B------:R-:W-:Y:S01]  /*2fcc0*/  IMAD.MOV.U32 R121, RZ, RZ, R120 ;  /* 0x000000ffff797224 */ /* 0x000fe200078e0078 */
[----:B------:R-:W-:Y:S01]  /*2fcd0*/  LEA R8, P0, R160, R0, 0x2 ;  /* 0x00000000a0087211 */ /* 0x000fe200078010ff */
        /* <DEDUP_REMOVED lines=28> */
[----:B--2---:R-:W-:Y:S02]  /*2fea0*/  IMAD.MOV.U32 R108, RZ, RZ, R107 ;  /* 0x000000ffff6c7224 */ /* 0x004fe400078e006b */
[----:B-----5:R-:W-:Y:S02]  /*2feb0*/  IMAD.MOV.U32 R107, RZ, RZ, R103 ;  /* 0x000000ffff6b7224 */ /* 0x020fe400078e0067 */
[----:B------:R-:W-:Y:S01]  /*2fec0*/  IMAD.MOV.U32 R109, RZ, RZ, R108 ;  /* 0x000000ffff6d7224 */ /* 0x000fe200078e006c */
[----:B------:R-:W2:Y:S02]  /*2fed0*/  LDL.LU R103, [R1+0xfa8] ;  /* 0x000fa80001677983 */ /* 0x000ea40000300800 */
[----:B------:R-:W-:Y:S01]  /*2fee0*/  MOV R108, R107 ;  /* 0x0000006b006c7202 */ /* 0x000fe20000000f00 */
[----:B------:R-:W-:-:S02]  /*2fef0*/  IMAD.MOV.U32 R107, RZ, RZ, R90 ;  /* 0x000000ffff6b7224 */ /* 0x000fc400078e005a */
[----:B------:R-:W5:Y:S01]  /*2ff00*/  LDL.LU R90, [R1+0x1030] ;  /* 0x00103000015a7983 */ /* 0x000f620000300800 */
[----:B------:R-:W-:Y:S02]  /*2ff10*/  IMAD.MOV.U32 R110, RZ, RZ, R109 ;  /* 0x000000ffff6e7224 */ /* 0x000fe400078e006d */
[----:B------:R-:W-:Y:S01]  /*2ff20*/  IMAD.MOV.U32 R109, RZ, RZ, R108 ;  /* 0x000000ffff6d7224 */ /* 0x000fe200078e006c */
[----:B------:R1:W-:Y:S01]  /*2ff30*/  STL.64 [R1+0x6e0], R6 ;  /* 0x0006e00601007387 */ /* 0x0003e20000100a00 */
[----:B------:R-:W-:Y:S02]  /*2ff40*/  IMAD.MOV.U32 R108, RZ, RZ, R107 ;  /* 0x000000ffff6c7224 */ /* 0x000fe400078e006b */
[----:B------:R-:W-:Y:S02]  /*2ff50*/  IMAD.MOV.U32 R107, RZ, RZ, R94 ;  /* 0x000000ffff6b7224 */ /* 0x000fe400078e005e */
[----:B------:R-:W2:Y:S01]  /*2ff60*/  LDL.LU R94, [R1+0xb28] ;  /* 0x000b2800015e7983 */ /* 0x000ea20000300800 */
[----:B------:R-:W-:Y:S01]  /*2ff70*/  IMAD.MOV.U32 R111, RZ, RZ, R110 ;  /* 0x000000ffff6f7224 */ /* 0x000fe200078e006e */
[----:B------:R-:W-:-:S02]  /*2ff80*/  MOV R110, R109 ;  /* 0x0000006d006e7202 */ /* 0x000fc40000000f00 */
[C---:B-1----:R-:W-:Y:S01]  /*2ff90*/  LEA R6, P5, R249.reuse, R0, 0x2 ;  /* 0x00000000f9067211 */ /* 0x042fe200078a10ff */
[----:B------:R1:W-:Y:S01]  /*2ffa0*/  STL.64 [R1+0x720], R4 ;  /* 0x0007200401007387 */ /* 0x0003e20000100a00 */
[----:B------:R-:W-:Y:S02]  /*2ffb0*/  IMAD.MOV.U32 R109, RZ, RZ, R108 ;  /* 0x000000ffff6d7224 */ /* 0x000fe400078e006c */
[----:B------:R-:W-:Y:S01]  /*2ffc0*/  LEA.HI.X.SX32 R7, R249, R2, 0x2, P5 ;  /* 0x00000002f9077211 */ /* 0x000fe200028f16ff */
[----:B------:R-:W-:Y:S02]  /*2ffd0*/  IMAD.MOV.U32 R249, RZ, RZ, R128 ;  /* 0x000000fffff97224 */ /* 0x000fe400078e0080 */
[----:B------:R-:W-:Y:S02]  /*2ffe0*/  IMAD.MOV.U32 R128, RZ, RZ, R124 ;  /* 0x000000ffff807224 */ /* 0x000fe400078e007c */
[----:B------:R-:W-:Y:S02]  /*2fff0*/  IMAD.MOV.U32 R108, RZ, RZ, R107 ;  /* 0x000000ffff6c7224 */ /* 0x000fe400078e006b */
[----:B------:R-:W-:Y:S01]  /*30000*/  IMAD.MOV.U32 R124, RZ, RZ, R123 ;  /* 0x000000ffff7c7224 */ /* 0x000fe200078e007b */
[----:B-1----:R-:W-:Y:S01]  /*30010*/  LEA R4, P4, R248, R0, 0x2 ;  /* 0x00000000f8047211 */ /* 0x002fe200078810ff */
[----:B------:R-:W-:-:S02]  /*30020*/  IMAD.MOV.U32 R107, RZ, RZ, R95 ;  /* 0x000000ffff6b7224 */ /* 0x000fc400078e005f */
[----:B------:R-:W-:Y:S01]  /*30030*/  IMAD.MOV.U32 R123, RZ, RZ, R122 ;  /* 0x000000ffff7b7224 */ /* 0x000fe200078e007a */
[----:B------:R-:W-:Y:S01]  /*30040*/  MOV R122, R121 ;  /* 0x00000079007a7202 */ /* 0x000fe20000000f00 */
[----:B------:R-:W-:Y:S01]  /*30050*/  IMAD.MOV.U32 R116, RZ, RZ, R111 ;  /* 0x000000ffff747224 */ /* 0x000fe200078e006f */
[----:B------:R-:W2:Y:S01]  /*30060*/  LDL.LU R95, [R1+0xd68] ;  /* 0x000d6800015f7983 */ /* 0x000ea20000300800 */
[----:B------:R-:W-:Y:S01]  /*30070*/  IMAD.MOV.U32 R111, RZ, RZ, R110 ;  /* 0x000000ffff6f7224 */ /* 0x000fe200078e006e */
[----:B------:R-:W-:Y:S01]  /*30080*/  LEA.HI.X.SX32 R5, R248, R2, 0x2, P4 ;  /* 0x00000002f8057211 */ /* 0x000fe200020f16ff */
[----:B------:R-:W-:Y:S01]  /*30090*/  IMAD.MOV.U32 R121, RZ, RZ, R120 ;  /* 0x000000ffff797224 */ /* 0x000fe200078e0078 */
[----:B------:R1:W-:Y:S01]  /*300a0*/  STL.64 [R1+0x760], R8 ;  /* 0x0007600801007387 */ /* 0x0003e20000100a00 */
[----:B------:R-:W-:Y:S01]  /*300b0*/  IMAD.MOV.U32 R110, RZ, RZ, R109 ;  /* 0x000000ffff6e7224 */ /* 0x000fe200078e006d */
[----:B------:R-:W-:Y:S01]  /*300c0*/  MOV R248, R128 ;  /* 0x0000008000f87202 */ /* 0x000fe20000000f00 */
[----:B------:R-:W-:-:S02]  /*300d0*/  IMAD.MOV.U32 R120, RZ, RZ, R119 ;  /* 0x000000ffff787224 */ /* 0x000fc400078e0077 */
[----:B------:R-:W-:Y:S01]  /*300e0*/  IMAD.MOV.U32 R109, RZ, RZ, R108 ;  /* 0x000000ffff6d7224 */ /* 0x000fe200078e006c */
[----:B------:R-:W-:Y:S01]  /*300f0*/  MOV R108, R107 ;  /* 0x0000006b006c7202 */ /* 0x000fe20000000f00 */
[----:B------:R-:W-:Y:S02]  /*30100*/  IMAD.MOV.U32 R119, RZ, RZ, R118 ;  /* 0x000000ffff777224 */ /* 0x000fe400078e0076 */
        /* <DEDUP_REMOVED lines=9> */
[----:B------:R-:W-:Y:S01]  /*301a0*/  IMAD.MOV.U32 R122, RZ, RZ, R121 ;  /* 0x000000ffff7a7224 */ /* 0x000fe200078e0079 */
[----:B------:R-:W2:Y:S01]  /*301b0*/  LDL.LU R104, [R1+0x1038] ;  /* 0x0010380001687983 */ /* 0x000ea20000300800 */
[----:B------:R-:W-:Y:S02]  /*301c0*/  IMAD.MOV.U32 R111, RZ, RZ, R110 ;  /* 0x000000ffff6f7224 */ /* 0x000fe400078e006e */
[----:B------:R-:W-:Y:S01]  /*301d0*/  IMAD.MOV.U32 R121, RZ, RZ, R120 ;  /* 0x000000ffff797224 */ /* 0x000fe200078e0078 */
[----:B------:R1:W-:Y:S01]  /*301e0*/  STL.64 [R1+0x7a0], R6 ;  /* 0x0007a00601007387 */ /* 0x0003e20000100a00 */
[----:B------:R-:W-:Y:S01]  /*301f0*/  IMAD.MOV.U32 R110, RZ, RZ, R109 ;  /* 0x000000ffff6e7224 */ /* 0x000fe200078e006d */
[----:B------:R-:W-:Y:S01]  /*30200*/  MOV R120, R119 ;  /* 0x0000007700787202 */ /* 0x000fe20000000f00 */
[----:B------:R-:W-:Y:S02]  /*30210*/  IMAD.MOV.U32 R135, RZ, RZ, R128 ;  /* 0x000000ffff877224 */ /* 0x000fe400078e0080 */
[----:B------:R-:W-:-:S02]  /*30220*/  IMAD.MOV.U32 R109, RZ, RZ, R108 ;  /* 0x000000ffff6d7224 */ /* 0x000fc400078e006c */
        /* <DEDUP_REMOVED lines=9> */
[----:B------:R-:W-:-:S02]  /*302c0*/  IMAD.MOV.U32 R107, RZ, RZ, R97 ;  /* 0x000000ffff6b7224 */ /* 0x000fc400078e0061 */
[----:B------:R-:W-:Y:S01]  /*302d0*/  IMAD.MOV.U32 R116, RZ, RZ, R111 ;  /* 0x000000ffff747224 */ /* 0x000fe200078e006f */
[----:B------:R-:W2:Y:S01]  /*302e0*/  LDL.LU R97, [R1+0xbe8] ;  /* 0x000be80001617983 */ /* 0x000ea20000300800 */
        /* <DEDUP_REMOVED lines=27> */
[----:B------:R-:W-:Y:S01]  /*304a0*/  IMAD.MOV.U32 R107, RZ, RZ, R100 ;  /* 0x000000ffff6b7224 */ /* 0x000fe200078e0064 */
[----:B------:R1:W-:Y:S01]  /*304b0*/  STL.64 [R1+0x7e0], R4 ;  /* 0x0007e00401007387 */ /* 0x0003e20000100a00 */
[----:B------:R-:W-:-:S02]  /*304c0*/  IMAD.MOV.U32 R111, RZ, RZ, R110 ;  /* 0x000000ffff6f7224 */ /* 0x000fc400078e006e */
[----:B------:R-:W-:Y:S01]  /*304d0*/  IMAD.MOV.U32 R110, RZ, RZ, R109 ;  /* 0x000000ffff6e7224 */ /* 0x000fe200078e006d */
[----:B------:R-:W2:Y:S01]  /*304e0*/  LDL.LU R99, [R1+0xc28] ;  /* 0x000c280001637983 */ /* 0x000ea20000300800 */
[----:B------:R-:W-:Y:S02]  /*304f0*/  IMAD.MOV.U32 R109, RZ, RZ, R108 ;  /* 0x000000ffff6d7224 */ /* 0x000fe400078e006c */
[----:B------:R-:W-:Y:S01]  /*30500*/  IMAD.MOV.U32 R108, RZ, RZ, R107 ;  /* 0x000000ffff6c7224 */ /* 0x000fe200078e006b */
[----:B------:R1:W-:Y:S01]  /*30510*/  STL.64 [R1+0x820], R8 ;  /* 0x0008200801007387 */ /* 0x0003e20000100a00 */
[----:B------:R-:W-:-:S03]  /*30520*/  IMAD.MOV.U32 R107, RZ, RZ, R106 ;  /* 0x000000ffff6b7224 */ /* 0x000fc600078e006a */
[----:B------:R-:W2:Y:S04]  /*30530*/  LDL.LU R100, [R1+0xe28] ;  /* 0x000e280001647983 */ /* 0x000ea80000300800 */
[----:B------:R2:W-:Y:S04]  /*30540*/  STL.64 [R1+0x860], R6 ;  /* 0x0008600601007387 */ /* 0x0005e80000100a00 */
[----:B------:R-:W2:Y:S01]  /*30550*/  LDL.LU R106, [R1+0x1040] ;  /* 0x00104000016a7983 */ /* 0x000ea20000300800 */
[----:B-1----:R-:W-:-:S04]  /*30560*/  LEA R4, P4, R133, R0, 0x2 ;  /* 0x0000000085047211 */ /* 0x002fc800078810ff */
        /* <DEDUP_REMOVED lines=16> */
[----:B------:R1:W-:Y:S01]  /*30670*/  STL.64 [R1+0x8a0], R4 ;  /* 0x0008a00401007387 */ /* 0x0003e20000100a00 */
[----:B--2---:R-:W-:-:S02]  /*30680*/  IMAD.MOV.U32 R107, RZ, RZ, R106 ;  /* 0x000000ffff6b7224 */ /* 0x004fc400078e006a */
[----:B------:R-:W-:Y:S02]  /*30690*/  IMAD.MOV.U32 R106, RZ, RZ, R105 ;  /* 0x000000ffff6a7224 */ /* 0x000fe400078e0069 */
[----:B------:R-:W2:Y:S01]  /*306a0*/  LDL.LU R105, [R1+0xe68] ;  /* 0x000e680001697983 */ /* 0x000ea20000300800 */
        /* <DEDUP_REMOVED lines=8> */
[----:B------:R-:W-:Y:S01]  /*30730*/  IMAD.MOV.U32 R118, RZ, RZ, R117 ;  /* 0x000000ffff767224 */ /* 0x000fe200078e0075 */
[C---:B------:R-:W-:Y:S01]  /*30740*/  LEA R8, P0, R81.reuse, R0, 0x2 ;  /* 0x0000000051087211 */ /* 0x040fe200078010ff */
[----:B------:R-:W-:Y:S02]  /*30750*/  IMAD.MOV.U32 R117, RZ, RZ, R116 ;  /* 0x000000ffff757224 */ /* 0x000fe400078e0074 */
[----:B------:R-:W-:Y:S01]  /*30760*/  IMAD.MOV.U32 R116, RZ, RZ, R111 ;  /* 0x000000ffff747224 */ /* 0x000fe200078e006f */
[----:B------:R-:W-:Y:S01]  /*30770*/  LEA.HI.X.SX32 R9, R81, R2, 0x2, P0 ;  /* 0x0000000251097211 */ /* 0x000fe200000f16ff */
[----:B------:R-:W-:Y:S02]  /*30780*/  IMAD.MOV.U32 R111, RZ, RZ, R110 ;  /* 0x000000ffff6f7224 */ /* 0x000fe400078e006e */
[----:B------:R-:W-:Y:S01]  /*30790*/  IMAD.MOV.U32 R110, RZ, RZ, R109 ;  /* 0x000000ffff6e7224 */ /* 0x000fe200078e006d */
[----:B------:R-:W-:Y:S01]  /*307a0*/  MOV R109, R108 ;  /* 0x0000006c006d7202 */ /* 0x000fe20000000f00 */
[----:B------:R-:W-:-:S02]  /*307b0*/  IMAD.MOV.U32 R108, RZ, RZ, R107 ;  /* 0x000000ffff6c7224 */ /* 0x000fc400078e006b */
[----:B------:R-:W-:Y:S01]  /*307c0*/  IMAD.MOV.U32 R107, RZ, RZ, R106 ;  /* 0x000000ffff6b7224 */ /* 0x000fe200078e006a */
[----:B------:R1:W-:Y:S01]  /*307d0*/  STL.64 [R1+0x8e0], R8 ;  /* 0x0008e00801007387 */ /* 0x0003e20000100a00 */
[----:B--2---:R-:W-:Y:S02]  /*307e0*/  IMAD.MOV.U32 R106, RZ, RZ, R105 ;  /* 0x000000ffff6a7224 */ /* 0x004fe400078e0069 */
[----:B------:R-:W-:Y:S02]  /*307f0*/  IMAD.MOV.U32 R105, RZ, RZ, R102 ;  /* 0x000000ffff697224 */ /* 0x000fe400078e0066 */
[----:B------:R-:W2:Y:S01]  /*30800*/  LDL.LU R102, [R1+0x1044] ;  /* 0x0010440001667983 */ /* 0x000ea20000300800 */
        /* <DEDUP_REMOVED lines=9> */
[C---:B------:R-:W-:Y:S01]  /*308a0*/  LEA R6, P5, R126.reuse, R0, 0x2 ;  /* 0x000000007e067211 */ /* 0x040fe200078a10ff */
[----:B------:R-:W-:Y:S02]  /*308b0*/  IMAD.MOV.U32 R117, RZ, RZ, R116 ;  /* 0x000000ffff757224 */ /* 0x000fe400078e0074 */
[----:B------:R-:W-:Y:S01]  /*308c0*/  IMAD.MOV.U32 R116, RZ, RZ, R111 ;  /* 0x000000ffff747224 */ /* 0x000fe200078e006f */
[----:B------:R-:W-:Y:S01]  /*308d0*/  LEA.HI.X.SX32 R7, R126, R2, 0x2, P5 ;  /* 0x000000027e077211 */ /* 0x000fe200028f16ff */
[----:B------:R-:W-:-:S02]  /*308e0*/  IMAD.MOV.U32 R111, RZ, RZ, R110 ;  /* 0x000000ffff6f7224 */ /* 0x000fc400078e006e */
[----:B------:R-:W-:Y:S01]  /*308f0*/  IMAD.MOV.U32 R110, RZ, RZ, R109 ;  /* 0x000000ffff6e7224 */ /* 0x000fe200078e006d */
[----:B------:R-:W-:Y:S01]  /*30900*/  MOV R109, R108 ;  /* 0x0000006c006d7202 */ /* 0x000fe20000000f00 */
[----:B------:R-:W-:Y:S02]  /*30910*/  IMAD.MOV.U32 R108, RZ, RZ, R107 ;  /* 0x000000ffff6c7224 */ /* 0x000fe400078e006b */
[----:B------:R-:W-:Y:S01]  /*30920*/  IMAD.MOV.U32 R107, RZ, RZ, R106 ;  /* 0x000000ffff6b7224 */ /* 0x000fe200078e006a */
[----:B------:R1:W-:Y:S01]  /*30930*/  STL.64 [R1+0x920], R6 ;  /* 0x0009200601007387 */ /* 0x0003e20000100a00 */
[----:B------:R-:W-:Y:S02]  /*30940*/  IMAD.MOV.U32 R106, RZ, RZ, R105 ;  /* 0x000000ffff6a7224 */ /* 0x000fe400078e0069 */
[----:B--2---:R-:W-:Y:S02]  /*30950*/  IMAD.MOV.U32 R105, RZ, RZ, R102 ;  /* 0x000000ffff697224 */ /* 0x004fe400078e0066 */
[----:B------:R-:W2:Y:S01]  /*30960*/  LDL.LU R102, [R1+0x1048] ;  /* 0x0010480001667983 */ /* 0x000ea20000300800 */
[----:B------:R-:W-:Y:S01]  /*30970*/  IMAD.MOV.U32 R77, RZ, RZ, R128 ;  /* 0x000000ffff4d7224 */ /* 0x000fe200078e0080 */
[----:B------:R-:W-:Y:S01]  /*30980*/  MOV R128, R124 ;  /* 0x0000007c00807202 */ /* 0x000fe20000000f00 */
[----:B------:R-:W-:-:S02]  /*30990*/  IMAD.MOV.U32 R124, RZ, RZ, R123 ;  /* 0x000000ffff7c7224 */ /* 0x000fc400078e007b */
[----:B------:R-:W-:Y:S02]  /*309a0*/  IMAD.MOV.U32 R123, RZ, RZ, R122 ;  /* 0x000000ffff7b7224 */ /* 0x000fe400078e007a */
[----:B------:R-:W-:Y:S02]  /*309b0*/  IMAD.MOV.U32 R122, RZ, RZ, R121 ;  /* 0x000000ffff7a7224 */ /* 0x000fe400078e0079 */
[----:B------:R-:W-:Y:S01]  /*309c0*/  IMAD.MOV.U32 R121, RZ, RZ, R120 ;  /* 0x000000ffff797224 */ /* 0x000fe200078e0078 */
[C---:B-1----:R-:W-:Y:S01]  /*309d0*/  LEA R4, P4, R140.reuse, R0, 0x2 ;  /* 0x000000008c047211 */ /* 0x042fe200078810ff */
        /* <DEDUP_REMOVED lines=14> */
[----:B------:R-:W-:-:S04]  /*30ac0*/  LEA R8, P0, R175, R0, 0x2 ;  /* 0x00000000af087211 */ /* 0x000fc800078010ff */
[----:B------:R-:W-:Y:S01]  /*30ad0*/  LEA.HI.X.SX32 R9, R175, R2, 0x2, P0 ;  /* 0x00000002af097211 */ /* 0x000fe200000f16ff */
        /* <DEDUP_REMOVED lines=12> */
[----:B------:R-:W-:Y:S02]  /*30ba0*/  IMAD.MOV.U32 R111, RZ, RZ, R110 ;  /* 0x000000ffff6f7224 */ /* 0x000fe400078e006e */
[----:B------:R-:W-:Y:S01]  /*30bb0*/  IMAD.MOV.U32 R110, RZ, RZ, R109 ;  /* 0x000000ffff6e7224 */ /* 0x000fe200078e006d */
[----:B------:R-:W-:Y:S01]  /*30bc0*/  LEA.HI.X.SX32 R7, R144, R2, 0x2, P5 ;  /* 0x0000000290077211 */ /* 0x000fe200028f16ff */
        /* <DEDUP_REMOVED lines=17> */
[----:B--2---:R-:W-:Y:S02]  /*30ce0*/  IMAD.MOV.U32 R105, RZ, RZ, R102 ;  /* 0x000000ffff697224 */ /* 0x004fe400078e0066 */
[----:B----4-:R-:W-:-:S02]  /*30cf0*/  IMAD.MOV.U32 R102, RZ, RZ, R92 ;  /* 0x000000ffff667224 */ /* 0x010fc400078e005c */
[----:B------:R-:W2:Y:S01]  /*30d00*/  LDL.LU R92, [R1+0xaec] ;  /* 0x000aec00015c7983 */ /* 0x000ea20000300800 */
[----:B------:R-:W-:-:S03]  /*30d10*/  IMAD.MOV.U32 R109, RZ, RZ, R105 ;  /* 0x000000ffff6d7224 */ /* 0x000fc600078e0069 */
[----:B------:R4:W-:Y:S04]  /*30d20*/  STL.64 [R1+0x9e0], R6 ;  /* 0x0009e00601007387 */ /* 0x0009e80000100a00 */
[----:B------:R-:W2:Y:S04]  /*30d30*/  LDL.LU R106, [R1+0xf28] ;  /* 0x000f2800016a7983 */ /* 0x000ea80000300800 */
[----:B------:R-:W3:Y:S01]  /*30d40*/  LDL.LU R105, [R1+0xf68] ;  /* 0x000f680001697983 */ /* 0x000ee20000300800 */
        /* <DEDUP_REMOVED lines=14> */
[----:B------:R1:W-:Y:S01]  /*30e30*/  STL.64 [R1+0xa20], R4 ;  /* 0x000a200401007387 */ /* 0x0003e20000100a00 */
[----:B--2---:R-:W-:Y:S01]  /*30e40*/  MOV R110, R106 ;  /* 0x0000006a006e7202 */ /* 0x004fe20000000f00 */
[----:B---3--:R-:W-:Y:S02]  /*30e50*/  IMAD.MOV.U32 R106, RZ, RZ, R105 ;  /* 0x000000ffff6a7224 */ /* 0x008fe400078e0069 */
[----:B------:R-:W-:-:S02]  /*30e60*/  IMAD.MOV.U32 R105, RZ, RZ, R103 ;  /* 0x000000ffff697224 */ /* 0x000fc400078e0067 */
[----:B------:R-:W2:Y:S01]  /*30e70*/  LDL.LU R103, [R1+0xfe0] ;  /* 0x000fe00001677983 */ /* 0x000ea20000300800 */
[----:B------:R-:W-:Y:S02]  /*30e80*/  IMAD.MOV.U32 R140, RZ, RZ, R128 ;  /* 0x000000ffff8c7224 */ /* 0x000fe400078e0080 */
[----:B------:R-:W-:Y:S02]  /*30e90*/  IMAD.MOV.U32 R128, RZ, RZ, R124 ;  /* 0x000000ffff807224 */ /* 0x000fe400078e007c */
[----:B------:R-:W-:Y:S01]  /*30ea0*/  IMAD.MOV.U32 R124, RZ, RZ, R123 ;  /* 0x000000ffff7c7224 */ /* 0x000fe200078e007b */
[----:B------:R-:W-:Y:S01]  /*30eb0*/  MOV R123, R122 ;  /* 0x0000007a007b7202 */ /* 0x000fe20000000f00 */
[----:B------:R-:W-:Y:S02]  /*30ec0*/  IMAD.MOV.U32 R122, RZ, RZ, R121 ;  /* 0x000000ffff7a7224 */ /* 0x000fe400078e0079 */
[----:B------:R-:W-:Y:S01]  /*30ed0*/  IMAD.MOV.U32 R121, RZ, RZ, R120 ;  /* 0x000000ffff797224 */ /* 0x000fe200078e0078 */
[----:B------:R-:W-:Y:S01]  /*30ee0*/  MOV R144, R128 ;  /* 0x0000008000907202 */ /* 0x000fe20000000f00 */
[----:B------:R-:W-:Y:S01]  /*30ef0*/  IMAD.MOV.U32 R120, RZ, RZ, R119 ;  /* 0x000000ffff787224 */ /* 0x000fe200078e0077 */
[----:B------:R-:W-:Y:S01]  /*30f00*/  LEA R8, P0, R152, R0, 0x2 ;  /* 0x0000000098087211 */ /* 0x000fe200078010ff */
[----:B------:R-:W-:-:S02]  /*30f10*/  IMAD.MOV.U32 R119, RZ, RZ, R118 ;  /* 0x000000ffff777224 */ /* 0x000fc400078e0076 */
[----:B------:R-:W-:Y:S01]  /*30f20*/  IMAD.MOV.U32 R118, RZ, RZ, R117 ;  /* 0x000000ffff767224 */ /* 0x000fe200078e0075 */
[----:B------:R-:W-:Y:S01]  /*30f30*/  MOV R117, R116 ;  /* 0x0000007400757202 */ /* 0x000fe20000000f00 */
[----:B------:R-:W-:Y:S01]  /*30f40*/  IMAD.MOV.U32 R128, RZ, RZ, R124 ;  /* 0x000000ffff807224 */ /* 0x000fe200078e007c */
[----:B----4-:R-:W-:Y:S01]  /*30f50*/  LEA R6, P5, R160, R0, 0x2 ;  /* 0x00000000a0067211 */ /* 0x010fe200078a10ff */
[----:B------:R-:W-:Y:S02]  /*30f60*/  IMAD.MOV.U32 R124, RZ, RZ, R123 ;  /* 0x000000ffff7c7224 */ /* 0x000fe400078e007b */
[----:B------:R-:W-:Y:S02]  /*30f70*/  IMAD.MOV.U32 R116, RZ, RZ, R111 ;  /* 0x000000ffff747224 */ /* 0x000fe400078e006f */
        /* <DEDUP_REMOVED lines=10> */
[----:B------:R-:W-:Y:S01]  /*31020*/  STL.64 [R1+0xa60], R8 ;  /* 0x000a600801007387 */ /* 0x000fe20000100a00 */
[----:B------:R-:W-:-:S02]  /*31030*/  IMAD.MOV.U32 R117, RZ, RZ, R116 ;  /* 0x000000ffff757224 */ /* 0x000fc400078e0074 */
[----:B------:R-:W-:Y:S02]  /*31040*/  IMAD.MOV.U32 R116, RZ, RZ, R106 ;  /* 0x000000ffff747224 */ /* 0x000fe400078e006a */
[----:B--2---:R-:W-:Y:S02]  /*31050*/  IMAD.MOV.U32 R105, RZ, RZ, R103 ;  /* 0x000000ffff697224 */ /* 0x004fe400078e0067 */
[----:B-----5:R-:W-:Y:S02]  /*31060*/  IMAD.MOV.U32 R103, RZ, RZ, R90 ;  /* 0x000000ffff677224 */ /* 0x020fe400078e005a */
[----:B------:R-:W2:Y:S01]  /*31070*/  LDL.LU R90, [R1+0xd28] ;  /* 0x000d2800015a7983 */ /* 0x000ea20000300800 */
[----:B------:R-:W-:Y:S02]  /*31080*/  IMAD.MOV.U32 R106, RZ, RZ, R105 ;  /* 0x000000ffff6a7224 */ /* 0x000fe400078e0069 */
[----:B------:R-:W-:Y:S01]  /*31090*/  MOV R105, R103 ;  /* 0x0000006700697202 */ /* 0x000fe20000000f00 */
[----:B------:R3:W-:Y:S04]  /*310a0*/  STL.64 [R1+0xaa0], R6 ;  /* 0x000aa00601007387 */ /* 0x0007e80000100a00 */
[----:B------:R-:W4:Y:S01]  /*310b0*/  LDL.LU R103, [R1+0x1034] ;  /* 0x0010340001677983 */ /* 0x000f220000300800 */
        /* <DEDUP_REMOVED lines=9> */
[-C--:B-1----:R-:W-:Y:S01]  /*31150*/  LEA R4, P4, R249, R0.reuse, 0x2 ;  /* 0x00000000f9047211 */ /* 0x082fe200078810ff */
[----:B------:R-:W-:Y:S02]  /*31160*/  IMAD.MOV.U32 R118, RZ, RZ, R117 ;  /* 0x000000ffff767224 */ /* 0x000fe400078e0075 */
[----:B------:R-:W-:Y:S01]  /*31170*/  IMAD.MOV.U32 R128, RZ, RZ, R124 ;  /* 0x000000ffff807224 */ /* 0x000fe200078e007c */
[-C--:B---3--:R-:W-:Y:S01]  /*31180*/  LEA R6, P5, R135, R0.reuse, 0x2 ;  /* 0x0000000087067211 */ /* 0x088fe200078a10ff */
[----:B------:R-:W-:Y:S02]  /*31190*/  IMAD.MOV.U32 R117, RZ, RZ, R106 ;  /* 0x000000ffff757224 */ /* 0x000fe400078e006a */
[----:B------:R-:W-:Y:S01]  /*311a0*/  IMAD.MOV.U32 R124, RZ, RZ, R123 ;  /* 0x000000ffff7c7224 */ /* 0x000fe200078e007b */
[----:B------:R-:W-:Y:S01]  /*311b0*/  LEA R8, P0, R248, R0, 0x2 ;  /* 0x00000000f8087211 */ /* 0x000fe200078010ff */
[----:B------:R-:W-:-:S02]  /*311c0*/  IMAD.MOV.U32 R106, RZ, RZ, R105 ;  /* 0x000000ffff6a7224 */ /* 0x000fc400078e0069 */
[----:B------:R-:W-:Y:S01]  /*311d0*/  IMAD.MOV.U32 R123, RZ, RZ, R122 ;  /* 0x000000ffff7b7224 */ /* 0x000fe200078e007a */
[----:B------:R-:W-:Y:S01]  /*311e0*/  MOV R122, R121 ;  /* 0x00000079007a7202 */ /* 0x000fe20000000f00 */
[----:B------:R-:W-:Y:S01]  /*311f0*/  IMAD.MOV.U32 R121, RZ, RZ, R120 ;  /* 0x000000ffff797224 */ /* 0x000fe200078e0078 */
[-C--:B------:R-:W-:Y:S01]  /*31200*/  LEA.HI.X.SX32 R5, R249, R2.reuse, 0x2, P4 ;  /* 0x00000002f9057211 */ /* 0x080fe200020f16ff */
[----:B------:R-:W-:Y:S01]  /*31210*/  IMAD.MOV.U32 R120, RZ, RZ, R119 ;  /* 0x000000ffff787224 */ /* 0x000fe200078e0077 */
[-C--:B------:R-:W-:Y:S01]  /*31220*/  LEA.HI.X.SX32 R7, R135, R2.reuse, 0x2, P5 ;  /* 0x0000000287077211 */ /* 0x080fe200028f16ff */
[----:B------:R-:W-:Y:S01]  /*31230*/  IMAD.MOV.U32 R119, RZ, RZ, R118 ;  /* 0x000000ffff777224 */ /* 0x000fe200078e0076 */
[----:B------:R-:W-:Y:S01]  /*31240*/  LEA.HI.X.SX32 R9, R248, R2, 0x2, P0 ;  /* 0x00000002f8097211 */ /* 0x000fe200000f16ff */
[----:B------:R-:W-:Y:S02]  /*31250*/  IMAD.MOV.U32 R118, RZ, RZ, R106 ;  /* 0x000000ffff767224 */ /* 0x000fe400078e006a */
[----:B------:R-:W-:-:S02]  /*31260*/  IMAD.MOV.U32 R135, RZ, RZ, R128 ;  /* 0x000000ffff877224 */ /* 0x000fc400078e0080 */
[----:B------:R-:W-:Y:S01]  /*31270*/  IMAD.MOV.U32 R128, RZ, RZ, R124 ;  /* 0x000000ffff807224 */ /* 0x000fe200078e007c */
[----:B------:R1:W-:Y:S01]  /*31280*/  STL.64 [R1+0xae0], R4 ;  /* 0x000ae00401007387 */ /* 0x0003e20000100a00 */
[----:B------:R-:W-:Y:S02]  /*31290*/  IMAD.MOV.U32 R124, RZ, RZ, R123 ;  /* 0x000000ffff7c7224 */ /* 0x000fe400078e007b */
[----:B------:R-:W-:Y:S02]  /*312a0*/  IMAD.MOV.U32 R123, RZ, RZ, R121 ;  /* 0x000000ffff7b7224 */ /* 0x000fe400078e0079 */
[----:B------:R-:W-:Y:S01]  /*312b0*/  IMAD.MOV.U32 R121, RZ, RZ, R120 ;  /* 0x000000ffff797224 */ /* 0x000fe200078e0078 */
[----:B------:R-:W-:Y:S02]  /*312c0*/  MOV R120, R119 ;  /* 0x0000007700787202 */ /* 0x000fe40000000f00 */
[----:B----4-:R-:W-:Y:S01]  /*312d0*/  MOV R105, R103 ;  /* 0x0000006700697202 */ /* 0x010fe20000000f00 */
[----:B------:R-:W-:-:S02]  /*312e0*/  IMAD.MOV.U32 R103, RZ, RZ, R95 ;  /* 0x000000ffff677224 */ /* 0x000fc400078e005f */
[----:B------:R-:W3:Y:S02]  /*312f0*/  LDL.LU R95, [R1+0xba8] ;  /* 0x000ba800015f7983 */ /* 0x000ee40000300800 */
[----:B------:R-:W-:Y:S01]  /*31300*/  IMAD.MOV.U32 R106, RZ, RZ, R105 ;  /* 0x000000ffff6a7224 */ /* 0x000fe200078e0069 */
[----:B------:R-:W-:Y:S01]  /*31310*/  MOV R105, R104 ;  /* 0x0000006800697202 */ /* 0x000fe20000000f00 */
[----:B------:R4:W-:Y:S02]  /*31320*/  STL.64 [R1+0xb20], R8 ;  /* 0x000b200801007387 */ /* 0x0009e40000100a00 */
[----:B------:R-:W-:Y:S02]  /*31330*/  IMAD.MOV.U32 R119, RZ, RZ, R106 ;  /* 0x000000ffff777224 */ /* 0x000fe400078e006a */
[----:B------:R-:W5:Y:S01]  /*31340*/  LDL.LU R104, [R1+0xda8] ;  /* 0x000da80001687983 */ /* 0x000f620000300800 */
[----:B------:R-:W-:-:S03]  /*31350*/  IMAD.MOV.U32 R106, RZ, RZ, R105 ;  /* 0x000000ffff6a7224 */ /* 0x000fc600078e0069 */
[----:B------:R2:W-:Y:S04]  /*31360*/  STL.64 [R1+0xb60], R6 ;  /* 0x000b600601007387 */ /* 0x0005e80000100a00 */
[----:B------:R-:W3:Y:S01]  /*31370*/  LDL.LU R105, [R1+0x103c] ;  /* 0x00103c0001697983 */ /* 0x000ee20000300800 */
[----:B-1----:R-:W-:-:S04]  /*31380*/  LEA R4, P4, R134, R0, 0x2 ;  /* 0x0000000086047211 */ /* 0x002fc800078810ff */
[----:B------:R-:W-:Y:S01]  /*31390*/  LEA.HI.X.SX32 R5, R134, R2, 0x2, P4 ;  /* 0x0000000286057211 */ /* 0x000fe200020f16ff */
[----:B------:R-:W-:Y:S02]  /*313a0*/  IMAD.MOV.U32 R134, RZ, RZ, R128 ;  /* 0x000000ffff867224 */ /* 0x000fe400078e0080 */
[----:B------:R-:W-:Y:S02]  /*313b0*/  IMAD.MOV.U32 R128, RZ, RZ, R124 ;  /* 0x000000ffff807224 */ /* 0x000fe400078e007c */
[----:B------:R-:W-:Y:S01]  /*313c0*/  IMAD.MOV.U32 R124, RZ, RZ, R123 ;  /* 0x000000ffff7c7224 */ /* 0x000fe200078e007b */
[----:B------:R-:W-:Y:S01]  /*313d0*/  MOV R123, R121 ;  /* 0x00000079007b7202 */ /* 0x000fe20000000f00 */
[----:B------:R-:W-:Y:S01]  /*313e0*/  IMAD.MOV.U32 R121, RZ, RZ, R120 ;  /* 0x000000ffff797224 */ /* 0x000fe200078e0078 */
[----:B------:R1:W-:Y:S01]  /*313f0*/  STL.64 [R1+0xba0], R4 ;  /* 0x000ba00401007387 */ /* 0x0003e20000100a00 */
[----:B------:R-:W-:Y:S01]  /*31400*/  IMAD.MOV.U32 R120, RZ, RZ, R106 ;  /* 0x000000ffff787224 */ /* 0x000fe200078e006a */
[----:B----4-:R-:W-:-:S04]  /*31410*/  LEA R8, P0, R133, R0, 0x2 ;  /* 0x0000000085087211 */ /* 0x010fc800078010ff */
[----:B------:R-:W-:Y:S01]  /*31420*/  LEA.HI.X.SX32 R9, R133, R2, 0x2, P0 ;  /* 0x0000000285097211 */ /* 0x000fe200000f16ff */
[----:B------:R-:W-:Y:S02]  /*31430*/  IMAD.MOV.U32 R133, RZ, RZ, R128 ;  /* 0x000000ffff857224 */ /* 0x000fe400078e0080 */
[----:B------:R-:W-:Y:S01]  /*31440*/  IMAD.MOV.U32 R128, RZ, RZ, R124 ;  /* 0x000000ffff807224 */ /* 0x000fe200078e007c */
[----:B------:R-:W-:Y:S02]  /*31450*/  MOV R124, R121 ;  /* 0x00000079007c7202 */ /* 0x000fe40000000f00 */
[-C--:B--2---:R-:W-:Y:S02]  /*31460*/  LEA R6, P5, R57, R0.reuse, 0x2 ;  /* 0x0000000039067211 */ /* 0x084fe400078a10ff */
[-C--:B-1----:R-:W-:Y:S02]  /*31470*/  LEA R4, P4, R76, R0.reuse, 0x2 ;  /* 0x000000004c047211 */ /* 0x082fe400078810ff */
[----:B------:R-:W-:-:S02]  /*31480*/  LEA R248, P0, R77, R0, 0x2 ;  /* 0x000000004df87211 */ /* 0x000fc400078010ff */
[----:B------:R-:W-:Y:S02]  /*31490*/  LEA.HI.X.SX32 R7, R57, R2, 0x2, P5 ;  /* 0x0000000239077211 */ /* 0x000fe400028f16ff */
[----:B------:R-:W-:Y:S02]  /*314a0*/  LEA R244, P5, R175, R0, 0x2 ;  /* 0x00000000aff47211 */ /* 0x000fe400078a10ff */
[----:B------:R-:W-:Y:S02]  /*314b0*/  LEA.HI.X.SX32 R5, R76, R2, 0x2, P4 ;  /* 0x000000024c057211 */ /* 0x000fe400020f16ff */
[----:B------:R-:W-:Y:S02]  /*314c0*/  LEA R194, P4, R81, R0, 0x2 ;  /* 0x0000000051c27211 */ /* 0x000fe400078810ff */
[----:B------:R-:W-:Y:S02]  /*314d0*/  LEA.HI.X.SX32 R249, R77, R2, 0x2, P0 ;  /* 0x000000024df97211 */ /* 0x000fe400000f16ff */
[----:B------:R-:W-:-:S02]  /*314e0*/  LEA R178, P0, R126, R0, 0x2 ;  /* 0x000000007eb27211 */ /* 0x000fc400078010ff */
[----:B------:R-:W-:Y:S02]  /*314f0*/  LEA.HI.X.SX32 R245, R175, R2, 0x2, P5 ;  /* 0x00000002aff57211 */ /* 0x000fe400028f16ff */
[----:B------:R-:W-:Y:S02]  /*31500*/  LEA R174, P5, R168, R0, 0x2 ;  /* 0x00000000a8ae7211 */ /* 0x000fe400078a10ff */
[----:B------:R-:W-:Y:S02]  /*31510*/  LEA.HI.X.SX32 R195, R81, R2, 0x2, P4 ;  /* 0x0000000251c37211 */ /* 0x000fe400020f16ff */
[----:B------:R-:W-:Y:S02]  /*31520*/  LEA R172, P4, R140, R0, 0x2 ;  /* 0x000000008cac7211 */ /* 0x000fe400078810ff */
[----:B------:R-:W-:Y:S02]  /*31530*/  LEA.HI.X.SX32 R179, R126, R2, 0x2, P0 ;  /* 0x000000027eb37211 */ /* 0x000fe400000f16ff */
[----:B------:R-:W-:Y:S01]  /*31540*/  LEA R170, P0, R144, R0, 0x2 ;  /* 0x0000000090aa7211 */ /* 0x000fe200078010ff */
[----:B---3--:R-:W-:-:S02]  /*31550*/  IMAD.MOV.U32 R106, RZ, RZ, R105 ;  /* 0x000000ffff6a7224 */ /* 0x008fc400078e0069 */
[----:B------:R-:W2:Y:S02]  /*31560*/  LDL.LU R105, [R1+0xde8] ;  /* 0x000de80001697983 */ /* 0x000ea40000300800 */
[----:B------:R-:W-:Y:S02]  /*31570*/  IMAD.MOV.U32 R121, RZ, RZ, R106 ;  /* 0x000000ffff797224 */ /* 0x000fe400078e006a */
[----:B------:R1:W-:Y:S01]  /*31580*/  STL.64 [R1+0xbe0], R8 ;  /* 0x000be00801007387 */ /* 0x0003e20000100a00 */
[----:B------:R-:W-:-:S03]  /*31590*/  IMAD.MOV.U32 R106, RZ, RZ, R100 ;  /* 0x000000ffff6a7224 */ /* 0x000fc600078e0064 */
[----:B------:R-:W3:Y:S01]  /*315a0*/  LDL.LU R100, [R1+0xc68] ;  /* 0x000c680001647983 */ /* 0x000ee20000300800 */
        /* <DEDUP_REMOVED lines=20> */
[----:B------:R-:W-:Y:S01]  /*316f0*/  LEA.HI.X.SX32 R155, R192, R2, 0x2, P4 ;  /* 0x00000002c09b7211 */ /* 0x000fe200020f16ff */
[----:B------:R-:W-:Y:S01]  /*31700*/  IMAD R246, R246, c[0x0][0x190], RZ ;  /* 0x00006400f6f67a24 */ /* 0x000fe200078e02ff */
[----:B------:R-:W-:Y:S02]  /*31710*/  LEA R148, P4, R49, R0, 0x2 ;  /* 0x0000000031947211 */ /* 0x000fe400078810ff */
[----:B------:R-:W-:Y:S02]  /*31720*/  LEA.HI.X.SX32 R153, R177, R2, 0x2, P0 ;  /* 0x00000002b1997211 */ /* 0x000fe400000f16ff */
[----:B------:R-:W-:Y:S01]  /*31730*/  LEA R146, P0, R48, R0, 0x2 ;  /* 0x0000000030927211 */ /* 0x000fe200078010ff */
[----:B------:R-:W-:Y:S01]  /*31740*/  IMAD R251, R251, c[0x0][0x190], RZ ;  /* 0x00006400fbfb7a24 */ /* 0x000fe200078e02ff */
[----:B------:R-:W-:-:S02]  /*31750*/  LEA.HI.X.SX32 R151, R59, R2, 0x2, P5 ;  /* 0x000000023b977211 */ /* 0x000fc400028f16ff */
[----:B------:R-:W-:Y:S02]  /*31760*/  LEA R144, P5, R47, R0, 0x2 ;  /* 0x000000002f907211 */ /* 0x000fe400078a10ff */
[----:B------:R-:W-:Y:S02]  /*31770*/  LEA.HI.X.SX32 R149, R49, R2, 0x2, P4 ;  /* 0x0000000231957211 */ /* 0x000fe400020f16ff */
[----:B------:R-:W-:Y:S02]  /*31780*/  LEA R142, P4, R46, R0, 0x2 ;  /* 0x000000002e8e7211 */ /* 0x000fe400078810ff */
[----:B------:R-:W-:Y:S02]  /*31790*/  LEA.HI.X.SX32 R147, R48, R2, 0x2, P0 ;  /* 0x0000000230937211 */ /* 0x000fe400000f16ff */
[----:B------:R-:W-:Y:S02]  /*317a0*/  LEA R140, P0, R246, R0, 0x2 ;  /* 0x00000000f68c7211 */ /* 0x000fe400078010ff */
[----:B------:R-:W-:-:S02]  /*317b0*/  LEA.HI.X.SX32 R145, R47, R2, 0x2, P5 ;  /* 0x000000022f917211 */ /* 0x000fc400028f16ff */
[----:B------:R-:W-:Y:S02]  /*317c0*/  LEA R138, P5, R251, R0, 0x2 ;  /* 0x00000000fb8a7211 */ /* 0x000fe400078a10ff */
[----:B------:R-:W-:Y:S02]  /*317d0*/  LEA.HI.X.SX32 R143, R46, R2, 0x2, P4 ;  /* 0x000000022e8f7211 */ /* 0x000fe400020f16ff */
[----:B------:R-:W-:Y:S02]  /*317e0*/  LEA R24, P4, R124, R0, 0x2 ;  /* 0x000000007c187211 */ /* 0x000fe400078810ff */
[----:B------:R-:W-:Y:S02]  /*317f0*/  LEA.HI.X.SX32 R141, R246, R2, 0x2, P0 ;  /* 0x00000002f68d7211 */ /* 0x000fe400000f16ff */
[----:B------:R-:W-:Y:S02]  /*31800*/  LEA R22, P0, R123, R0, 0x2 ;  /* 0x000000007b167211 */ /* 0x000fe400078010ff */
[----:B------:R-:W-:Y:S01]  /*31810*/  LEA.HI.X.SX32 R139, R251, R2, 0x2, P5 ;  /* 0x00000002fb8b7211 */ /* 0x000fe200028f16ff */
[----:B------:R4:W-:Y:S01]  /*31820*/  STL.64 [R1+0xc20], R6 ;  /* 0x000c200601007387 */ /* 0x0009e20000100a00 */
[----:B------:R-:W-:-:S02]  /*31830*/  LEA R20, P5, R122, R0, 0x2 ;  /* 0x000000007a147211 */ /* 0x000fc400078a10ff */
[----:B------:R-:W-:Y:S01]  /*31840*/  LEA.HI.X.SX32 R25, R124, R2, 0x2, P4 ;  /* 0x000000027c197211 */ /* 0x000fe200020f16ff */
[----:B------:R1:W-:Y:S01]  /*31850*/  STL.64 [R1+0xc60], R4 ;  /* 0x000c600401007387 */ /* 0x0003e20000100a00 */
[----:B------:R-:W-:Y:S02]  /*31860*/  LEA R18, P4, R121, R0, 0x2 ;  /* 0x0000000079127211 */ /* 0x000fe400078810ff */
[----:B------:R-:W-:Y:S01]  /*31870*/  LEA.HI.X.SX32 R23, R123, R2, 0x2, P0 ;  /* 0x000000027b177211 */ /* 0x000fe200000f16ff */
[----:B------:R-:W-:Y:S01]  /*31880*/  STL.64 [R1+0xca0], R248 ;  /* 0x000ca0f801007387 */ /* 0x000fe20000100a00 */
[----:B------:R-:W-:Y:S02]  /*31890*/  LEA R16, P0, R120, R0, 0x2 ;  /* 0x0000000078107211 */ /* 0x000fe400078010ff */
[----:B------:R-:W-:Y:S01]  /*318a0*/  LEA.HI.X.SX32 R21, R122, R2, 0x2, P5 ;  /* 0x000000027a157211 */ /* 0x000fe200028f16ff */
[----:B------:R-:W-:Y:S01]  /*318b0*/  STL.64 [R1+0xce0], R244 ;  /* 0x000ce0f401007387 */ /* 0x000fe20000100a00 */
[----:B------:R-:W-:-:S02]  /*318c0*/  LEA R14, P5, R119, R0, 0x2 ;  /* 0x00000000770e7211 */ /* 0x000fc400078a10ff */
[----:B------:R-:W-:Y:S01]  /*318d0*/  LEA.HI.X.SX32 R19, R121, R2, 0x2, P4 ;  /* 0x0000000279137211 */ /* 0x000fe200020f16ff */
[----:B------:R-:W-:Y:S01]  /*318e0*/  STL.64 [R1+0xd20], R194 ;  /* 0x000d20c201007387 */ /* 0x000fe20000100a00 */
[----:B------:R-:W-:Y:S02]  /*318f0*/  LEA R12, P4, R118, R0, 0x2 ;  /* 0x00000000760c7211 */ /* 0x000fe400078810ff */
[----:B------:R-:W-:Y:S01]  /*31900*/  LEA.HI.X.SX32 R17, R120, R2, 0x2, P0 ;  /* 0x0000000278117211 */ /* 0x000fe200000f16ff */
[----:B------:R-:W-:Y:S01]  /*31910*/  STL.64 [R1+0xd60], R178 ;  /* 0x000d60b201007387 */ /* 0x000fe20000100a00 */
[----:B------:R-:W-:-:S03]  /*31920*/  LEA R10, P0, R117, R0, 0x2 ;  /* 0x00000000750a7211 */ /* 0x000fc600078010ff */
[----:B------:R-:W-:Y:S01]  /*31930*/  STL.64 [R1+0xda0], R174 ;  /* 0x000da0ae01007387 */ /* 0x000fe20000100a00 */
[----:B------:R-:W-:-:S03]  /*31940*/  LEA.HI.X.SX32 R15, R119, R2, 0x2, P5 ;  /* 0x00000002770f7211 */ /* 0x000fc600028f16ff */
[----:B------:R-:W-:Y:S01]  /*31950*/  STL.64 [R1+0xde0], R172 ;  /* 0x000de0ac01007387 */ /* 0x000fe20000100a00 */
[----:B-1----:R-:W-:Y:S02]  /*31960*/  LEA R8, P5, R116, R0, 0x2 ;  /* 0x0000000074087211 */ /* 0x002fe400078a10ff */
[----:B------:R-:W-:Y:S01]  /*31970*/  LEA.HI.X.SX32 R13, R118, R2, 0x2, P4 ;  /* 0x00000002760d7211 */ /* 0x000fe200020f16ff */
[----:B------:R-:W-:Y:S01]  /*31980*/  STL.64 [R1+0xe20], R170 ;  /* 0x000e20aa01007387 */ /* 0x000fe20000100a00 */
[----:B----4-:R-:W-:Y:S02]  /*31990*/  LEA R6, P4, R111, R0, 0x2 ;  /* 0x000000006f067211 */ /* 0x010fe400078810ff */
[----:B------:R-:W-:Y:S01]  /*319a0*/  LEA.HI.X.SX32 R11, R117, R2, 0x2, P0 ;  /* 0x00000002750b7211 */ /* 0x000fe200000f16ff */
        /* <DEDUP_REMOVED lines=20> */
[----:B------:R-:W-:-:S03]  /*31af0*/  LEA.HI.X.SX32 R133, R107, R2, 0x2, P0 ;  /* 0x000000026b857211 */ /* 0x000fc600000f16ff */
[----:B------:R-:W-:Y:S01]  /*31b00*/  STL.64 [R1+0x17a8], R148 ;  /* 0x0017a89401007387 */ /* 0x000fe20000100a00 */
[----:B-----5:R-:W-:-:S03]  /*31b10*/  LEA R126, P0, R104, R0, 0x2 ;  /* 0x00000000687e7211 */ /* 0x020fc600078010ff */
[----:B------:R-:W-:Y:S01]  /*31b20*/  STL.64 [R1+0x17e8], R146 ;  /* 0x0017e89201007387 */ /* 0x000fe20000100a00 */
[----:B------:R-:W-:-:S03]  /*31b30*/  LEA.HI.X.SX32 R131, R106, R2, 0x2, P5 ;  /* 0x000000026a837211 */ /* 0x000fc600028f16ff */
[----:B------:R-:W-:Y:S01]  /*31b40*/  STL.64 [R1+0x1828], R144 ;  /* 0x0018289001007387 */ /* 0x000fe20000100a00 */
[----:B------:R-:W-:-:S03]  /*31b50*/  LEA R124, P5, R103, R0, 0x2 ;  /* 0x00000000677c7211 */ /* 0x000fc600078a10ff */
[----:B------:R-:W-:Y:S01]  /*31b60*/  STL.64 [R1+0x1868], R142 ;  /* 0x0018688e01007387 */ /* 0x000fe20000100a00 */
[----:B------:R-:W-:-:S03]  /*31b70*/  LEA.HI.X.SX32 R127, R104, R2, 0x2, P0 ;  /* 0x00000002687f7211 */ /* 0x000fc600000f16ff */
[----:B------:R-:W-:Y:S04]  /*31b80*/  STL.64 [R1+0x18a8], R140 ;  /* 0x0018a88c01007387 */ /* 0x000fe80000100a00 */
[----:B------:R-:W-:Y:S01]  /*31b90*/  STL.64 [R1+0x18e8], R138 ;  /* 0x0018e88a01007387 */ /* 0x000fe20000100a00 */
[----:B------:R-:W-:-:S03]  /*31ba0*/  LEA R120, P0, R102, R0, 0x2 ;  /* 0x0000000066787211 */ /* 0x000fc600078010ff */
[----:B------:R-:W-:Y:S01]  /*31bb0*/  STL.64 [R1+0x6e8], R136 ;  /* 0x0006e88801007387 */ /* 0x000fe20000100a00 */
[----:B------:R-:W-:-:S03]  /*31bc0*/  LEA.HI.X.SX32 R125, R103, R2, 0x2, P5 ;  /* 0x00000002677d7211 */ /* 0x000fc600028f16ff */
[----:B------:R-:W-:Y:S01]  /*31bd0*/  STL.64 [R1+0x728], R134 ;  /* 0x0007288601007387 */ /* 0x000fe20000100a00 */
[----:B------:R-:W-:-:S03]  /*31be0*/  LEA R118, P5, R101, R0, 0x2 ;  /* 0x0000000065767211 */ /* 0x000fc600078a10ff */
[----:B------:R-:W-:Y:S04]  /*31bf0*/  STL.64 [R1+0x768], R132 ;  /* 0x0007688401007387 */ /* 0x000fe80000100a00 */
[----:B------:R-:W-:Y:S01]  /*31c00*/  STL.64 [R1+0x7a8], R130 ;  /* 0x0007a88201007387 */ /* 0x000fe20000100a00 */
[----:B------:R-:W-:Y:S02]  /*31c10*/  LEA.HI.X.SX32 R121, R102, R2, 0x2, P0 ;  /* 0x0000000266797211 */ /* 0x000fe400000f16ff */
[----:B------:R-:W-:Y:S02]  /*31c20*/  LEA R110, P0, R99, R0, 0x2 ;  /* 0x00000000636e7211 */ /* 0x000fe400078010ff */
[----:B------:R-:W-:Y:S02]  /*31c30*/  LEA.HI.X.SX32 R119, R101, R2, 0x2, P5 ;  /* 0x0000000265777211 */ /* 0x000fe400028f16ff */
[----:B------:R-:W-:-:S02]  /*31c40*/  LEA R108, P5, R97, R0, 0x2 ;  /* 0x00000000616c7211 */ /* 0x000fc400078a10ff */
[-C--:B------:R-:W-:Y:S02]  /*31c50*/  LEA.HI.X.SX32 R111, R99, R2.reuse, 0x2, P0 ;  /* 0x00000002636f7211 */ /* 0x080fe400000f16ff */
[----:B------:R-:W-:Y:S02]  /*31c60*/  LEA.HI.X.SX32 R109, R97, R2, 0x2, P5 ;  /* 0x00000002616d7211 */ /* 0x000fe400028f16ff */
[-C--:B------:R-:W-:Y:S02]  /*31c70*/  LEA R104, P0, R94, R0.reuse, 0x2 ;  /* 0x000000005e687211 */ /* 0x080fe400078010ff */
[----:B--2---:R-:W-:-:S04]  /*31c80*/  LEA R128, P4, R105, R0, 0x2 ;  /* 0x0000000069807211 */ /* 0x004fc800078810ff */
[----:B------:R-:W-:Y:S02]  /*31c90*/  LEA.HI.X.SX32 R129, R105, R2, 0x2, P4 ;  /* 0x0000000269817211 */ /* 0x000fe400020f16ff */
[----:B------:R-:W-:-:S03]  /*31ca0*/  LEA R122, P4, R90, R0, 0x2 ;  /* 0x000000005a7a7211 */ /* 0x000fc600078810ff */
[----:B------:R-:W-:Y:S01]  /*31cb0*/  STL.64 [R1+0x7e8], R128 ;  /* 0x0007e88001007387 */ /* 0x000fe20000100a00 */
[----:B------:R-:W-:-:S03]  /*31cc0*/  LEA.HI.X.SX32 R123, R90, R2, 0x2, P4 ;  /* 0x000000025a7b7211 */ /* 0x000fc600020f16ff */
[----:B------:R-:W-:Y:S01]  /*31cd0*/  STL.64 [R1+0x828], R126 ;  /* 0x0008287e01007387 */ /* 0x000fe20000100a00 */
[----:B---3--:R-:W-:-:S03]  /*31ce0*/  LEA R116, P4, R100, R0, 0x2 ;  /* 0x0000000064747211 */ /* 0x008fc600078810ff */
[----:B------:R-:W2:Y:S01]  /*31cf0*/  LDL.LU R90, [R1+0xb6c] ;  /* 0x000b6c00015a7983 */ /* 0x000ea20000300800 */
[----:B------:R-:W-:-:S03]  /*31d00*/  LEA.HI.X.SX32 R117, R100, R2, 0x2, P4 ;  /* 0x0000000264757211 */ /* 0x000fc600020f16ff */
[----:B------:R-:W-:Y:S04]  /*31d10*/  STL.64 [R1+0x868], R124 ;  /* 0x0008687c01007387 */ /* 0x000fe80000100a00 */
[----:B------:R-:W3:Y:S04]  /*31d20*/  LDL.LU R80, [R1+0xbac] ;  /* 0x000bac0001507983 */ /* 0x000ee80000300800 */
[----:B------:R-:W-:Y:S04]  /*31d30*/  STL.64 [R1+0x8a8], R122 ;  /* 0x0008a87a01007387 */ /* 0x000fe80000100a00 */
[----:B------:R-:W4:Y:S01]  /*31d40*/  LDL.LU R50, [R1+0xbec] ;  /* 0x000bec0001327983 */ /* 0x000f220000300800 */
[----:B------:R-:W-:-:S03]  /*31d50*/  LEA R106, P4, R95, R0, 0x2 ;  /* 0x000000005f6a7211 */ /* 0x000fc600078810ff */
[----:B------:R-:W-:Y:S04]  /*31d60*/  STL.64 [R1+0x8e8], R120 ;  /* 0x0008e87801007387 */ /* 0x000fe80000100a00 */
[----:B------:R-:W5:Y:S04]  /*31d70*/  LDL.LU R3, [R1+0xc2c] ;  /* 0x000c2c0001037983 */ /* 0x000f680000300800 */
[----:B------:R-:W-:Y:S04]  /*31d80*/  STL.64 [R1+0x928], R118 ;  /* 0x0009287601007387 */ /* 0x000fe80000100a00 */
[----:B------:R-:W5:Y:S01]  /*31d90*/  LDL.LU R81, [R1+0xc6c] ;  /* 0x000c6c0001517983 */ /* 0x000f620000300800 */
[----:B------:R-:W-:-:S03]  /*31da0*/  LEA.HI.X.SX32 R107, R95, R2, 0x2, P4 ;  /* 0x000000025f6b7211 */ /* 0x000fc600020f16ff */
[----:B------:R-:W-:Y:S04]  /*31db0*/  STL.64 [R1+0x968], R116 ;  /* 0x0009687401007387 */ /* 0x000fe80000100a00 */
[----:B------:R-:W5:Y:S01]  /*31dc0*/  LDL.LU R76, [R1+0xcac] ;  /* 0x000cac00014c7983 */ /* 0x000f620000300800 */
[----:B------:R-:W-:-:S03]  /*31dd0*/  LEA.HI.X.SX32 R105, R94, R2, 0x2, P0 ;  /* 0x000000025e697211 */ /* 0x000fc600000f16ff */
[----:B------:R-:W-:Y:S04]  /*31de0*/  STL.64 [R1+0x9a8], R110 ;  /* 0x0009a86e01007387 */ /* 0x000fe80000100a00 */
[----:B------:R-:W5:Y:S04]  /*31df0*/  LDL.LU R77, [R1+0xcec] ;  /* 0x000cec00014d7983 */ /* 0x000f680000300800 */
[----:B------:R-:W-:Y:S04]  /*31e00*/  STL.64 [R1+0x9e8], R108 ;  /* 0x0009e86c01007387 */ /* 0x000fe80000100a00 */
[----:B------:R-:W5:Y:S04]  /*31e10*/  LDL.LU R63, [R1+0xd2c] ;  /* 0x000d2c00013f7983 */ /* 0x000f680000300800 */
[----:B------:R-:W-:Y:S04]  /*31e20*/  STL.64 [R1+0xa28], R106 ;  /* 0x000a286a01007387 */ /* 0x000fe80000100a00 */
[----:B------:R-:W5:Y:S04]  /*31e30*/  LDL.LU R58, [R1+0xd6c] ;  /* 0x000d6c00013a7983 */ /* 0x000f680000300800 */
[----:B------:R-:W-:Y:S04]  /*31e40*/  STL.64 [R1+0xa68], R104 ;  /* 0x000a686801007387 */ /* 0x000fe80000100a00 */
[----:B------:R-:W5:Y:S01]  /*31e50*/  LDL.LU R56, [R1+0xdac] ;  /* 0x000dac0001387983 */ /* 0x000f620000300800 */
[----:B------:R-:W-:-:S02]  /*31e60*/  LEA R102, P5, R93, R0, 0x2 ;  /* 0x000000005d667211 */ /* 0x000fc400078a10ff */
[CC--:B------:R-:W-:Y:S02]  /*31e70*/  LEA R100, P4, R92.reuse, R0.reuse, 0x2 ;  /* 0x000000005c647211 */ /* 0x0c0fe400078810ff */
[----:B------:R-:W-:Y:S02]  /*31e80*/  LEA R98, P0, R91, R0, 0x2 ;  /* 0x000000005b627211 */ /* 0x000fe400078010ff */
[-C--:B------:R-:W-:Y:S02]  /*31e90*/  LEA.HI.X.SX32 R103, R93, R2.reuse, 0x2, P5 ;  /* 0x000000025d677211 */ /* 0x080fe400028f16ff */
[-C--:B------:R-:W-:Y:S02]  /*31ea0*/  LEA.HI.X.SX32 R101, R92, R2.reuse, 0x2, P4 ;  /* 0x000000025c657211 */ /* 0x080fe400020f16ff */
[----:B------:R-:W-:Y:S01]  /*31eb0*/  LEA.HI.X.SX32 R99, R91, R2, 0x2, P0 ;  /* 0x000000025b637211 */ /* 0x000fe200000f16ff */
[----:B------:R-:W-:Y:S04]  /*31ec0*/  STL.64 [R1+0xaa8], R102 ;  /* 0x000aa86601007387 */ /* 0x000fe80000100a00 */
[----:B------:R-:W-:Y:S04]  /*31ed0*/  STL.64 [R1+0xae8], R100 ;  /* 0x000ae86401007387 */ /* 0x000fe80000100a00 */
[----:B------:R-:W5:Y:S04]  /*31ee0*/  LDL.LU R57, [R1+0xdec] ;  /* 0x000dec0001397983 */ /* 0x000f680000300800 */
[----:B------:R-:W5:Y:S04]  /*31ef0*/  LDL.LU R28, [R1+0xe2c] ;  /* 0x000e2c00011c7983 */ /* 0x000f680000300800 */
[----:B------:R-:W-:Y:S01]  /*31f00*/  STL.64 [R1+0xb28], R98 ;  /* 0x000b286201007387 */ /* 0x000fe20000100a00 */
[----:B--2---:R-:W-:-:S04]  /*31f10*/  LEA R96, P5, R90, R0, 0x2 ;  /* 0x000000005a607211 */ /* 0x004fc800078a10ff */
[----:B------:R-:W-:Y:S02]  /*31f20*/  LEA.HI.X.SX32 R97, R90, R2, 0x2, P5 ;  /* 0x000000025a617211 */ /* 0x000fe400028f16ff */
[----:B---3--:R-:W-:-:S03]  /*31f30*/  LEA R94, P4, R80, R0, 0x2 ;  /* 0x00000000505e7211 */ /* 0x008fc600078810ff */
[----:B------:R-:W-:Y:S01]  /*31f40*/  STL.64 [R1+0xb68], R96 ;  /* 0x000b686001007387 */ /* 0x000fe20000100a00 */
[----:B------:R-:W-:-:S03]  /*31f50*/  LEA.HI.X.SX32 R95, R80, R2, 0x2, P4 ;  /* 0x00000002505f7211 */ /* 0x000fc600020f16ff */
[----:B------:R-:W2:Y:S01]  /*31f60*/  LDL.LU R51, [R1+0xe6c] ;  /* 0x000e6c0001337983 */ /* 0x000ea20000300800 */
[----:B----4-:R-:W-:-:S04]  /*31f70*/  LEA R92, P0, R50, R0, 0x2 ;  /* 0x00000000325c7211 */ /* 0x010fc800078010ff */
[----:B------:R-:W-:Y:S02]  /*31f80*/  LEA.HI.X.SX32 R93, R50, R2, 0x2, P0 ;  /* 0x00000002325d7211 */ /* 0x000fe400000f16ff */
[----:B------:R-:W3:Y:S01]  /*31f90*/  LDL.LU R50, [R1+0xeac] ;  /* 0x000eac0001327983 */ /* 0x000ee20000300800 */
[----:B-----5:R-:W-:-:S03]  /*31fa0*/  LEA R90, P5, R3, R0, 0x2 ;  /* 0x00000000035a7211 */ /* 0x020fc600078a10ff */
[----:B------:R-:W-:Y:S01]  /*31fb0*/  STL.64 [R1+0xba8], R94 ;  /* 0x000ba85e01007387 */ /* 0x000fe20000100a00 */
[----:B------:R-:W-:-:S03]  /*31fc0*/  LEA.HI.X.SX32 R91, R3, R2, 0x2, P5 ;  /* 0x00000002035b7211 */ /* 0x000fc600028f16ff */
[----:B------:R-:W4:Y:S01]  /*31fd0*/  LDL.LU R35, [R1+0xeec] ;  /* 0x000eec0001237983 */ /* 0x000f220000300800 */
[----:B------:R-:W-:-:S03]  /*31fe0*/  LEA R86, P4, R81, R0, 0x2 ;  /* 0x0000000051567211 */ /* 0x000fc600078810ff */
[----:B------:R-:W-:Y:S01]  /*31ff0*/  STL.64 [R1+0xbe8], R92 ;  /* 0x000be85c01007387 */ /* 0x000fe20000100a00 */
[----:B------:R-:W-:-:S03]  /*32000*/  LEA.HI.X.SX32 R87, R81, R2, 0x2, P4 ;  /* 0x0000000251577211 */ /* 0x000fc600020f16ff */
[----:B------:R-:W5:Y:S01]  /*32010*/  LDL.LU R252, [R1+0xf2c] ;  /* 0x000f2c0001fc7983 */ /* 0x000f620000300800 */
        /* <DEDUP_REMOVED lines=19> */
[----:B------:R-:W5:Y:S04]  /*32150*/  LDL.LU R31, [R1+0x1024] ;  /* 0x00102400011f7983 */ /* 0x000f680000300800 */
[----:B------:R-:W5:Y:S04]  /*32160*/  LDL.LU R30, [R1+0x1020] ;  /* 0x00102000011e7983 */ /* 0x000f680000300800 */
[----:B------:R-:W-:Y:S04]  /*32170*/  STL.64 [R1+0xd68], R78 ;  /* 0x000d684e01007387 */ /* 0x000fe80000100a00 */
[----:B------:R-:W-:Y:S04]  /*32180*/  STL.64 [R1+0xda8], R76 ;  /* 0x000da84c01007387 */ /* 0x000fe80000100a00 */
[----:B------:R-:W5:Y:S01]  /*32190*/  LDL.LU R29, [R1+0x101c] ;  /* 0x00101c00011d7983 */ /* 0x000f620000300800 */
[----:B------:R-:W-:-:S02]  /*321a0*/  LEA R62, P4, R57, R0, 0x2 ;  /* 0x00000000393e7211 */ /* 0x000fc400078810ff */
[C---:B------:R-:W-:Y:S02]  /*321b0*/  LEA R60, P0, R28.reuse, R0, 0x2 ;  /* 0x000000001c3c7211 */ /* 0x040fe400078010ff */
[-C--:B------:R-:W-:Y:S02]  /*321c0*/  LEA.HI.X.SX32 R63, R57, R2.reuse, 0x2, P4 ;  /* 0x00000002393f7211 */ /* 0x080fe400020f16ff */
[----:B------:R-:W-:-:S03]  /*321d0*/  LEA.HI.X.SX32 R61, R28, R2, 0x2, P0 ;  /* 0x000000021c3d7211 */ /* 0x000fc600000f16ff */
[----:B------:R-:W-:Y:S04]  /*321e0*/  STL.64 [R1+0xde8], R62 ;  /* 0x000de83e01007387 */ /* 0x000fe80000100a00 */
[----:B------:R-:W5:Y:S04]  /*321f0*/  LDL.LU R28, [R1+0x1018] ;  /* 0x00101800011c7983 */ /* 0x000f680000300800 */
[----:B------:R-:W-:Y:S01]  /*32200*/  STL.64 [R1+0xe28], R60 ;  /* 0x000e283c01007387 */ /* 0x000fe20000100a00 */
[----:B--2---:R-:W-:-:S04]  /*32210*/  LEA R58, P5, R51, R0, 0x2 ;  /* 0x00000000333a7211 */ /* 0x004fc800078a10ff */
[----:B------:R-:W-:Y:S02]  /*32220*/  LEA.HI.X.SX32 R59, R51, R2, 0x2, P5 ;  /* 0x00000002333b7211 */ /* 0x000fe400028f16ff */
[----:B---3--:R-:W-:-:S04]  /*32230*/  LEA R56, P4, R50, R0, 0x2 ;  /* 0x0000000032387211 */ /* 0x008fc800078810ff */
[----:B------:R-:W-:Y:S02]  /*32240*/  LEA.HI.X.SX32 R57, R50, R2, 0x2, P4 ;  /* 0x0000000232397211 */ /* 0x000fe400020f16ff */
[C---:B----4-:R-:W-:Y:S01]  /*32250*/  LEA R54, P0, R35.reuse, R0, 0x2 ;  /* 0x0000000023367211 */ /* 0x050fe200078010ff */
[----:B------:R-:W-:Y:S03]  /*32260*/  STL.64 [R1+0xe68], R58 ;  /* 0x000e683a01007387 */ /* 0x000fe60000100a00 */
[----:B------:R-:W-:Y:S01]  /*32270*/  LEA.HI.X.SX32 R55, R35, R2, 0x2, P0 ;  /* 0x0000000223377211 */ /* 0x000fe200000f16ff */
[----:B------:R-:W2:Y:S01]  /*32280*/  LDL.LU R246, [R1+0x102c] ;  /* 0x00102c0001f67983 */ /* 0x000ea20000300800 */
[----:B-----5:R-:W-:-:S04]  /*32290*/  LEA R52, P5, R252, R0, 0x2 ;  /* 0x00000000fc347211 */ /* 0x020fc800078a10ff */
[----:B------:R-:W-:Y:S02]  /*322a0*/  LEA.HI.X.SX32 R53, R252, R2, 0x2, P5 ;  /* 0x00000002fc357211 */ /* 0x000fe400028f16ff */
[C---:B------:R-:W-:Y:S01]  /*322b0*/  LEA R50, P4, R34.reuse, R0, 0x2 ;  /* 0x0000000022327211 */ /* 0x040fe200078810ff */
[----:B------:R-:W-:Y:S03]  /*322c0*/  STL.64 [R1+0xea8], R56 ;  /* 0x000ea83801007387 */ /* 0x000fe60000100a00 */
[----:B------:R-:W-:Y:S02]  /*322d0*/  LEA.HI.X.SX32 R51, R34, R2, 0x2, P4 ;  /* 0x0000000222337211 */ /* 0x000fe400020f16ff */
[C---:B------:R-:W-:Y:S01]  /*322e0*/  LEA R48, P0, R3.reuse, R0, 0x2 ;  /* 0x0000000003307211 */ /* 0x040fe200078010ff */
[----:B------:R-:W-:Y:S03]  /*322f0*/  STL.64 [R1+0xee8], R54 ;  /* 0x000ee83601007387 */ /* 0x000fe60000100a00 */
[----:B------:R-:W-:-:S02]  /*32300*/  LEA.HI.X.SX32 R49, R3, R2, 0x2, P0 ;  /* 0x0000000203317211 */ /* 0x000fc400000f16ff */
[-C--:B------:R-:W-:Y:S01]  /*32310*/  LEA R46, P5, R33, R0.reuse, 0x2 ;  /* 0x00000000212e7211 */ /* 0x080fe200078a10ff */
[----:B------:R-:W-:Y:S01]  /*32320*/  STL.64 [R1+0xf28], R52 ;  /* 0x000f283401007387 */ /* 0x000fe20000100a00 */
[----:B------:R-:W-:-:S03]  /*32330*/  LEA R44, P4, R32, R0, 0x2 ;  /* 0x00000000202c7211 */ /* 0x000fc600078810ff */
[----:B------:R-:W3:Y:S01]  /*32340*/  LDL.LU R3, [R1+0x1014] ;  /* 0x0010140001037983 */ /* 0x000ee20000300800 */
[-C--:B------:R-:W-:Y:S02]  /*32350*/  LEA.HI.X.SX32 R47, R33, R2.reuse, 0x2, P5 ;  /* 0x00000002212f7211 */ /* 0x080fe400028f16ff */
[----:B------:R-:W-:Y:S01]  /*32360*/  LEA.HI.X.SX32 R45, R32, R2, 0x2, P4 ;  /* 0x00000002202d7211 */ /* 0x000fe200020f16ff */
[----:B------:R-:W4:Y:S01]  /*32370*/  LDL R252, [R1+0x16b0] ;  /* 0x0016b00001fc7983 */ /* 0x000f220000100800 */
[----:B------:R-:W-:-:S03]  /*32380*/  LEA R42, P0, R31, R0, 0x2 ;  /* 0x000000001f2a7211 */ /* 0x000fc600078010ff */
[----:B------:R-:W-:Y:S01]  /*32390*/  STL.64 [R1+0xf68], R50 ;  /* 0x000f683201007387 */ /* 0x000fe20000100a00 */
[----:B------:R-:W-:-:S03]  /*323a0*/  LEA R40, P5, R30, R0, 0x2 ;  /* 0x000000001e287211 */ /* 0x000fc600078a10ff */
[----:B------:R-:W-:Y:S01]  /*323b0*/  STL.64 [R1+0xfa8], R48 ;  /* 0x000fa83001007387 */ /* 0x000fe20000100a00 */
[-C--:B------:R-:W-:Y:S02]  /*323c0*/  LEA.HI.X.SX32 R43, R31, R2.reuse, 0x2, P0 ;  /* 0x000000021f2b7211 */ /* 0x080fe400000f16ff */
[----:B------:R-:W-:Y:S01]  /*323d0*/  LEA.HI.X.SX32 R41, R30, R2, 0x2, P5 ;  /* 0x000000021e297211 */ /* 0x000fe200028f16ff */
[----:B------:R-:W5:Y:S04]  /*323e0*/  LDL.64 R250, [R1+0x4e0] ;  /* 0x0004e00001fa7983 */ /* 0x000f680000100a00 */
[----:B------:R-:W3:Y:S01]  /*323f0*/  LDL.64 R176, [R1+0x4d8] ;  /* 0x0004d80001b07983 */ /* 0x000ee20000100a00 */
[----:B------:R-:W-:-:S03]  /*32400*/  LEA R38, P4, R29, R0, 0x2 ;  /* 0x000000001d267211 */ /* 0x000fc600078810ff */
[----:B------:R-:W3:Y:S04]  /*32410*/  LDL.64 R192, [R1+0x4d0] ;  /* 0x0004d00001c07983 */ /* 0x000ee80000100a00 */
[----:B------:R-:W-:Y:S01]  /*32420*/  STL.64 [R1+0xfe0], R46 ;  /* 0x000fe02e01007387 */ /* 0x000fe20000100a00 */
[----:B------:R-:W-:-:S03]  /*32430*/  LEA.HI.X.SX32 R39, R29, R2, 0x2, P4 ;  /* 0x000000021d277211 */ /* 0x000fc600020f16ff */
[----:B------:R-:W-:Y:S04]  /*32440*/  STL.64 [R1+0x16e8], R44 ;  /* 0x0016e82c01007387 */ /* 0x000fe80000100a00 */
[----:B------:R-:W-:Y:S04]  /*32450*/  STL.64 [R1+0x1730], R42 ;  /* 0x0017302a01007387 */ /* 0x000fe80000100a00 */
[----:B------:R-:W-:Y:S04]  /*32460*/  STL.64 [R1+0x1770], R40 ;  /* 0x0017702801007387 */ /* 0x000fe80000100a00 */
[----:B------:R-:W3:Y:S01]  /*32470*/  LDL.LU R29, [R1+0x1010] ;  /* 0x00101000011d7983 */ /* 0x000ee20000300800 */
[-C--:B------:R-:W-:Y:S01]  /*32480*/  LEA R36, P0, R28, R0.reuse, 0x2 ;  /* 0x000000001c247211 */ /* 0x080fe200078010ff */
[----:B------:R-:W-:Y:S01]  /*32490*/  IMAD R247, R247, c[0x0][0x190], RZ ;  /* 0x00006400f7f77a24 */ /* 0x000fe200078e02ff */
[----:B------:R-:W-:-:S02]  /*324a0*/  LEA R34, P5, R89, R0, 0x2 ;  /* 0x0000000059227211 */ /* 0x000fc400078a10ff */
[----:B------:R-:W-:Y:S02]  /*324b0*/  LEA R32, P4, R88, R0, 0x2 ;  /* 0x0000000058207211 */ /* 0x000fe400078810ff */
[-C--:B------:R-:W-:Y:S02]  /*324c0*/  LEA.HI.X.SX32 R37, R28, R2.reuse, 0x2, P0 ;  /* 0x000000021c257211 */ /* 0x080fe400000f16ff */
[-C--:B------:R-:W-:Y:S01]  /*324d0*/  LEA.HI.X.SX32 R35, R89, R2.reuse, 0x2, P5 ;  /* 0x0000000259237211 */ /* 0x080fe200028f16ff */
[----:B------:R-:W-:Y:S01]  /*324e0*/  STL.64 [R1+0x17b0], R38 ;  /* 0x0017b02601007387 */ /* 0x000fe20000100a00 */
[----:B------:R-:W-:Y:S02]  /*324f0*/  LEA.HI.X.SX32 R33, R88, R2, 0x2, P4 ;  /* 0x0000000258217211 */ /* 0x000fe400020f16ff */
[C---:B------:R-:W-:Y:S01]  /*32500*/  LEA R30, P5, R247.reuse, R0, 0x2 ;  /* 0x00000000f71e7211 */ /* 0x040fe200078a10ff */
[----:B------:R-:W-:Y:S04]  /*32510*/  STL.64 [R1+0x17f0], R36 ;  /* 0x0017f02401007387 */ /* 0x000fe80000100a00 */
[----:B------:R-:W4:Y:S01]  /*32520*/  LDL.64 R88, [R1+0x4e8] ;  /* 0x0004e80001587983 */ /* 0x000f220000100a00 */
[----:B------:R-:W-:-:S03]  /*32530*/  LEA.HI.X.SX32 R31, R247, R2, 0x2, P5 ;  /* 0x00000002f71f7211 */ /* 0x000fc600028f16ff */
[----:B------:R-:W-:Y:S04]  /*32540*/  STL.64 [R1+0x1830], R34 ;  /* 0x0018302201007387 */ /* 0x000fe80000100a00 */
[----:B------:R-:W-:Y:S01]  /*32550*/  STL.64 [R1+0x1870], R32 ;  /* 0x0018702001007387 */ /* 0x000fe20000100a00 */
[C---:B--2---:R-:W-:Y:S02]  /*32560*/  LEA R28, P0, R246.reuse, R0, 0x2 ;  /* 0x00000000f61c7211 */ /* 0x044fe400078010ff */
[----:B---3--:R-:W-:Y:S02]  /*32570*/  ISETP.NE.U32.AND P4, PT, R29, RZ, PT ;  /* 0x000000ff1d00720c */ /* 0x008fe40003f85070 */
[----:B------:R-:W-:Y:S02]  /*32580*/  LEA.HI.X.SX32 R29, R246, R2, 0x2, P0 ;  /* 0x00000002f61d7211 */ /* 0x000fe400000f16ff */
[----:B------:R-:W-:-:S02]  /*32590*/  ISETP.NE.U32.AND P0, PT, R3, RZ, PT ;  /* 0x000000ff0300720c */ /* 0x000fc40003f05070 */
[----:B------:R-:W4:Y:S04]  /*325a0*/  LDL.64 R2, [R1+0x4f0] ;  /* 0x0004f00001027983 */ /* 0x000f280000100a00 */
[----:B------:R-:W-:Y:S04]  /*325b0*/  STL.64 [R1+0x18f0], R28 ;  /* 0x0018f01c01007387 */ /* 0x000fe80000100a00 */
[----:B------:R-:W-:Y:S04]  /*325c0*/  STL.64 [R1+0x18b0], R30 ;  /* 0x0018b01e01007387 */ /* 0x000fe80000100a00 */
[----:B------:R-:W2:Y:S04]  /*325d0*/  LDL.64 R246, [R1+0x460] ;  /* 0x0004600001f67983 */ /* 0x000ea80000100a00 */
[----:B----4-:R1:W-:Y:S04]  /*325e0*/  LDGSTS.E [R252+0x46e00], [R2.64], P3 ;  /* 0x46e0000002fc7fae */ /* 0x0103e8000992184a */
[----:B------:R3:W-:Y:S04]  /*325f0*/  LDGSTS.E [R252+0x47200], [R88.64], P2 ;  /* 0x4720000058fc7fae */ /* 0x0007e8000912184a */
[----:B-----5:R4:W-:Y:S04]  /*32600*/  LDGSTS.E [R252+0x47600], [R250.64], P6 ;  /* 0x47600000fafc7fae */ /* 0x0209e8000b12184a */
[----:B------:R5:W-:Y:S04]  /*32610*/  LDGSTS.E [R252+0x47a00], [R176.64], P1 ;  /* 0x47a00000b0fc7fae */ /* 0x000be8000892184a */
[----:B------:R1:W-:Y:S04]  /*32620*/  LDGSTS.E [R252+0x47e00], [R192.64], P4 ;  /* 0x47e00000c0fc7fae */ /* 0x0003e8000a12184a */
[----:B----4-:R-:W4:Y:S04]  /*32630*/  LDL.64 R250, [R1+0x4c0] ;  /* 0x0004c00001fa7983 */ /* 0x010f280000100a00 */
[----:B-----5:R-:W5:Y:S04]  /*32640*/  LDL.64 R176, [R1+0x480] ;  /* 0x0004800001b07983 */ /* 0x020f680000100a00 */
[----:B-1----:R-:W2:Y:S04]  /*32650*/  LDL.64 R192, [R1+0x4b0] ;  /* 0x0004b00001c07983 */ /* 0x002ea80000100a00 */
[----:B---3--:R-:W3:Y:S04]  /*32660*/  LDL.64 R88, [R1+0x458] ;  /* 0x0004580001587983 */ /* 0x008ee80000100a00 */
[----:B------:R1:W-:Y:S04]  /*32670*/  STL.64 [R1+0x1ab8], R90 ;  /* 0x001ab85a01007387 */ /* 0x0003e80000100a00 */
[----:B------:R-:W1:Y:S04]  /*32680*/  S2R R3, SR_TID.X ;  /* 0x0000000000037919 */ /* 0x000e680000002100 */
[----:B------:R-:W0:Y:S04]  /*32690*/  LDGDEPBAR ;  /* 0x00000000000079af */ /* 0x000e280000000000 */
[----:B-1----:R-:W2:Y:S04]  /*326a0*/  LDL.64 R90, [R1+0x4b8] ;  /* 0x0004b800015a7983 */ /* 0x002ea80000100a00 */
[----:B------:R1:W-:Y:S04]  /*326b0*/  STL.64 [R1+0x1ab0], R86 ;  /* 0x001ab05601007387 */ /* 0x0003e80000100a00 */
        /* <DEDUP_REMOVED lines=9> */
[----:B------:R1:W-:Y:S01]  /*32750*/  STL.64 [R1+0x1a88], R76 ;  /* 0x001a884c01007387 */ /* 0x0003e20000100a00 */
[----:B------:R-:W-:-:S03]  /*32760*/  LOP3.LUT R3, R3, 0x7f, RZ, 0xc0, !PT ;  /* 0x0000007f03037812 */ /* 0x000fc600078ec0ff */
[----:B-1----:R-:W3:Y:S04]  /*32770*/  LDL.64 R76, [R1+0x478] ;  /* 0x00047800014c7983 */ /* 0x002ee80000100a00 */
[----:B------:R1:W-:Y:S04]  /*32780*/  STL.64 [R1+0x1a80], R62 ;  /* 0x001a803e01007387 */ /* 0x0003e80000100a00 */
[----:B-1----:R-:W3:Y:S04]  /*32790*/  LDL.64 R62, [R1+0x488] ;  /* 0x00048800013e7983 */ /* 0x002ee80000100a00 */
[----:B------:R-:W-:Y:S04]  /*327a0*/  STL.64 [R1+0x1a78], R60 ;  /* 0x001a783c01007387 */ /* 0x000fe80000100a00 */
[----:B------:R-:W-:Y:S04]  /*327b0*/  STL.64 [R1+0x1a70], R58 ;  /* 0x001a703a01007387 */ /* 0x000fe80000100a00 */
[----:B------:R-:W-:Y:S04]  /*327c0*/  STL.64 [R1+0x1a68], R56 ;  /* 0x001a683801007387 */ /* 0x000fe80000100a00 */
[----:B------:R-:W-:Y:S04]  /*327d0*/  STL.64 [R1+0x1a60], R54 ;  /* 0x001a603601007387 */ /* 0x000fe80000100a00 */
[----:B------:R-:W-:Y:S04]  /*327e0*/  STL.64 [R1+0x1a58], R52 ;  /* 0x001a583401007387 */ /* 0x000fe80000100a00 */
[----:B------:R-:W-:Y:S04]  /*327f0*/  STL.64 [R1+0x1a50], R50 ;  /* 0x001a503201007387 */ /* 0x000fe80000100a00 */
[----:B------:R1:W-:Y:S04]  /*32800*/  STL.64 [R1+0x1a48], R48 ;  /* 0x001a483001007387 */ /* 0x0003e80000100a00 */
[----:B------:R1:W-:Y:S01]  /*32810*/  STL.64 [R1+0x1a40], R46 ;  /* 0x001a402e01007387 */ /* 0x0003e20000100a00 */
[----:B------:R-:W-:-:S03]  /*32820*/  IMAD.SHL.U32 R3, R3, 0x4, RZ ;  /* 0x0000000403037824 */ /* 0x000fc600078e00ff */
[----:B------:R-:W-:Y:S04]  /*32830*/  STL.64 [R1+0x1a38], R44 ;  /* 0x001a382c01007387 */ /* 0x000fe80000100a00 */
[----:B------:R1:W-:Y:S04]  /*32840*/  STL.64 [R1+0x1a30], R42 ;  /* 0x001a302a01007387 */ /* 0x0003e80000100a00 */
[----:B------:R-:W-:Y:S04]  /*32850*/  STL.64 [R1+0x1a28], R40 ;  /* 0x001a282801007387 */ /* 0x000fe80000100a00 */
[----:B------:R1:W-:Y:S04]  /*32860*/  STL.64 [R1+0x1a20], R38 ;  /* 0x001a202601007387 */ /* 0x0003e80000100a00 */
[----:B------:R-:W-:Y:S04]  /*32870*/  STL.64 [R1+0x1a18], R36 ;  /* 0x001a182401007387 */ /* 0x000fe80000100a00 */
[----:B------:R1:W-:Y:S04]  /*32880*/  STL.64 [R1+0x1a10], R34 ;  /* 0x001a102201007387 */ /* 0x0003e80000100a00 */
[----:B------:R-:W-:Y:S04]  /*32890*/  STL.64 [R1+0x1a08], R32 ;  /* 0x001a082001007387 */ /* 0x000fe80000100a00 */
[----:B------:R-:W-:Y:S04]  /*328a0*/  STL.64 [R1+0x1a00], R30 ;  /* 0x001a001e01007387 */ /* 0x000fe80000100a00 */
[----:B------:R1:W-:Y:S04]  /*328b0*/  STL.64 [R1+0x19f8], R28 ;  /* 0x0019f81c01007387 */ /* 0x0003e80000100a00 */
[----:B-1----:R-:W5:Y:S04]  /*328c0*/  LDL.64 R48, [R1+0x450] ;  /* 0x0004500001307983 */ /* 0x002f680000100a00 */
[----:B------:R-:W5:Y:S04]  /*328d0*/  LDL.64 R60, [R1+0x438] ;  /* 0x00043800013c7983 */ /* 0x000f680000100a00 */
[----:B------:R-:W5:Y:S04]  /*328e0*/  LDL.64 R50, [R1+0x830] ;  /* 0x0008300001327983 */ /* 0x000f680000100a00 */
[----:B------:R-:W5:Y:S04]  /*328f0*/  LDL.64 R52, [R1+0x870] ;  /* 0x0008700001347983 */ /* 0x000f680000100a00 */
[----:B------:R-:W5:Y:S04]  /*32900*/  LDL.64 R54, [R1+0x8b0] ;  /* 0x0008b00001367983 */ /* 0x000f680000100a00 */
[----:B------:R-:W5:Y:S04]  /*32910*/  LDL.64 R56, [R1+0x8f0] ;  /* 0x0008f00001387983 */ /* 0x000f680000100a00 */
[----:B------:R-:W5:Y:S01]  /*32920*/  LDL.64 R58, [R1+0x930] ;  /* 0x00093000013a7983 */ /* 0x000f620000100a00 */
[----:B------:R-:W-:-:S03]  /*32930*/  LOP3.LUT R0, R3, 0x10, RZ, 0x3c, !PT ;  /* 0x0000001003007812 */ /* 0x000fc600078e3cff */
[----:B------:R-:W5:Y:S01]  /*32940*/  LDL.64 R46, [R1+0x738] ;  /* 0x00073800012e7983 */ /* 0x000f620000100a00 */
[----:B------:R-:W-:-:S03]  /*32950*/  LOP3.LUT R2, R3, 0x20, RZ, 0x3c, !PT ;  /* 0x0000002003027812 */ /* 0x000fc600078e3cff */
[----:B------:R-:W5:Y:S04]  /*32960*/  LDL.64 R42, [R1+0x308] ;  /* 0x00030800012a7983 */ /* 0x000f680000100a00 */
        /* <DEDUP_REMOVED lines=8> */
[----:B--2---:R1:W-:Y:S04]  /*329f0*/  LDGSTS.E [R3], [R78.64], P0 ;  /* 0x000000004e037fae */ /* 0x0043e8000812184a */
[----:B----4-:R2:W-:Y:S04]  /*32a00*/  LDGSTS.E [R3+0x1000], [R250.64], P0 ;  /* 0x01000000fa037fae */ /* 0x0105e8000812184a */
[----:B------:R4:W-:Y:S04]  /*32a10*/  LDGSTS.E [R3+0x2000], [R90.64], P0 ;  /* 0x020000005a037fae */ /* 0x0009e8000812184a */
[----:B------:R1:W-:Y:S04]  /*32a20*/  LDGSTS.E [R3+0x3000], [R192.64], P0 ;  /* 0x03000000c0037fae */ /* 0x0003e8000812184a */
[----:B--2---:R-:W2:Y:S04]  /*32a30*/  LDL.64 R250, [R1+0x448] ;  /* 0x0004480001fa7983 */ /* 0x004ea80000100a00 */
[----:B----4-:R-:W4:Y:S04]  /*32a40*/  LDL.64 R90, [R1+0x440] ;  /* 0x00044000015a7983 */ /* 0x010f280000100a00 */
[----:B-1----:R-:W4:Y:S04]  /*32a50*/  LDL.64 R78, [R1+0x430] ;  /* 0x00043000014e7983 */ /* 0x002f280000100a00 */
[----:B------:R-:W4:Y:S04]  /*32a60*/  LDL.64 R192, [R1+0x428] ;  /* 0x0004280001c07983 */ /* 0x000f280000100a00 */
[----:B------:R1:W-:Y:S04]  /*32a70*/  LDGSTS.E [R3+0x4000], [R84.64], P0 ;  /* 0x0400000054037fae */ /* 0x0003e8000812184a */
[----:B------:R1:W-:Y:S04]  /*32a80*/  LDGSTS.E [R3+0x5000], [R86.64], P0 ;  /* 0x0500000056037fae */ /* 0x0003e8000812184a */
[----:B---3--:R3:W-:Y:S04]  /*32a90*/  LDGSTS.E [R3+0x6000], [R62.64], P0 ;  /* 0x060000003e037fae */ /* 0x0087e8000812184a */
[----:B-1----:R-:W4:Y:S04]  /*32aa0*/  LDL.64 R84, [R1+0x6f0] ;  /* 0x0006f00001547983 */ /* 0x002f280000100a00 */
[----:B------:R-:W4:Y:S04]  /*32ab0*/  LDL.64 R86, [R1+0x730] ;  /* 0x0007300001567983 */ /* 0x000f280000100a00 */
[----:B-----5:R1:W-:Y:S04]  /*32ac0*/  LDGSTS.E [R3+0x7000], [R176.64], P0 ;  /* 0x07000000b0037fae */ /* 0x0203e8000812184a */
[----:B---3--:R-:W3:Y:S04]  /*32ad0*/  LDL.64 R62, [R1+0x770] ;  /* 0x00077000013e7983 */ /* 0x008ee80000100a00 */
[----:B------:R5:W-:Y:S04]  /*32ae0*/  LDGSTS.E [R3+0x8000], [R76.64], P0 ;  /* 0x080000004c037fae */ /* 0x000be8000812184a */
[----:B-1----:R-:W3:Y:S04]  /*32af0*/  LDL.64 R176, [R1+0x7b0] ;  /* 0x0007b00001b07983 */ /* 0x002ee80000100a00 */
[----:B------:R1:W-:Y:S04]  /*32b00*/  LDGSTS.E [R3+0x9000], [R80.64], P0 ;  /* 0x0900000050037fae */ /* 0x0003e8000812184a */
[----:B------:R5:W-:Y:S04]  /*32b10*/  LDGSTS.E [R3+0xa000], [R82.64], P0 ;  /* 0x0a00000052037fae */ /* 0x000be8000812184a */
[----:B------:R5:W-:Y:S04]  /*32b20*/  LDGSTS.E [R3+0xb000], [R246.64], P0 ;  /* 0x0b000000f6037fae */ /* 0x000be8000812184a */
[----:B-1----:R-:W3:Y:S04]  /*32b30*/  LDL.64 R80, [R1+0x7f0] ;  /* 0x0007f00001507983 */ /* 0x002ee80000100a00 */
[----:B-----5:R-:W3:Y:S04]  /*32b40*/  LDL.64 R76, [R1+0x978] ;  /* 0x00097800014c7983 */ /* 0x020ee80000100a00 */
[----:B------:R-:W3:Y:S04]  /*32b50*/  LDL.64 R246, [R1+0x9b8] ;  /* 0x0009b80001f67983 */ /* 0x000ee80000100a00 */
[----:B------:R1:W-:Y:S04]  /*32b60*/  LDGSTS.E [R3+0xc000], [R88.64], P0 ;  /* 0x0c00000058037fae */ /* 0x0003e8000812184a */
[----:B------:R-:W3:Y:S04]  /*32b70*/  LDL.64 R82, [R1+0x9f8] ;  /* 0x0009f80001527983 */ /* 0x000ee80000100a00 */
[----:B-1----:R-:W3:Y:S04]  /*32b80*/  LDL.64 R88, [R1+0xa38] ;  /* 0x000a380001587983 */ /* 0x002ee80000100a00 */
[----:B------:R1:W-:Y:S04]  /*32b90*/  LDGSTS.E [R3+0xd000], [R48.64], P0 ;  /* 0x0d00000030037fae */ /* 0x0003e8000812184a */
[----:B-1----:R-:W3:Y:S04]  /*32ba0*/  LDL.64 R48, [R1+0xd48] ;  /* 0x000d480001307983 */ /* 0x002ee80000100a00 */
[----:B--2---:R1:W-:Y:S04]  /*32bb0*/  LDGSTS.E [R3+0xe000], [R250.64], P0 ;  /* 0x0e000000fa037fae */ /* 0x0043e8000812184a */
[----:B----4-:R2:W-:Y:S04]  /*32bc0*/  LDGSTS.E [R3+0xf000], [R90.64], P0 ;  /* 0x0f0000005a037fae */ /* 0x0105e8000812184a */
[----:B------:R4:W-:Y:S04]  /*32bd0*/  LDGSTS.E [R3+0x10000], [R60.64], P0 ;  /* 0x100000003c037fae */ /* 0x0009e8000812184a */
[----:B-1----:R-:W5:Y:S04]  /*32be0*/  LDL.64 R250, [R1+0xa78] ;  /* 0x000a780001fa7983 */ /* 0x002f680000100a00 */
[----:B--2---:R-:W2:Y:S04]  /*32bf0*/  LDL.64 R90, [R1+0xab8] ;  /* 0x000ab800015a7983 */ /* 0x004ea80000100a00 */
[----:B------:R1:W-:Y:S04]  /*32c00*/  LDGSTS.E [R3+0x11000], [R78.64], P0 ;  /* 0x110000004e037fae */ /* 0x0003e8000812184a */
[----:B------:R4:W-:Y:S04]  /*32c10*/  LDGSTS.E [R3+0x12000], [R192.64], P0 ;  /* 0x12000000c0037fae */ /* 0x0009e8000812184a */
[----:B------:R4:W-:Y:S04]  /*32c20*/  LDGSTS.E [R3+0x13000], [R84.64], P0 ;  /* 0x1300000054037fae */ /* 0x0009e8000812184a */
[----:B-1----:R-:W2:Y:S04]  /*32c30*/  LDL.64 R78, [R1+0xaf8] ;  /* 0x000af800014e7983 */ /* 0x002ea80000100a00 */
[----:B----4-:R-:W4:Y:S04]  /*32c40*/  LDL.64 R192, [R1+0xb38] ;  /* 0x000b380001c07983 */ /* 0x010f280000100a00 */
[----:B------:R-:W4:Y:S04]  /*32c50*/  LDL.64 R84, [R1+0xb78] ;  /* 0x000b780001547983 */ /* 0x000f280000100a00 */
[----:B------:R1:W-:Y:S04]  /*32c60*/  LDGSTS.E [R3+0x14000], [R86.64], P0 ;  /* 0x1400000056037fae */ /* 0x0003e8000812184a */
[----:B---3--:R3:W-:Y:S04]  /*32c70*/  LDGSTS.E [R3+0x15000], [R62.64], P0 ;  /* 0x150000003e037fae */ /* 0x0087e8000812184a */
[----:B------:R1:W-:Y:S04]  /*32c80*/  LDGSTS.E [R3+0x16000], [R176.64], P0 ;  /* 0x16000000b0037fae */ /* 0x0003e8000812184a */
[----:B-1----:R-:W4:Y:S04]  /*32c90*/  LDL.64 R86, [R1+0xbb8] ;  /* 0x000bb80001567983 */ /* 0x002f280000100a00 */
[----:B------:R-:W4:Y:S04]  /*32ca0*/  LDL.64 R60, [R1+0xc00] ;  /* 0x000c0000013c7983 */ /* 0x000f280000100a00 */
[----:B------:R-:W4:Y:S04]  /*32cb0*/  LDL.64 R176, [R1+0xc40] ;  /* 0x000c400001b07983 */ /* 0x000f280000100a00 */
[----:B------:R1:W-:Y:S04]  /*32cc0*/  LDGSTS.E [R3+0x17000], [R80.64], P0 ;  /* 0x1700000050037fae */ /* 0x0003e8000812184a */
[----:B------:R1:W-:Y:S04]  /*32cd0*/  LDGSTS.E [R3+0x18000], [R50.64], P0 ;  /* 0x1800000032037fae */ /* 0x0003e8000812184a */
[----:B------:R1:W-:Y:S04]  /*32ce0*/  LDGSTS.E [R3+0x19000], [R52.64], P0 ;  /* 0x1900000034037fae */ /* 0x0003e8000812184a */
[----:B------:R1:W-:Y:S04]  /*32cf0*/  LDGSTS.E [R3+0x1a000], [R54.64], P0 ;  /* 0x1a00000036037fae */ /* 0x0003e8000812184a */
[----:B------:R1:W-:Y:S04]  /*32d00*/  LDGSTS.E [R3+0x1b000], [R56.64], P0 ;  /* 0x1b00000038037fae */ /* 0x0003e8000812184a */
[----:B------:R1:W-:Y:S04]  /*32d10*/  LDGSTS.E [R3+0x1c000], [R58.64], P0 ;  /* 0x1c0000003a037fae */ /* 0x0003e8000812184a */
[----:B---3--:R-:W3:Y:S04]  /*32d20*/  LDL.64 R62, [R1+0xc80] ;  /* 0x000c8000013e7983 */ /* 0x008ee80000100a00 */
[----:B------:R1:W-:Y:S04]  /*32d30*/  LDGSTS.E [R3+0x1d000], [R76.64], P0 ;  /* 0x1d0000004c037fae */ /* 0x0003e8000812184a */
[----:B-1----:R-:W3:Y:S04]  /*32d40*/  LDL.64 R80, [R1+0xcc8] ;  /* 0x000cc80001507983 */ /* 0x002ee80000100a00 */
[----:B------:R1:W-:Y:S04]  /*32d50*/  LDGSTS.E [R3+0x1e000], [R246.64], P0 ;  /* 0x1e000000f6037fae */ /* 0x0003e8000812184a */
[----:B------:R1:W-:Y:S04]  /*32d60*/  LDGSTS.E [R3+0x1f000], [R82.64], P0 ;  /* 0x1f00000052037fae */ /* 0x0003e8000812184a */
[----:B------:R1:W-:Y:S04]  /*32d70*/  LDGSTS.E [R3+0x20000], [R88.64], P0 ;  /* 0x2000000058037fae */ /* 0x0003e8000812184a */
[----:B-1----:R-:W3:Y:S04]  /*32d80*/  LDL.64 R246, [R1+0xd08] ;  /* 0x000d080001f67983 */ /* 0x002ee80000100a00 */
[----:B------:R-:W3:Y:S04]  /*32d90*/  LDL.64 R76, [R1+0xe10] ;  /* 0x000e1000014c7983 */ /* 0x000ee80000100a00 */
[----:B------:R-:W3:Y:S04]  /*32da0*/  LDL.64 R88, [R1+0xd88] ;  /* 0x000d880001587983 */ /* 0x000ee80000100a00 */
[----:B------:R-:W3:Y:S04]  /*32db0*/  LDL.64 R82, [R1+0xe58] ;  /* 0x000e580001527983 */ /* 0x000ee80000100a00 */
[----:B------:R-:W3:Y:S04]  /*32dc0*/  LDL.64 R50, [R1+0x16f0] ;  /* 0x0016f00001327983 */ /* 0x000ee80000100a00 */
[----:B------:R-:W3:Y:S04]  /*32dd0*/  LDL.64 R52, [R1+0x1728] ;  /* 0x0017280001347983 */ /* 0x000ee80000100a00 */
[----:B------:R-:W3:Y:S04]  /*32de0*/  LDL.64 R54, [R1+0x1768] ;  /* 0x0017680001367983 */ /* 0x000ee80000100a00 */
[----:B------:R-:W3:Y:S04]  /*32df0*/  LDL.64 R56, [R1+0x17a0] ;  /* 0x0017a00001387983 */ /* 0x000ee80000100a00 */
[----:B------:R-:W3:Y:S04]  /*32e00*/  LDL.64 R58, [R1+0x17e0] ;  /* 0x0017e000013a7983 */ /* 0x000ee80000100a00 */
[----:B-----5:R1:W-:Y:S04]  /*32e10*/  LDGSTS.E [R3+0x21000], [R250.64], P0 ;  /* 0x21000000fa037fae */ /* 0x0203e8000812184a */
[----:B--2---:R2:W-:Y:S04]  /*32e20*/  LDGSTS.E [R3+0x22000], [R90.64], P0 ;  /* 0x220000005a037fae */ /* 0x0045e8000812184a */
[----:B-1----:R-:W5:Y:S04]  /*32e30*/  LDL.64 R250, [R1+0xdd0] ;  /* 0x000dd00001fa7983 */ /* 0x002f680000100a00 */
[----:B--2---:R-:W2:Y:S04]  /*32e40*/  LDL.64 R90, [R1+0xe98] ;  /* 0x000e9800015a7983 */ /* 0x004ea80000100a00 */
[----:B------:R1:W-:Y:S04]  /*32e50*/  LDGSTS.E [R3+0x23000], [R78.64], P0 ;  /* 0x230000004e037fae */ /* 0x0003e8000812184a */
[----:B----4-:R4:W-:Y:S04]  /*32e60*/  LDGSTS.E [R3+0x24000], [R192.64], P0 ;  /* 0x24000000c0037fae */ /* 0x0109e8000812184a */
[----:B------:R4:W-:Y:S04]  /*32e70*/  LDGSTS.E [R3+0x25000], [R84.64], P0 ;  /* 0x2500000054037fae */ /* 0x0009e8000812184a */
[----:B-1----:R-:W2:Y:S04]  /*32e80*/  LDL.64 R78, [R1+0xed8] ;  /* 0x000ed800014e7983 */ /* 0x002ea80000100a00 */
[----:B----4-:R-:W4:Y:S04]  /*32e90*/  LDL.64 R192, [R1+0xf20] ;  /* 0x000f200001c07983 */ /* 0x010f280000100a00 */
[----:B------:R-:W4:Y:S04]  /*32ea0*/  LDL.64 R84, [R1+0xf60] ;  /* 0x000f600001547983 */ /* 0x000f280000100a00 */
[----:B------:R1:W-:Y:S04]  /*32eb0*/  LDGSTS.E [R3+0x26000], [R86.64], P0 ;  /* 0x2600000056037fae */ /* 0x0003e8000812184a */
[----:B------:R1:W-:Y:S04]  /*32ec0*/  LDGSTS.E [R3+0x27000], [R60.64], P0 ;  /* 0x270000003c037fae */ /* 0x0003e8000812184a */
[----:B------:R1:W-:Y:S04]  /*32ed0*/  LDGSTS.E [R3+0x28000], [R176.64], P0 ;  /* 0x28000000b0037fae */ /* 0x0003e8000812184a */
[----:B-1----:R-:W4:Y:S04]  /*32ee0*/  LDL.64 R86, [R1+0xfa0] ;  /* 0x000fa00001567983 */ /* 0x002f280000100a00 */
[----:B------:R-:W4:Y:S04]  /*32ef0*/  LDL.64 R60, [R1+0x1818] ;  /* 0x00181800013c7983 */ /* 0x000f280000100a00 */
[----:B------:R-:W4:Y:S04]  /*32f00*/  LDL.64 R176, [R1+0xfe8] ;  /* 0x000fe80001b07983 */ /* 0x000f280000100a00 */
[----:B---3--:R1:W-:Y:S04]  /*32f10*/  LDGSTS.E [R3+0x29000], [R62.64], P0 ;  /* 0x290000003e037fae */ /* 0x0083e8000812184a */
[----:B------:R3:W-:Y:S04]  /*32f20*/  LDGSTS.E [R3+0x2a000], [R80.64], P0 ;  /* 0x2a00000050037fae */ /* 0x0007e8000812184a */
[----:B-1----:R-:W4:Y:S04]  /*32f30*/  LDL.64 R62, [R1+0x1858] ;  /* 0x00185800013e7983 */ /* 0x002f280000100a00 */
[----:B---3--:R-:W4:Y:S04]  /*32f40*/  LDL.64 R80, [R1+0x1890] ;  /* 0x0018900001507983 */ /* 0x008f280000100a00 */
[----:B------:R1:W-:Y:S04]  /*32f50*/  LDGSTS.E [R3+0x2b000], [R246.64], P0 ;  /* 0x2b000000f6037fae */ /* 0x0003e8000812184a */
[----:B------:R1:W-:Y:S04]  /*32f60*/  LDGSTS.E [R3+0x2c000], [R48.64], P0 ;  /* 0x2c00000030037fae */ /* 0x0003e8000812184a */
[----:B------:R1:W-:Y:S04]  /*32f70*/  LDGSTS.E [R3+0x2d000], [R88.64], P0 ;  /* 0x2d00000058037fae */ /* 0x0003e8000812184a */
[----:B-1----:R-:W4:Y:S04]  /*32f80*/  LDL.64 R246, [R1+0x18d0] ;  /* 0x0018d00001f67983 */ /* 0x002f280000100a00 */
[----:B------:R-:W4:Y:S04]  /*32f90*/  LDL.64 R48, [R1+0x778] ;  /* 0x0007780001307983 */ /* 0x000f280000100a00 */
[----:B------:R-:W4:Y:S04]  /*32fa0*/  LDL.64 R88, [R1+0x420] ;  /* 0x0004200001587983 */ /* 0x000f280000100a00 */
[----:B-----5:R1:W-:Y:S04]  /*32fb0*/  LDGSTS.E [R3+0x2e000], [R250.64], P0 ;  /* 0x2e000000fa037fae */ /* 0x0203e8000812184a */
[----:B------:R5:W-:Y:S04]  /*32fc0*/  LDGSTS.E [R3+0x2f000], [R76.64], P0 ;  /* 0x2f0000004c037fae */ /* 0x000be8000812184a */
[----:B------:R2:W-:Y:S04]  /*32fd0*/  LDGSTS.E [R3+0x30000], [R82.64], P0 ;  /* 0x3000000052037fae */ /* 0x0005e8000812184a */
[----:B-1----:R-:W3:Y:S04]  /*32fe0*/  LDL.64 R250, [R1+0x418] ;  /* 0x0004180001fa7983 */ /* 0x002ee80000100a00 */
[----:B--2---:R1:W-:Y:S04]  /*32ff0*/  LDGSTS.E [R3+0x31000], [R90.64], P0 ;  /* 0x310000005a037fae */ /* 0x0043e8000812184a */
[----:B------:R-:W2:Y:S04]  /*33000*/  LDL.64 R82, [R1+0x410] ;  /* 0x0004100001527983 */ /* 0x000ea80000100a00 */
[----:B------:R4:W-:Y:S04]  /*33010*/  LDGSTS.E [R3+0x32000], [R78.64], P0 ;  /* 0x320000004e037fae */ /* 0x0009e8000812184a */
[----:B-1----:R-:W2:Y:S04]  /*33020*/  LDL.64 R90, [R1+0x408] ;  /* 0x00040800015a7983 */ /* 0x002ea80000100a00 */
[----:B----4-:R1:W-:Y:S04]  /*33030*/  LDGSTS.E [R3+0x33000], [R192.64], P0 ;  /* 0x33000000c0037fae */ /* 0x0103e8000812184a */
[----:B-----5:R-:W4:Y:S04]  /*33040*/  LDL.64 R76, [R1+0x400] ;  /* 0x00040000014c7983 */ /* 0x020f280000100a00 */
[----:B------:R5:W-:Y:S04]  /*33050*/  LDGSTS.E [R3+0x34000], [R84.64], P0 ;  /* 0x3400000054037fae */ /* 0x000be8000812184a */
[----:B-1----:R-:W4:Y:S04]  /*33060*/  LDL.64 R192, [R1+0x3f8] ;  /* 0x0003f80001c07983 */ /* 0x002f280000100a00 */
[----:B------:R-:W4:Y:S04]  /*33070*/  LDL.64 R78, [R1+0x3f0] ;  /* 0x0003f000014e7983 */ /* 0x000f280000100a00 */
[----:B-----5:R-:W5:Y:S04]  /*33080*/  LDL.64 R84, [R1+0x3e8] ;  /* 0x0003e80001547983 */ /* 0x020f680000100a00 */
[----:B------:R1:W-:Y:S04]  /*33090*/  LDGSTS.E [R3+0x35000], [R86.64], P0 ;  /* 0x3500000056037fae */ /* 0x0003e8000812184a */
[----:B------:R1:W-:Y:S04]  /*330a0*/  LDGSTS.E [R3+0x36000], [R176.64], P0 ;  /* 0x36000000b0037fae */ /* 0x0003e8000812184a */
[----:B------:R1:W-:Y:S04]  /*330b0*/  LDGSTS.E [R3+0x37000], [R50.64], P0 ;  /* 0x3700000032037fae */ /* 0x0003e8000812184a */
[----:B------:R1:W-:Y:S04]  /*330c0*/  LDGSTS.E [R3+0x38000], [R52.64], P0 ;  /* 0x3800000034037fae */ /* 0x0003e8000812184a */
[----:B------:R1:W-:Y:S04]  /*330d0*/  LDGSTS.E [R3+0x39000], [R54.64], P0 ;  /* 0x3900000036037fae */ /* 0x0003e8000812184a */
[----:B-1----:R-:W5:Y:S04]  /*330e0*/  LDL.64 R86, [R1+0x3e0] ;  /* 0x0003e00001567983 */ /* 0x002f680000100a00 */
[----:B------:R1:W-:Y:S04]  /*330f0*/  LDGSTS.E [R3+0x3a000], [R56.64], P0 ;  /* 0x3a00000038037fae */ /* 0x0003e8000812184a */
[----:B------:R-:W5:Y:S04]  /*33100*/  LDL.64 R176, [R1+0x3d8] ;  /* 0x0003d80001b07983 */ /* 0x000f680000100a00 */
        /* <DEDUP_REMOVED lines=8> */
[----:B------:R-:W5:Y:S04]  /*33190*/  LDL.64 R80, [R1+0x3b8] ;  /* 0x0003b80001507983 */ /* 0x000f680000100a00 */
[----:B-1----:R-:W5:Y:S04]  /*331a0*/  LDL.64 R88, [R1+0x3c8] ;  /* 0x0003c80001587983 */ /* 0x002f680000100a00 */
[----:B------:R-:W5:Y:S04]  /*331b0*/  LDL.64 R50, [R1+0x7b8] ;  /* 0x0007b80001327983 */ /* 0x000f680000100a00 */
[----:B------:R-:W5:Y:S04]  /*331c0*/  LDL.64 R52, [R1+0x7f8] ;  /* 0x0007f80001347983 */ /* 0x000f680000100a00 */
[----:B------:R-:W5:Y:S04]  /*331d0*/  LDL.64 R54, [R1+0x838] ;  /* 0x0008380001367983 */ /* 0x000f680000100a00 */
[----:B------:R-:W5:Y:S04]  /*331e0*/  LDL.64 R56, [R1+0x878] ;  /* 0x0008780001387983 */ /* 0x000f680000100a00 */
[----:B------:R-:W5:Y:S04]  /*331f0*/  LDL.64 R58, [R1+0x8b8] ;  /* 0x0008b800013a7983 */ /* 0x000f680000100a00 */
[----:B------:R-:W5:Y:S04]  /*33200*/  LDL.64 R60, [R1+0x8f8] ;  /* 0x0008f800013c7983 */ /* 0x000f680000100a00 */
[----:B---3--:R1:W-:Y:S04]  /*33210*/  LDGSTS.E [R0+0x1200], [R250.64], P0 ;  /* 0x01200000fa007fae */ /* 0x0083e8000812184a */
[----:B--2---:R2:W-:Y:S04]  /*33220*/  LDGSTS.E [R0+0x2200], [R82.64], P0 ;  /* 0x0220000052007fae */ /* 0x0045e8000812184a */
[----:B-1----:R-:W3:Y:S04]  /*33230*/  LDL.64 R250, [R1+0x3b0] ;  /* 0x0003b00001fa7983 */ /* 0x002ee80000100a00 */
[----:B------:R1:W-:Y:S04]  /*33240*/  LDGSTS.E [R0+0x3200], [R90.64], P0 ;  /* 0x032000005a007fae */ /* 0x0003e8000812184a */
[----:B--2---:R-:W2:Y:S04]  /*33250*/  LDL.64 R82, [R1+0x3a8] ;  /* 0x0003a80001527983 */ /* 0x004ea80000100a00 */
[----:B----4-:R4:W-:Y:S04]  /*33260*/  LDGSTS.E [R0+0x4200], [R76.64], P0 ;  /* 0x042000004c007fae */ /* 0x0109e8000812184a */
[----:B-1----:R-:W2:Y:S04]  /*33270*/  LDL.64 R90, [R1+0x3a0] ;  /* 0x0003a000015a7983 */ /* 0x002ea80000100a00 */
[----:B------:R1:W-:Y:S04]  /*33280*/  LDGSTS.E [R0+0x5200], [R192.64], P0 ;  /* 0x05200000c0007fae */ /* 0x0003e8000812184a */
[----:B----4-:R-:W4:Y:S04]  /*33290*/  LDL.64 R76, [R1+0x398] ;  /* 0x00039800014c7983 */ /* 0x010f280000100a00 */
[----:B------:R5:W-:Y:S04]  /*332a0*/  LDGSTS.E [R0+0x6200], [R78.64], P0 ;  /* 0x062000004e007fae */ /* 0x000be8000812184a */
[----:B-1----:R-:W4:Y:S04]  /*332b0*/  LDL.64 R192, [R1+0x390] ;  /* 0x0003900001c07983 */ /* 0x002f280000100a00 */
[----:B-----5:R1:W-:Y:S04]  /*332c0*/  LDGSTS.E [R0+0x7200], [R84.64], P0 ;  /* 0x0720000054007fae */ /* 0x0203e8000812184a */
[----:B------:R-:W5:Y:S04]  /*332d0*/  LDL.64 R78, [R1+0x938] ;  /* 0x00093800014e7983 */ /* 0x000f680000100a00 */
[----:B-1----:R-:W5:Y:S04]  /*332e0*/  LDL.64 R84, [R1+0x6f8] ;  /* 0x0006f80001547983 */ /* 0x002f680000100a00 */
[----:B------:R1:W-:Y:S04]  /*332f0*/  LDGSTS.E [R0+0x8200], [R86.64], P0 ;  /* 0x0820000056007fae */ /* 0x0003e8000812184a */
[----:B------:R1:W-:Y:S04]  /*33300*/  LDGSTS.E [R0+0x9200], [R176.64], P0 ;  /* 0x09200000b0007fae */ /* 0x0003e8000812184a */
[----:B-1----:R-:W5:Y:S04]  /*33310*/  LDL.64 R86, [R1+0x970] ;  /* 0x0009700001567983 */ /* 0x002f680000100a00 */
[----:B------:R-:W5:Y:S04]  /*33320*/  LDL.64 R176, [R1+0x9b0] ;  /* 0x0009b00001b07983 */ /* 0x000f680000100a00 */
[----:B------:R1:W-:Y:S04]  /*33330*/  LDGSTS.E [R0+0xa200], [R246.64], P0 ;  /* 0x0a200000f6007fae */ /* 0x0003e8000812184a */
[----:B------:R1:W-:Y:S04]  /*33340*/  LDGSTS.E [R0+0xb200], [R88.64], P0 ;  /* 0x0b20000058007fae */ /* 0x0003e8000812184a */
[----:B-1----:R-:W5:Y:S04]  /*33350*/  LDL.64 R246, [R1+0x9f0] ;  /* 0x0009f00001f67983 */ /* 0x002f680000100a00 */
[----:B------:R1:W-:Y:S04]  /*33360*/  LDGSTS.E [R0+0xc200], [R62.64], P0 ;  /* 0x0c2000003e007fae */ /* 0x0003e8000812184a */
[----:B------:R-:W5:Y:S04]  /*33370*/  LDL.64 R88, [R1+0xa30] ;  /* 0x000a300001587983 */ /* 0x000f680000100a00 */
[----:B------:R1:W-:Y:S04]  /*33380*/  LDGSTS.E [R0+0xd200], [R80.64], P0 ;  /* 0x0d20000050007fae */ /* 0x0003e8000812184a */
[----:B-1----:R-:W5:Y:S04]  /*33390*/  LDL.64 R62, [R1+0xb70] ;  /* 0x000b7000013e7983 */ /* 0x002f680000100a00 */
        /* <DEDUP_REMOVED lines=10> */
[----:B-1----:R-:W4:Y:S04]  /*33440*/  LDL.64 R192, [R1+0xbb0] ;  /* 0x000bb00001c07983 */ /* 0x002f280000100a00 */
[----:B-----5:R1:W-:Y:S04]  /*33450*/  LDGSTS.E [R0+0x13200], [R84.64], P0 ;  /* 0x1320000054007fae */ /* 0x0203e8000812184a */
[----:B------:R5:W-:Y:S04]  /*33460*/  LDGSTS.E [R0+0x14200], [R46.64], P0 ;  /* 0x142000002e007fae */ /* 0x000be8000812184a */
        /* <DEDUP_REMOVED lines=9> */
[----:B-1----:R-:W4:Y:S04]  /*33500*/  LDL.64 R84, [R1+0xc30] ;  /* 0x000c300001547983 */ /* 0x002f280000100a00 */
[----:B------:R1:W-:Y:S04]  /*33510*/  LDGSTS.E [R0+0x1e200], [R176.64], P0 ;  /* 0x1e200000b0007fae */ /* 0x0003e8000812184a */
[----:B------:R-:W4:Y:S04]  /*33520*/  LDL.64 R78, [R1+0xcf0] ;  /* 0x000cf000014e7983 */ /* 0x000f280000100a00 */
[----:B------:R1:W-:Y:S04]  /*33530*/  LDGSTS.E [R0+0x1f200], [R246.64], P0 ;  /* 0x1f200000f6007fae */ /* 0x0003e8000812184a */
[----:B-1----:R-:W4:Y:S04]  /*33540*/  LDL.64 R176, [R1+0xc70] ;  /* 0x000c700001b07983 */ /* 0x002f280000100a00 */
[----:B------:R1:W-:Y:S04]  /*33550*/  LDGSTS.E [R0+0x20200], [R88.64], P0 ;  /* 0x2020000058007fae */ /* 0x0003e8000812184a */
[----:B------:R-:W4:Y:S04]  /*33560*/  LDL.64 R246, [R1+0xcb0] ;  /* 0x000cb00001f67983 */ /* 0x000f280000100a00 */
[----:B------:R-:W4:Y:S04]  /*33570*/  LDL.64 R86, [R1+0xd30] ;  /* 0x000d300001567983 */ /* 0x000f280000100a00 */
[----:B-1----:R-:W4:Y:S04]  /*33580*/  LDL.64 R88, [R1+0xd70] ;  /* 0x000d700001587983 */ /* 0x002f280000100a00 */
[----:B------:R1:W-:Y:S04]  /*33590*/  LDGSTS.E [R0+0x21200], [R80.64], P0 ;  /* 0x2120000050007fae */ /* 0x0003e8000812184a */
[----:B-----5:R-:W5:Y:S04]  /*335a0*/  LDL.64 R46, [R1+0xef8] ;  /* 0x000ef800012e7983 */ /* 0x020f680000100a00 */
        /* <DEDUP_REMOVED lines=13> */
[----:B------:R4:W-:Y:S04]  /*33680*/  LDGSTS.E [R0+0x25200], [R62.64], P0 ;  /* 0x252000003e007fae */ /* 0x0009e8000812184a */
[----:B-1----:R-:W2:Y:S04]  /*33690*/  LDL.64 R90, [R1+0xe78] ;  /* 0x000e7800015a7983 */ /* 0x002ea80000100a00 */
[----:B----4-:R1:W-:Y:S04]  /*336a0*/  LDGSTS.E [R0+0x26200], [R192.64], P0 ;  /* 0x26200000c0007fae */ /* 0x0103e8000812184a */
[----:B------:R4:W-:Y:S04]  /*336b0*/  LDGSTS.E [R0+0x27200], [R76.64], P0 ;  /* 0x272000004c007fae */ /* 0x0009e8000812184a */
[----:B------:R-:W2:Y:S04]  /*336c0*/  LDL.64 R62, [R1+0x17c0] ;  /* 0x0017c000013e7983 */ /* 0x000ea80000100a00 */
[----:B-1----:R-:W2:Y:S04]  /*336d0*/  LDL.64 R192, [R1+0xeb8] ;  /* 0x000eb80001c07983 */ /* 0x002ea80000100a00 */
[----:B----4-:R-:W4:Y:S04]  /*336e0*/  LDL.64 R76, [R1+0x1800] ;  /* 0x00180000014c7983 */ /* 0x010f280000100a00 */
[----:B------:R1:W-:Y:S04]  /*336f0*/  LDGSTS.E [R0+0x28200], [R84.64], P0 ;  /* 0x2820000054007fae */ /* 0x0003e8000812184a */
[----:B-1----:R-:W4:Y:S04]  /*33700*/  LDL.64 R84, [R1+0x1840] ;  /* 0x0018400001547983 */ /* 0x002f280000100a00 */
[----:B------:R1:W-:Y:S04]  /*33710*/  LDGSTS.E [R0+0x29200], [R176.64], P0 ;  /* 0x29200000b0007fae */ /* 0x0003e8000812184a */
[----:B------:R1:W-:Y:S04]  /*33720*/  LDGSTS.E [R0+0x2a200], [R246.64], P0 ;  /* 0x2a200000f6007fae */ /* 0x0003e8000812184a */
[----:B-1----:R-:W4:Y:S04]  /*33730*/  LDL.64 R176, [R1+0x1880] ;  /* 0x0018800001b07983 */ /* 0x002f280000100a00 */
[----:B------:R1:W-:Y:S04]  /*33740*/  LDGSTS.E [R0+0x2b200], [R78.64], P0 ;  /* 0x2b2000004e007fae */ /* 0x0003e8000812184a */
[----:B------:R-:W4:Y:S04]  /*33750*/  LDL.64 R246, [R1+0x18c0] ;  /* 0x0018c00001f67983 */ /* 0x000f280000100a00 */
[----:B------:R1:W-:Y:S04]  /*33760*/  LDGSTS.E [R0+0x2c200], [R86.64], P0 ;  /* 0x2c20000056007fae */ /* 0x0003e8000812184a */
[----:B------:R5:W-:Y:S04]  /*33770*/  LDGSTS.E [R0+0x2d200], [R88.64], P0 ;  /* 0x2d20000058007fae */ /* 0x000be8000812184a */
[----:B-----5:R5:W-:Y:S04]  /*33780*/  LDGSTS.E [R0+0x2e200], [R80.64], P0 ;  /* 0x2e20000050007fae */ /* 0x020be8000812184a */
[----:B-1----:R-:W4:Y:S04]  /*33790*/  LDL.64 R86, [R1+0x388] ;  /* 0x0003880001567983 */ /* 0x002f280000100a00 */
[----:B------:R-:W4:Y:S04]  /*337a0*/  LDL.64 R88, [R1+0x380] ;  /* 0x0003800001587983 */ /* 0x000f280000100a00 */
[----:B-----5:R-:W5:Y:S04]  /*337b0*/  LDL.64 R80, [R1+0x378] ;  /* 0x0003780001507983 */ /* 0x020f680000100a00 */
[----:B------:R-:W5:Y:S04]  /*337c0*/  LDL.64 R78, [R1+0x368] ;  /* 0x00036800014e7983 */ /* 0x000f680000100a00 */
[----:B---3--:R1:W-:Y:S04]  /*337d0*/  LDGSTS.E [R0+0x2f200], [R250.64], P0 ;  /* 0x2f200000fa007fae */ /* 0x0083e8000812184a */
[----:B--2---:R2:W-:Y:S04]  /*337e0*/  LDGSTS.E [R0+0x30200], [R82.64], P0 ;  /* 0x3020000052007fae */ /* 0x0045e8000812184a */
[----:B-1----:R-:W3:Y:S04]  /*337f0*/  LDL.64 R250, [R1+0x370] ;  /* 0x0003700001fa7983 */ /* 0x002ee80000100a00 */
[----:B------:R1:W-:Y:S04]  /*33800*/  LDGSTS.E [R0+0x31200], [R90.64], P0 ;  /* 0x312000005a007fae */ /* 0x0003e8000812184a */
[----:B--2---:R-:W2:Y:S04]  /*33810*/  LDL.64 R82, [R1+0x358] ;  /* 0x0003580001527983 */ /* 0x004ea80000100a00 */
[----:B-1----:R-:W2:Y:S04]  /*33820*/  LDL.64 R90, [R1+0x360] ;  /* 0x00036000015a7983 */ /* 0x002ea80000100a00 */
[----:B------:R1:W-:Y:S04]  /*33830*/  LDGSTS.E [R0+0x32200], [R192.64], P0 ;  /* 0x32200000c0007fae */ /* 0x0003e8000812184a */
[----:B------:R4:W-:Y:S04]  /*33840*/  LDGSTS.E [R0+0x33200], [R46.64], P0 ;  /* 0x332000002e007fae */ /* 0x0009e8000812184a */
[----:B------:R4:W-:Y:S04]  /*33850*/  LDGSTS.E [R0+0x34200], [R48.64], P0 ;  /* 0x3420000030007fae */ /* 0x0009e8000812184a */
[----:B-1----:R-:W2:Y:S04]  /*33860*/  LDL.64 R192, [R1+0x350] ;  /* 0x0003500001c07983 */ /* 0x002ea80000100a00 */
[----:B------:R1:W-:Y:S04]  /*33870*/  LDGSTS.E [R0+0x35200], [R50.64], P0 ;  /* 0x3520000032007fae */ /* 0x0003e8000812184a */
[----:B------:R1:W-:Y:S04]  /*33880*/  LDGSTS.E [R0+0x36200], [R52.64], P0 ;  /* 0x3620000034007fae */ /* 0x0003e8000812184a */
[----:B------:R1:W-:Y:S04]  /*33890*/  LDGSTS.E [R0+0x37200], [R54.64], P0 ;  /* 0x3720000036007fae */ /* 0x0003e8000812184a */
[----:B------:R1:W-:Y:S04]  /*338a0*/  LDGSTS.E [R0+0x38200], [R56.64], P0 ;  /* 0x3820000038007fae */ /* 0x0003e8000812184a */
[----:B------:R1:W-:Y:S04]  /*338b0*/  LDGSTS.E [R0+0x39200], [R58.64], P0 ;  /* 0x392000003a007fae */ /* 0x0003e8000812184a */
[----:B------:R1:W-:Y:S04]  /*338c0*/  LDGSTS.E [R0+0x3a200], [R60.64], P0 ;  /* 0x3a2000003c007fae */ /* 0x0003e8000812184a */
[----:B------:R1:W-:Y:S04]  /*338d0*/  LDGSTS.E [R0+0x3b200], [R62.64], P0 ;  /* 0x3b2000003e007fae */ /* 0x0003e8000812184a */
[----:B----4-:R4:W-:Y:S04]  /*338e0*/  LDGSTS.E [R0+0x3c200], [R76.64], P0 ;  /* 0x3c2000004c007fae */ /* 0x0109e8000812184a */
[----:B------:R1:W-:Y:S04]  /*338f0*/  LDGSTS.E [R0+0x3d200], [R84.64], P0 ;  /* 0x3d20000054007fae */ /* 0x0003e8000812184a */
[----:B------:R-:W2:Y:S04]  /*33900*/  LDL.64 R46, [R1+0x2f8] ;  /* 0x0002f800012e7983 */ /* 0x000ea80000100a00 */
[----:B------:R-:W2:Y:S04]  /*33910*/  LDL.64 R48, [R1+0x700] ;  /* 0x0007000001307983 */ /* 0x000ea80000100a00 */
[----:B-1----:R-:W2:Y:S04]  /*33920*/  LDL.64 R84, [R1+0x340] ;  /* 0x0003400001547983 */ /* 0x002ea80000100a00 */
[----:B------:R1:W-:Y:S04]  /*33930*/  LDGSTS.E [R0+0x3e200], [R176.64], P0 ;  /* 0x3e200000b0007fae */ /* 0x0003e8000812184a */
[----:B------:R-:W2:Y:S04]  /*33940*/  LDL.64 R50, [R1+0x740] ;  /* 0x0007400001327983 */ /* 0x000ea80000100a00 */
[----:B------:R1:W-:Y:S04]  /*33950*/  LDGSTS.E [R0+0x3f200], [R246.64], P0 ;  /* 0x3f200000f6007fae */ /* 0x0003e8000812184a */
[----:B-1----:R-:W2:Y:S04]  /*33960*/  LDL.64 R176, [R1+0x348] ;  /* 0x0003480001b07983 */ /* 0x002ea80000100a00 */
[----:B------:R-:W2:Y:S04]  /*33970*/  LDL.64 R52, [R1+0x780] ;  /* 0x0007800001347983 */ /* 0x000ea80000100a00 */
[----:B------:R-:W2:Y:S04]  /*33980*/  LDL.64 R246, [R1+0x338] ;  /* 0x0003380001f67983 */ /* 0x000ea80000100a00 */
[----:B------:R1:W-:Y:S04]  /*33990*/  LDGSTS.E [R2+0x400], [R86.64], P0 ;  /* 0x0040000056027fae */ /* 0x0003e8000812184a */
[----:B------:R4:W-:Y:S04]  /*339a0*/  LDGSTS.E [R2+0x1400], [R88.64], P0 ;  /* 0x0140000058027fae */ /* 0x0009e8000812184a */
[----:B-----5:R5:W-:Y:S04]  /*339b0*/  LDGSTS.E [R2+0x2400], [R80.64], P0 ;  /* 0x0240000050027fae */ /* 0x020be8000812184a */
[----:B-1----:R-:W2:Y:S04]  /*339c0*/  LDL.64 R86, [R1+0x330] ;  /* 0x0003300001567983 */ /* 0x002ea80000100a00 */
[----:B----4-:R-:W4:Y:S04]  /*339d0*/  LDL.64 R88, [R1+0x328] ;  /* 0x0003280001587983 */ /* 0x010f280000100a00 */
[----:B-----5:R-:W4:Y:S04]  /*339e0*/  LDL.64 R80, [R1+0x320] ;  /* 0x0003200001507983 */ /* 0x020f280000100a00 */
[----:B------:R-:W4:Y:S04]  /*339f0*/  LDL.64 R54, [R1+0x7c0] ;  /* 0x0007c00001367983 */ /* 0x000f280000100a00 */
[----:B------:R-:W4:Y:S04]  /*33a00*/  LDL.64 R56, [R1+0x800] ;  /* 0x0008000001387983 */ /* 0x000f280000100a00 */
[----:B------:R-:W4:Y:S04]  /*33a10*/  LDL.64 R58, [R1+0x840] ;  /* 0x00084000013a7983 */ /* 0x000f280000100a00 */
[----:B------:R-:W4:Y:S04]  /*33a20*/  LDL.64 R60, [R1+0x880] ;  /* 0x00088000013c7983 */ /* 0x000f280000100a00 */
[----:B------:R-:W4:Y:S04]  /*33a30*/  LDL.64 R62, [R1+0x8c0] ;  /* 0x0008c000013e7983 */ /* 0x000f280000100a00 */
[----:B------:R-:W4:Y:S04]  /*33a40*/  LDL.64 R76, [R1+0x900] ;  /* 0x00090000014c7983 */ /* 0x000f280000100a00 */
[----:B---3--:R1:W-:Y:S04]  /*33a50*/  LDGSTS.E [R2+0x3400], [R250.64], P0 ;  /* 0x03400000fa027fae */ /* 0x0083e8000812184a */
[----:B------:R3:W-:Y:S04]  /*33a60*/  LDGSTS.E [R2+0x4400], [R78.64], P0 ;  /* 0x044000004e027fae */ /* 0x0007e8000812184a */
[----:B-1----:R-:W5:Y:S04]  /*33a70*/  LDL.64 R250, [R1+0x318] ;  /* 0x0003180001fa7983 */ /* 0x002f680000100a00 */
[----:B--2---:R1:W-:Y:S04]  /*33a80*/  LDGSTS.E [R2+0x5400], [R90.64], P0 ;  /* 0x054000005a027fae */ /* 0x0043e8000812184a */
[----:B------:R2:W-:Y:S04]  /*33a90*/  LDGSTS.E [R2+0x6400], [R82.64], P0 ;  /* 0x0640000052027fae */ /* 0x0005e8000812184a */
[----:B---3--:R-:W3:Y:S04]  /*33aa0*/  LDL.64 R78, [R1+0xb00] ;  /* 0x000b0000014e7983 */ /* 0x008ee80000100a00 */
        /* <DEDUP_REMOVED lines=8> */
[----:B------:R-:W2:Y:S04]  /*33b30*/  LDL.64 R84, [R1+0xa00] ;  /* 0x000a000001547983 */ /* 0x000ea80000100a00 */
[----:B------:R-:W2:Y:S04]  /*33b40*/  LDL.64 R246, [R1+0xa40] ;  /* 0x000a400001f67983 */ /* 0x000ea80000100a00 */
[----:B------:R1:W-:Y:S04]  /*33b50*/  LDGSTS.E [R2+0xb400], [R86.64], P0 ;  /* 0x0b40000056027fae */ /* 0x0003e8000812184a */
[----:B----4-:R4:W-:Y:S04]  /*33b60*/  LDGSTS.E [R2+0xc400], [R88.64], P0 ;  /* 0x0c40000058027fae */ /* 0x0109e8000812184a */
[----:B------:R4:W-:Y:S04]  /*33b70*/  LDGSTS.E [R2+0xd400], [R80.64], P0 ;  /* 0x0d40000050027fae */ /* 0x0009e8000812184a */
[----:B-1----:R-:W2:Y:S04]  /*33b80*/  LDL.64 R86, [R1+0xa80] ;  /* 0x000a800001567983 */ /* 0x002ea80000100a00 */
[----:B----4-:R-:W4:Y:S04]  /*33b90*/  LDL.64 R88, [R1+0xac0] ;  /* 0x000ac00001587983 */ /* 0x010f280000100a00 */
[----:B------:R-:W4:Y:S04]  /*33ba0*/  LDL.64 R80, [R1+0xb80] ;  /* 0x000b800001507983 */ /* 0x000f280000100a00 */
[----:B-----5:R1:W-:Y:S04]  /*33bb0*/  LDGSTS.E [R2+0xe400], [R250.64], P0 ;  /* 0x0e400000fa027fae */ /* 0x0203e8000812184a */
[----:B-1----:R-:W5:Y:S04]  /*33bc0*/  LDL.64 R250, [R1+0xb40] ;  /* 0x000b400001fa7983 */ /* 0x002f680000100a00 */
[----:B---3--:R1:W-:Y:S04]  /*33bd0*/  LDGSTS.E [R2+0xf400], [R90.64], P0 ;  /* 0x0f4000005a027fae */ /* 0x0083e8000812184a */
        /* <DEDUP_REMOVED lines=11> */
[----:B-1----:R-:W5:Y:S04]  /*33c90*/  LDL.64 R90, [R1+0xbc0] ;  /* 0x000bc000015a7983 */ /* 0x002f680000100a00 */
[----:B------:R1:W-:Y:S04]  /*33ca0*/  LDGSTS.E [R2+0x1b400], [R76.64], P0 ;  /* 0x1b4000004c027fae */ /* 0x0003e8000812184a */
[----:B--2---:R2:W-:Y:S04]  /*33cb0*/  LDGSTS.E [R2+0x1c400], [R192.64], P0 ;  /* 0x1c400000c0027fae */ /* 0x0045e8000812184a */
[----:B------:R1:W-:Y:S04]  /*33cc0*/  LDGSTS.E [R2+0x1d400], [R82.64], P0 ;  /* 0x1d40000052027fae */ /* 0x0003e8000812184a */
[----:B---3--:R-:W3:Y:S04]  /*33cd0*/  LDL.64 R42, [R1+0xdf0] ;  /* 0x000df000012a7983 */ /* 0x008ee80000100a00 */
[----:B--2---:R-:W2:Y:S04]  /*33ce0*/  LDL.64 R192, [R1+0xbf8] ;  /* 0x000bf80001c07983 */ /* 0x004ea80000100a00 */
[----:B-1----:R-:W3:Y:S04]  /*33cf0*/  LDL.64 R82, [R1+0xc38] ;  /* 0x000c380001527983 */ /* 0x002ee80000100a00 */
[----:B------:R-:W3:Y:S04]  /*33d00*/  LDL.64 R44, [R1+0xe30] ;  /* 0x000e3000012c7983 */ /* 0x000ee80000100a00 */
[----:B------:R1:W-:Y:S04]  /*33d10*/  LDGSTS.E [R2+0x1e400], [R176.64], P0 ;  /* 0x1e400000b0027fae */ /* 0x0003e8000812184a */
[----:B------:R1:W-:Y:S04]  /*33d20*/  LDGSTS.E [R2+0x1f400], [R84.64], P0 ;  /* 0x1f40000054027fae */ /* 0x0003e8000812184a */
[----:B------:R1:W-:Y:S04]  /*33d30*/  LDGSTS.E [R2+0x20400], [R246.64], P0 ;  /* 0x20400000f6027fae */ /* 0x0003e8000812184a */
[----:B-1----:R-:W3:Y:S04]  /*33d40*/  LDL.64 R176, [R1+0xc78] ;  /* 0x000c780001b07983 */ /* 0x002ee80000100a00 */
[----:B------:R-:W3:Y:S04]  /*33d50*/  LDL.64 R84, [R1+0xcb8] ;  /* 0x000cb80001547983 */ /* 0x000ee80000100a00 */
[----:B------:R-:W3:Y:S04]  /*33d60*/  LDL.64 R246, [R1+0xcf8] ;  /* 0x000cf80001f67983 */ /* 0x000ee80000100a00 */
[----:B------:R1:W-:Y:S04]  /*33d70*/  LDGSTS.E [R2+0x21400], [R86.64], P0 ;  /* 0x2140000056027fae */ /* 0x0003e8000812184a */
[----:B----4-:R4:W-:Y:S04]  /*33d80*/  LDGSTS.E [R2+0x22400], [R88.64], P0 ;  /* 0x2240000058027fae */ /* 0x0109e8000812184a */
[----:B------:R4:W-:Y:S04]  /*33d90*/  LDGSTS.E [R2+0x23400], [R78.64], P0 ;  /* 0x234000004e027fae */ /* 0x0009e8000812184a */
[----:B-1----:R-:W3:Y:S04]  /*33da0*/  LDL.64 R86, [R1+0xd38] ;  /* 0x000d380001567983 */ /* 0x002ee80000100a00 */
[----:B----4-:R-:W3:Y:S04]  /*33db0*/  LDL.64 R88, [R1+0xd78] ;  /* 0x000d780001587983 */ /* 0x010ee80000100a00 */
        /* <DEDUP_REMOVED lines=12> */
[----:B------:R5:W-:Y:S04]  /*33e80*/  LDGSTS.E [R2+0x25400], [R80.64], P0 ;  /* 0x2540000050027fae */ /* 0x000be8000812184a */
[----:B-1----:R-:W4:Y:S04]  /*33e90*/  LDL.64 R250, [R1+0xdb8] ;  /* 0x000db80001fa7983 */ /* 0x002f280000100a00 */
[----:B-----5:R-:W5:Y:S04]  /*33ea0*/  LDL.64 R80, [R1+0x1878] ;  /* 0x0018780001507983 */ /* 0x020f680000100a00 */
[----:B------:R1:W-:Y:S04]  /*33eb0*/  LDGSTS.E [R2+0x26400], [R90.64], P0 ;  /* 0x264000005a027fae */ /* 0x0003e8000812184a */
[----:B-1----:R-:W5:Y:S04]  /*33ec0*/  LDL.64 R90, [R1+0x17b8] ;  /* 0x0017b800015a7983 */ /* 0x002f680000100a00 */
[----:B--2---:R1:W-:Y:S04]  /*33ed0*/  LDGSTS.E [R2+0x27400], [R192.64], P0 ;  /* 0x27400000c0027fae */ /* 0x0043e8000812184a */
[----:B---3--:R2:W-:Y:S04]  /*33ee0*/  LDGSTS.E [R2+0x28400], [R82.64], P0 ;  /* 0x2840000052027fae */ /* 0x0085e8000812184a */
[----:B-1----:R-:W3:Y:S04]  /*33ef0*/  LDL.64 R192, [R1+0x1838] ;  /* 0x0018380001c07983 */ /* 0x002ee80000100a00 */
[----:B--2---:R-:W3:Y:S04]  /*33f00*/  LDL.64 R82, [R1+0x2e0] ;  /* 0x0002e00001527983 */ /* 0x004ee80000100a00 */
[----:B------:R1:W-:Y:S04]  /*33f10*/  LDGSTS.E [R2+0x29400], [R176.64], P0 ;  /* 0x29400000b0027fae */ /* 0x0003e8000812184a */
[----:B------:R1:W-:Y:S04]  /*33f20*/  LDGSTS.E [R2+0x2a400], [R84.64], P0 ;  /* 0x2a40000054027fae */ /* 0x0003e8000812184a */
[----:B------:R1:W-:Y:S04]  /*33f30*/  LDGSTS.E [R2+0x2b400], [R246.64], P0 ;  /* 0x2b400000f6027fae */ /* 0x0003e8000812184a */
[----:B-1----:R-:W3:Y:S04]  /*33f40*/  LDL.64 R176, [R1+0x18b8] ;  /* 0x0018b80001b07983 */ /* 0x002ee80000100a00 */
[----:B------:R-:W3:Y:S04]  /*33f50*/  LDL.64 R84, [R1+0x2f0] ;  /* 0x0002f00001547983 */ /* 0x000ee80000100a00 */
[----:B------:R-:W3:Y:S04]  /*33f60*/  LDL.64 R246, [R1+0x2e8] ;  /* 0x0002e80001f67983 */ /* 0x000ee80000100a00 */
[----:B------:R1:W-:Y:S04]  /*33f70*/  LDGSTS.E [R2+0x2c400], [R86.64], P0 ;  /* 0x2c40000056027fae */ /* 0x0003e8000812184a */
[----:B------:R1:W-:Y:S04]  /*33f80*/  LDGSTS.E [R2+0x2d400], [R88.64], P0 ;  /* 0x2d40000058027fae */ /* 0x0003e8000812184a */
[----:B-1----:R-:W3:Y:S04]  /*33f90*/  LDL.64 R86, [R1+0x2d0] ;  /* 0x0002d00001567983 */ /* 0x002ee80000100a00 */
[----:B------:R-:W3:Y:S04]  /*33fa0*/  LDL.64 R88, [R1+0x2d8] ;  /* 0x0002d80001587983 */ /* 0x000ee80000100a00 */
[----:B----4-:R1:W-:Y:S04]  /*33fb0*/  LDGSTS.E [R2+0x2e400], [R250.64], P0 ;  /* 0x2e400000fa027fae */ /* 0x0103e8000812184a */
        /* <DEDUP_REMOVED lines=9> */
[----:B-1----:R-:W2:Y:S04]  /*34050*/  LDL.64 R250, [R1+0x2c8] ;  /* 0x0002c80001fa7983 */ /* 0x002ea80000100a00 */
[----:B------:R1:W-:Y:S04]  /*34060*/  LDGSTS.E [R2+0x38400], [R60.64], P0 ;  /* 0x384000003c027fae */ /* 0x0003e8000812184a */
[----:B------:R1:W-:Y:S04]  /*34070*/  LDGSTS.E [R2+0x39400], [R62.64], P0 ;  /* 0x394000003e027fae */ /* 0x0003e8000812184a */
[----:B------:R1:W-:Y:S04]  /*34080*/  LDGSTS.E [R2+0x3a400], [R76.64], P0 ;  /* 0x3a4000004c027fae */ /* 0x0003e8000812184a */
[----:B-----5:R5:W-:Y:S04]  /*34090*/  LDGSTS.E [R2+0x3b400], [R90.64], P0 ;  /* 0x3b4000005a027fae */ /* 0x020be8000812184a */
[----:B------:R1:W-:Y:S01]  /*340a0*/  LDGSTS.E [R2+0x3c400], [R78.64], P0 ;  /* 0x3c4000004e027fae */ /* 0x0003e2000812184a */
[----:B------:R-:W-:-:S03]  /*340b0*/  LOP3.LUT R0, R3, 0x30, RZ, 0x3c, !PT ;  /* 0x0000003003007812 */ /* 0x000fc600078e3cff */
[----:B----4-:R-:W4:Y:S04]  /*340c0*/  LDL.64 R42, [R1+0x280] ;  /* 0x00028000012a7983 */ /* 0x010f280000100a00 */
[----:B-----5:R-:W5:Y:S04]  /*340d0*/  LDL.64 R90, [R1+0x2c0] ;  /* 0x0002c000015a7983 */ /* 0x020f680000100a00 */
[----:B---3--:R3:W-:Y:S04]  /*340e0*/  LDGSTS.E [R2+0x3d400], [R192.64], P0 ;  /* 0x3d400000c0027fae */ /* 0x0087e8000812184a */
[----:B------:R1:W-:Y:S04]  /*340f0*/  LDGSTS.E [R2+0x3e400], [R80.64], P0 ;  /* 0x3e40000050027fae */ /* 0x0003e8000812184a */
[----:B------:R-:W4:Y:S04]  /*34100*/  LDL.64 R44, [R1+0x278] ;  /* 0x00027800012c7983 */ /* 0x000f280000100a00 */
[----:B---3--:R-:W3:Y:S04]  /*34110*/  LDL.64 R192, [R1+0x2b8] ;  /* 0x0002b80001c07983 */ /* 0x008ee80000100a00 */
[----:B------:R-:W4:Y:S04]  /*34120*/  LDL.64 R46, [R1+0x270] ;  /* 0x00027000012e7983 */ /* 0x000f280000100a00 */
[----:B------:R-:W4:Y:S04]  /*34130*/  LDL.64 R48, [R1+0x268] ;  /* 0x0002680001307983 */ /* 0x000f280000100a00 */
[----:B------:R1:W-:Y:S04]  /*34140*/  LDGSTS.E [R2+0x3f400], [R176.64], P0 ;  /* 0x3f400000b0027fae */ /* 0x0003e8000812184a */
[----:B------:R1:W-:Y:S04]  /*34150*/  LDGSTS.E [R0+0x600], [R84.64], P0 ;  /* 0x0060000054007fae */ /* 0x0003e8000812184a */
[----:B------:R1:W-:Y:S04]  /*34160*/  LDGSTS.E [R0+0x1600], [R246.64], P0 ;  /* 0x01600000f6007fae */ /* 0x0003e8000812184a */
[----:B-1----:R-:W4:Y:S04]  /*34170*/  LDL.64 R176, [R1+0x2b0] ;  /* 0x0002b00001b07983 */ /* 0x002f280000100a00 */
[----:B------:R-:W4:Y:S04]  /*34180*/  LDL.64 R84, [R1+0x2a8] ;  /* 0x0002a80001547983 */ /* 0x000f280000100a00 */
[----:B------:R-:W4:Y:S04]  /*34190*/  LDL.64 R246, [R1+0x2a0] ;  /* 0x0002a00001f67983 */ /* 0x000f280000100a00 */
[----:B------:R1:W-:Y:S04]  /*341a0*/  LDGSTS.E [R0+0x2600], [R82.64], P0 ;  /* 0x0260000052007fae */ /* 0x0003e8000812184a */
[----:B------:R1:W-:Y:S04]  /*341b0*/  LDGSTS.E [R0+0x3600], [R88.64], P0 ;  /* 0x0360000058007fae */ /* 0x0003e8000812184a */
[----:B------:R-:W4:Y:S04]  /*341c0*/  LDL.64 R50, [R1+0x260] ;  /* 0x0002600001327983 */ /* 0x000f280000100a00 */
[----:B------:R-:W4:Y:S04]  /*341d0*/  LDL.64 R52, [R1+0x708] ;  /* 0x0007080001347983 */ /* 0x000f280000100a00 */
[----:B-1----:R-:W4:Y:S04]  /*341e0*/  LDL.64 R88, [R1+0x298] ;  /* 0x0002980001587983 */ /* 0x002f280000100a00 */
[----:B------:R-:W4:Y:S04]  /*341f0*/  LDL.64 R54, [R1+0x748] ;  /* 0x0007480001367983 */ /* 0x000f280000100a00 */
[----:B------:R-:W4:Y:S04]  /*34200*/  LDL.64 R56, [R1+0x788] ;  /* 0x0007880001387983 */ /* 0x000f280000100a00 */
[----:B------:R1:W-:Y:S04]  /*34210*/  LDGSTS.E [R0+0x4600], [R86.64], P0 ;  /* 0x0460000056007fae */ /* 0x0003e8000812184a */
[----:B------:R-:W4:Y:S04]  /*34220*/  LDL.64 R58, [R1+0x7c8] ;  /* 0x0007c800013a7983 */ /* 0x000f280000100a00 */
[----:B------:R-:W4:Y:S04]  /*34230*/  LDL.64 R60, [R1+0x808] ;  /* 0x00080800013c7983 */ /* 0x000f280000100a00 */
[----:B------:R-:W4:Y:S04]  /*34240*/  LDL.64 R62, [R1+0x888] ;  /* 0x00088800013e7983 */ /* 0x000f280000100a00 */
[----:B-1----:R-:W4:Y:S04]  /*34250*/  LDL.64 R86, [R1+0x8c8] ;  /* 0x0008c80001567983 */ /* 0x002f280000100a00 */
[----:B------:R-:W4:Y:S04]  /*34260*/  LDL.64 R76, [R1+0x908] ;  /* 0x00090800014c7983 */ /* 0x000f280000100a00 */
[----:B------:R-:W4:Y:S04]  /*34270*/  LDL.64 R78, [R1+0x948] ;  /* 0x00094800014e7983 */ /* 0x000f280000100a00 */
[----:B------:R-:W4:Y:S04]  /*34280*/  LDL.64 R80, [R1+0x988] ;  /* 0x0009880001507983 */ /* 0x000f280000100a00 */
[----:B------:R-:W4:Y:S04]  /*34290*/  LDL.64 R82, [R1+0xa88] ;  /* 0x000a880001527983 */ /* 0x000f280000100a00 */
[----:B--2---:R1:W-:Y:S04]  /*342a0*/  LDGSTS.E [R0+0x5600], [R250.64], P0 ;  /* 0x05600000fa007fae */ /* 0x0043e8000812184a */
[----:B-1----:R-:W2:Y:S04]  /*342b0*/  LDL.64 R250, [R1+0x848] ;  /* 0x0008480001fa7983 */ /* 0x002ea80000100a00 */
[----:B-----5:R1:W-:Y:S04]  /*342c0*/  LDGSTS.E [R0+0x6600], [R90.64], P0 ;  /* 0x066000005a007fae */ /* 0x0203e8000812184a */
[----:B-1----:R-:W5:Y:S04]  /*342d0*/  LDL.64 R90, [R1+0xa08] ;  /* 0x000a0800015a7983 */ /* 0x002f680000100a00 */
[----:B---3--:R1:W-:Y:S04]  /*342e0*/  LDGSTS.E [R0+0x7600], [R192.64], P0 ;  /* 0x07600000c0007fae */ /* 0x0083e8000812184a */
[----:B-1----:R-:W3:Y:S04]  /*342f0*/  LDL.64 R192, [R1+0x9c8] ;  /* 0x0009c80001c07983 */ /* 0x002ee80000100a00 */
[----:B----4-:R1:W-:Y:S04]  /*34300*/  LDGSTS.E [R0+0x8600], [R176.64], P0 ;  /* 0x08600000b0007fae */ /* 0x0103e8000812184a */
[----:B------:R4:W-:Y:S04]  /*34310*/  LDGSTS.E [R0+0x9600], [R84.64], P0 ;  /* 0x0960000054007fae */ /* 0x0009e8000812184a */
[----:B------:R4:W-:Y:S04]  /*34320*/  LDGSTS.E [R0+0xa600], [R246.64], P0 ;  /* 0x0a600000f6007fae */ /* 0x0009e8000812184a */
[----:B-1----:R-:W5:Y:S04]  /*34330*/  LDL.64 R176, [R1+0xa48] ;  /* 0x000a480001b07983 */ /* 0x002f680000100a00 */
[----:B----4-:R-:W5:Y:S04]  /*34340*/  LDL.64 R84, [R1+0xb08] ;  /* 0x000b080001547983 */ /* 0x010f680000100a00 */
[----:B------:R-:W5:Y:S04]  /*34350*/  LDL.64 R246, [R1+0xac8] ;  /* 0x000ac80001f67983 */ /* 0x000f680000100a00 */
        /* <DEDUP_REMOVED lines=12> */
[----:B------:R1:W-:Y:S04]  /*34420*/  LDGSTS.E [R0+0x16600], [R58.64], P0 ;  /* 0x166000003a007fae */ /* 0x0003e8000812184a */
[----:B------:R1:W-:Y:S04]  /*34430*/  LDGSTS.E [R0+0x17600], [R60.64], P0 ;  /* 0x176000003c007fae */ /* 0x0003e8000812184a */
        /* <DEDUP_REMOVED lines=9> */
[----:B-1----:R-:W5:Y:S04]  /*344d0*/  LDL.64 R56, [R1+0xf40] ;  /* 0x000f400001387983 */ /* 0x002f680000100a00 */
[----:B------:R-:W5:Y:S04]  /*344e0*/  LDL.64 R58, [R1+0xf80] ;  /* 0x000f8000013a7983 */ /* 0x000f680000100a00 */
[----:B------:R-:W5:Y:S04]  /*344f0*/  LDL.64 R60, [R1+0xfc0] ;  /* 0x000fc000013c7983 */ /* 0x000f680000100a00 */
[----:B--2---:R1:W-:Y:S04]  /*34500*/  LDGSTS.E [R0+0x18600], [R250.64], P0 ;  /* 0x18600000fa007fae */ /* 0x0043e8000812184a */
[----:B------:R2:W-:Y:S04]  /*34510*/  LDGSTS.E [R0+0x19600], [R62.64], P0 ;  /* 0x196000003e007fae */ /* 0x0005e8000812184a */
[----:B------:R2:W-:Y:S04]  /*34520*/  LDGSTS.E [R0+0x1a600], [R86.64], P0 ;  /* 0x1a60000056007fae */ /* 0x0005e8000812184a */
[----:B-1----:R-:W4:Y:S04]  /*34530*/  LDL.64 R250, [R1+0xb88] ;  /* 0x000b880001fa7983 */ /* 0x002f280000100a00 */
[----:B------:R1:W-:Y:S04]  /*34540*/  LDGSTS.E [R0+0x1b600], [R76.64], P0 ;  /* 0x1b6000004c007fae */ /* 0x0003e8000812184a */
[----:B------:R1:W-:Y:S04]  /*34550*/  LDGSTS.E [R0+0x1c600], [R78.64], P0 ;  /* 0x1c6000004e007fae */ /* 0x0003e8000812184a */
[----:B------:R1:W-:Y:S04]  /*34560*/  LDGSTS.E [R0+0x1d600], [R80.64], P0 ;  /* 0x1d60000050007fae */ /* 0x0003e8000812184a */
[----:B--2---:R-:W2:Y:S04]  /*34570*/  LDL.64 R86, [R1+0xbc8] ;  /* 0x000bc80001567983 */ /* 0x004ea80000100a00 */
[----:B------:R-:W2:Y:S04]  /*34580*/  LDL.64 R62, [R1+0x1708] ;  /* 0x00170800013e7983 */ /* 0x000ea80000100a00 */
[----:B-1----:R-:W2:Y:S04]  /*34590*/  LDL.64 R76, [R1+0x1788] ;  /* 0x00178800014c7983 */ /* 0x002ea80000100a00 */
[----:B------:R-:W2:Y:S04]  /*345a0*/  LDL.64 R78, [R1+0x17c8] ;  /* 0x0017c800014e7983 */ /* 0x000ea80000100a00 */
[----:B---3--:R1:W-:Y:S04]  /*345b0*/  LDGSTS.E [R0+0x1e600], [R192.64], P0 ;  /* 0x1e600000c0007fae */ /* 0x0083e8000812184a */
[----:B-----5:R3:W-:Y:S04]  /*345c0*/  LDGSTS.E [R0+0x1f600], [R90.64], P0 ;  /* 0x1f6000005a007fae */ /* 0x0207e8000812184a */
[----:B------:R-:W5:Y:S04]  /*345d0*/  LDL.64 R80, [R1+0x1808] ;  /* 0x0018080001507983 */ /* 0x000f680000100a00 */
[----:B-1----:R-:W5:Y:S04]  /*345e0*/  LDL.64 R192, [R1+0xc08] ;  /* 0x000c080001c07983 */ /* 0x002f680000100a00 */
[----:B---3--:R-:W3:Y:S04]  /*345f0*/  LDL.64 R90, [R1+0xc48] ;  /* 0x000c4800015a7983 */ /* 0x008ee80000100a00 */
[----:B------:R1:W-:Y:S04]  /*34600*/  LDGSTS.E [R0+0x20600], [R176.64], P0 ;  /* 0x20600000b0007fae */ /* 0x0003e8000812184a */
[----:B------:R1:W-:Y:S04]  /*34610*/  LDGSTS.E [R0+0x21600], [R82.64], P0 ;  /* 0x2160000052007fae */ /* 0x0003e8000812184a */
[----:B------:R1:W-:Y:S04]  /*34620*/  LDGSTS.E [R0+0x22600], [R246.64], P0 ;  /* 0x22600000f6007fae */ /* 0x0003e8000812184a */
[----:B-1----:R-:W3:Y:S04]  /*34630*/  LDL.64 R176, [R1+0xc88] ;  /* 0x000c880001b07983 */ /* 0x002ee80000100a00 */
[----:B------:R1:W-:Y:S04]  /*34640*/  LDGSTS.E [R0+0x23600], [R84.64], P0 ;  /* 0x2360000054007fae */ /* 0x0003e8000812184a */
[----:B------:R-:W3:Y:S04]  /*34650*/  LDL.64 R246, [R1+0xcc0] ;  /* 0x000cc00001f67983 */ /* 0x000ee80000100a00 */
[----:B------:R-:W3:Y:S04]  /*34660*/  LDL.64 R82, [R1+0x1848] ;  /* 0x0018480001527983 */ /* 0x000ee80000100a00 */
[----:B-1----:R-:W3:Y:S04]  /*34670*/  LDL.64 R84, [R1+0x1888] ;  /* 0x0018880001547983 */ /* 0x002ee80000100a00 */
[----:B------:R1:W-:Y:S04]  /*34680*/  LDGSTS.E [R0+0x24600], [R88.64], P0 ;  /* 0x2460000058007fae */ /* 0x0003e8000812184a */
[----:B-1----:R-:W3:Y:S04]  /*34690*/  LDL.64 R88, [R1+0x1000] ;  /* 0x0010000001587983 */ /* 0x002ee80000100a00 */
[----:B----4-:R1:W-:Y:S04]  /*346a0*/  LDGSTS.E [R0+0x25600], [R250.64], P0 ;  /* 0x25600000fa007fae */ /* 0x0103e8000812184a */
[----:B-1----:R-:W4:Y:S04]  /*346b0*/  LDL.64 R250, [R1+0x1748] ;  /* 0x0017480001fa7983 */ /* 0x002f280000100a00 */
[----:B--2---:R1:W-:Y:S04]  /*346c0*/  LDGSTS.E [R0+0x26600], [R86.64], P0 ;  /* 0x2660000056007fae */ /* 0x0043e8000812184a */
[----:B-1----:R-:W2:Y:S04]  /*346d0*/  LDL.64 R86, [R1+0x258] ;  /* 0x0002580001567983 */ /* 0x002ea80000100a00 */
[----:B-----5:R1:W-:Y:S04]  /*346e0*/  LDGSTS.E [R0+0x27600], [R192.64], P0 ;  /* 0x27600000c0007fae */ /* 0x0203e8000812184a */
[----:B---3--:R3:W-:Y:S04]  /*346f0*/  LDGSTS.E [R0+0x28600], [R90.64], P0 ;  /* 0x286000005a007fae */ /* 0x0087e8000812184a */
[----:B-1----:R-:W5:Y:S04]  /*34700*/  LDL.64 R192, [R1+0x18c8] ;  /* 0x0018c80001c07983 */ /* 0x002f680000100a00 */
[----:B---3--:R-:W3:Y:S04]  /*34710*/  LDL.64 R90, [R1+0x138] ;  /* 0x00013800015a7983 */ /* 0x008ee80000100a00 */
[----:B------:R1:W-:Y:S04]  /*34720*/  LDGSTS.E [R0+0x29600], [R176.64], P0 ;  /* 0x29600000b0007fae */ /* 0x0003e8000812184a */
[----:B------:R1:W-:Y:S04]  /*34730*/  LDGSTS.E [R0+0x2a600], [R246.64], P0 ;  /* 0x2a600000f6007fae */ /* 0x0003e8000812184a */
[----:B-1----:R-:W3:Y:S04]  /*34740*/  LDL.64 R176, [R1+0x250] ;  /* 0x0002500001b07983 */ /* 0x002ee80000100a00 */
        /* <DEDUP_REMOVED lines=11> */
[----:B------:R-:W3:Y:S04]  /*34800*/  LDL.64 R246, [R1+0x130] ;  /* 0x0001300001f67983 */ /* 0x000ee80000100a00 */
[----:B------:R1:W-:Y:S04]  /*34810*/  LDGSTS.E [R0+0x36600], [R60.64], P0 ;  /* 0x366000003c007fae */ /* 0x0003e8000812184a */
[----:B------:R1:W-:Y:S04]  /*34820*/  LDGSTS.E [R0+0x37600], [R88.64], P0 ;  /* 0x3760000058007fae */ /* 0x0003e8000812184a */
[----:B------:R1:W-:Y:S01]  /*34830*/  LDGSTS.E [R0+0x38600], [R62.64], P0 ;  /* 0x386000003e007fae */ /* 0x0003e2000812184a */
[----:B------:R-:W-:-:S03]  /*34840*/  LOP3.LUT R2, R3, 0x40, RZ, 0x3c, !PT ;  /* 0x0000004003027812 */ /* 0x000fc600078e3cff */
        /* <DEDUP_REMOVED lines=14> */
[----:B----4-:R1:W-:Y:S04]  /*34930*/  LDGSTS.E [R0+0x39600], [R250.64], P0 ;  /* 0x39600000fa007fae */ /* 0x0103e8000812184a */
[----:B------:R4:W-:Y:S04]  /*34940*/  LDGSTS.E [R0+0x3a600], [R76.64], P0 ;  /* 0x3a6000004c007fae */ /* 0x0009e8000812184a */
[----:B------:R1:W-:Y:S04]  /*34950*/  LDGSTS.E [R0+0x3b600], [R78.64], P0 ;  /* 0x3b6000004e007fae */ /* 0x0003e8000812184a */
[----:B------:R2:W-:Y:S04]  /*34960*/  LDGSTS.E [R0+0x3c600], [R80.64], P0 ;  /* 0x3c60000050007fae */ /* 0x0005e8000812184a */
[----:B------:R2:W-:Y:S04]  /*34970*/  LDGSTS.E [R0+0x3d600], [R82.64], P0 ;  /* 0x3d60000052007fae */ /* 0x0005e8000812184a */
[----:B-1----:R-:W3:Y:S04]  /*34980*/  LDL.64 R250, [R1+0x120] ;  /* 0x0001200001fa7983 */ /* 0x002ee80000100a00 */
[----:B------:R1:W-:Y:S04]  /*34990*/  LDGSTS.E [R0+0x3e600], [R84.64], P0 ;  /* 0x3e60000054007fae */ /* 0x0003e8000812184a */
[----:B----4-:R-:W3:Y:S04]  /*349a0*/  LDL.64 R76, [R1+0x890] ;  /* 0x00089000014c7983 */ /* 0x010ee80000100a00 */
[----:B------:R-:W3:Y:S04]  /*349b0*/  LDL.64 R78, [R1+0x8d0] ;  /* 0x0008d000014e7983 */ /* 0x000ee80000100a00 */
[----:B--2---:R-:W2:Y:S04]  /*349c0*/  LDL.64 R80, [R1+0x910] ;  /* 0x0009100001507983 */ /* 0x004ea80000100a00 */
[----:B------:R-:W2:Y:S04]  /*349d0*/  LDL.64 R82, [R1+0x950] ;  /* 0x0009500001527983 */ /* 0x000ea80000100a00 */
[----:B-----5:R5:W-:Y:S04]  /*349e0*/  LDGSTS.E [R0+0x3f600], [R192.64], P0 ;  /* 0x3f600000c0007fae */ /* 0x020be8000812184a */
[----:B------:R5:W-:Y:S04]  /*349f0*/  LDGSTS.E [R2+0x800], [R86.64], P0 ;  /* 0x0080000056027fae */ /* 0x000be8000812184a */
[----:B-1----:R-:W2:Y:S04]  /*34a00*/  LDL.64 R84, [R1+0x990] ;  /* 0x0009900001547983 */ /* 0x002ea80000100a00 */
[----:B-----5:R-:W5:Y:S04]  /*34a10*/  LDL.64 R192, [R1+0x118] ;  /* 0x0001180001c07983 */ /* 0x020f680000100a00 */
[----:B------:R-:W2:Y:S04]  /*34a20*/  LDL.64 R86, [R1+0xa10] ;  /* 0x000a100001567983 */ /* 0x000ea80000100a00 */
[----:B---3--:R1:W-:Y:S04]  /*34a30*/  LDGSTS.E [R2+0x1800], [R176.64], P0 ;  /* 0x01800000b0027fae */ /* 0x0083e8000812184a */
[----:B------:R3:W-:Y:S04]  /*34a40*/  LDGSTS.E [R2+0x2800], [R90.64], P0 ;  /* 0x028000005a027fae */ /* 0x0007e8000812184a */
[----:B-1----:R-:W2:Y:S04]  /*34a50*/  LDL.64 R176, [R1+0x110] ;  /* 0x0001100001b07983 */ /* 0x002ea80000100a00 */
[----:B---3--:R-:W3:Y:S04]  /*34a60*/  LDL.64 R90, [R1+0xa90] ;  /* 0x000a9000015a7983 */ /* 0x008ee80000100a00 */
[----:B------:R1:W-:Y:S04]  /*34a70*/  LDGSTS.E [R2+0x3800], [R246.64], P0 ;  /* 0x03800000f6027fae */ /* 0x0003e8000812184a */
[----:B-1----:R-:W3:Y:S04]  /*34a80*/  LDL.64 R246, [R1+0x750] ;  /* 0x0007500001f67983 */ /* 0x002ee80000100a00 */
[----:B------:R1:W-:Y:S04]  /*34a90*/  LDGSTS.E [R2+0x4800], [R88.64], P0 ;  /* 0x0480000058027fae */ /* 0x0003e8000812184a */
[----:B-1----:R-:W3:Y:S04]  /*34aa0*/  LDL.64 R88, [R1+0x7d0] ;  /* 0x0007d00001587983 */ /* 0x002ee80000100a00 */
[----:B------:R1:W-:Y:S04]  /*34ab0*/  LDGSTS.E [R2+0x5800], [R250.64], P0 ;  /* 0x05800000fa027fae */ /* 0x0003e8000812184a */
[----:B-1----:R-:W4:Y:S04]  /*34ac0*/  LDL.64 R250, [R1+0x9d0] ;  /* 0x0009d00001fa7983 */ /* 0x002f280000100a00 */
[----:B-----5:R1:W-:Y:S04]  /*34ad0*/  LDGSTS.E [R2+0x6800], [R192.64], P0 ;  /* 0x06800000c0027fae */ /* 0x0203e8000812184a */
[----:B-1----:R-:W5:Y:S04]  /*34ae0*/  LDL.64 R192, [R1+0xa50] ;  /* 0x000a500001c07983 */ /* 0x002f680000100a00 */
[----:B--2---:R1:W-:Y:S04]  /*34af0*/  LDGSTS.E [R2+0x7800], [R176.64], P0 ;  /* 0x07800000b0027fae */ /* 0x0043e8000812184a */
[----:B------:R2:W-:Y:S04]  /*34b00*/  LDGSTS.E [R2+0x8800], [R34.64], P0 ;  /* 0x0880000022027fae */ /* 0x0005e8000812184a */
[----:B------:R2:W-:Y:S04]  /*34b10*/  LDGSTS.E [R2+0x9800], [R36.64], P0 ;  /* 0x0980000024027fae */ /* 0x0005e8000812184a */
[----:B-1----:R-:W5:Y:S04]  /*34b20*/  LDL.64 R176, [R1+0xad0] ;  /* 0x000ad00001b07983 */ /* 0x002f680000100a00 */
        /* <DEDUP_REMOVED lines=10> */
[----:B---3--:R3:W-:Y:S04]  /*34bd0*/  LDGSTS.E [R2+0x14800], [R246.64], P0 ;  /* 0x14800000f6027fae */ /* 0x0087e8000812184a */
[----:B------:R1:W-:Y:S04]  /*34be0*/  LDGSTS.E [R2+0x15800], [R58.64], P0 ;  /* 0x158000003a027fae */ /* 0x0003e8000812184a */
[----:B--2---:R-:W2:Y:S04]  /*34bf0*/  LDL.64 R34, [R1+0xc10] ;  /* 0x000c100001227983 */ /* 0x004ea80000100a00 */
        /* <DEDUP_REMOVED lines=8> */
[----:B---3--:R-:W3:Y:S04]  /*34c80*/  LDL.64 R246, [R1+0xb10] ;  /* 0x000b100001f67983 */ /* 0x008ee80000100a00 */
[----:B-1----:R-:W2:Y:S04]  /*34c90*/  LDL.64 R88, [R1+0xb50] ;  /* 0x000b500001587983 */ /* 0x002ea80000100a00 */
[----:B------:R-:W2:Y:S04]  /*34ca0*/  LDL.64 R36, [R1+0xc50] ;  /* 0x000c500001247983 */ /* 0x000ea80000100a00 */
        /* <DEDUP_REMOVED lines=18> */
[----:B----4-:R1:W-:Y:S04]  /*34dd0*/  LDGSTS.E [R2+0x1e800], [R250.64], P0 ;  /* 0x1e800000fa027fae */ /* 0x0103e8000812184a */
[----:B------:R4:W-:Y:S04]  /*34de0*/  LDGSTS.E [R2+0x1f800], [R86.64], P0 ;  /* 0x1f80000056027fae */ /* 0x0009e8000812184a */
[----:B-1----:R-:W2:Y:S04]  /*34df0*/  LDL.64 R250, [R1+0xb90] ;  /* 0x000b900001fa7983 */ /* 0x002ea80000100a00 */
[----:B----4-:R-:W4:Y:S04]  /*34e00*/  LDL.64 R86, [R1+0x1810] ;  /* 0x0018100001567983 */ /* 0x010f280000100a00 */
[----:B-----5:R1:W-:Y:S04]  /*34e10*/  LDGSTS.E [R2+0x20800], [R192.64], P0 ;  /* 0x20800000c0027fae */ /* 0x0203e8000812184a */
[----:B------:R5:W-:Y:S04]  /*34e20*/  LDGSTS.E [R2+0x21800], [R90.64], P0 ;  /* 0x218000005a027fae */ /* 0x000be8000812184a */
[----:B-1----:R-:W4:Y:S04]  /*34e30*/  LDL.64 R192, [R1+0xbd0] ;  /* 0x000bd00001c07983 */ /* 0x002f280000100a00 */
[----:B-----5:R-:W5:Y:S04]  /*34e40*/  LDL.64 R90, [R1+0x1850] ;  /* 0x00185000015a7983 */ /* 0x020f680000100a00 */
[----:B------:R1:W-:Y:S04]  /*34e50*/  LDGSTS.E [R2+0x22800], [R176.64], P0 ;  /* 0x22800000b0027fae */ /* 0x0003e8000812184a */
[----:B-1----:R-:W5:Y:S04]  /*34e60*/  LDL.64 R176, [R1+0xf08] ;  /* 0x000f080001b07983 */ /* 0x002f680000100a00 */
[----:B---3--:R1:W-:Y:S04]  /*34e70*/  LDGSTS.E [R2+0x23800], [R246.64], P0 ;  /* 0x23800000f6027fae */ /* 0x0083e8000812184a */
[----:B--2---:R2:W-:Y:S04]  /*34e80*/  LDGSTS.E [R2+0x24800], [R88.64], P0 ;  /* 0x2480000058027fae */ /* 0x0045e8000812184a */
[----:B-1----:R-:W3:Y:S04]  /*34e90*/  LDL.64 R246, [R1+0x1898] ;  /* 0x0018980001f67983 */ /* 0x002ee80000100a00 */
[----:B--2---:R-:W3:Y:S04]  /*34ea0*/  LDL.64 R88, [R1+0x18d8] ;  /* 0x0018d80001587983 */ /* 0x004ee80000100a00 */
[----:B------:R1:W-:Y:S04]  /*34eb0*/  LDGSTS.E [R2+0x25800], [R250.64], P0 ;  /* 0x25800000fa027fae */ /* 0x0003e8000812184a */
[----:B-1----:R-:W2:Y:S04]  /*34ec0*/  LDL.64 R250, [R1+0xb8] ;  /* 0x0000b80001fa7983 */ /* 0x002ea80000100a00 */
[----:B----4-:R1:W-:Y:S04]  /*34ed0*/  LDGSTS.E [R2+0x26800], [R192.64], P0 ;  /* 0x26800000c0027fae */ /* 0x0103e8000812184a */
        /* <DEDUP_REMOVED lines=13> */
[----:B-----5:R5:W-:Y:S04]  /*34fb0*/  LDGSTS.E [R2+0x33800], [R176.64], P0 ;  /* 0x33800000b0027fae */ /* 0x020be8000812184a */
[----:B------:R4:W-:Y:S04]  /*34fc0*/  LDGSTS.E [R2+0x34800], [R58.64], P0 ;  /* 0x348000003a027fae */ /* 0x0009e8000812184a */
[----:B-1----:R-:W2:Y:S04]  /*34fd0*/  LDL.64 R56, [R1] ;  /* 0x0000000001387983 */ /* 0x002ea80000100a00 */
[----:B-----5:R-:W5:Y:S04]  /*34fe0*/  LDL.64 R176, [R1+0x8] ;  /* 0x0000080001b07983 */ /* 0x020f680000100a00 */
[----:B------:R1:W-:Y:S04]  /*34ff0*/  LDGSTS.E [R2+0x35800], [R60.64], P0 ;  /* 0x358000003c027fae */ /* 0x0003e8000812184a */
[----:B------:R1:W-:Y:S04]  /*35000*/  LDGSTS.E [R2+0x36800], [R62.64], P0 ;  /* 0x368000003e027fae */ /* 0x0003e8000812184a */
[----:B----4-:R-:W4:Y:S04]  /*35010*/  LDL.64 R58, [R1+0x6d8] ;  /* 0x0006d800013a7983 */ /* 0x010f280000100a00 */
[----:B------:R1:W-:Y:S04]  /*35020*/  LDGSTS.E [R2+0x37800], [R76.64], P0 ;  /* 0x378000004c027fae */ /* 0x0003e8000812184a */
[----:B-1----:R-:W4:Y:S01]  /*35030*/  LDL.64 R60, [R1+0x718] ;  /* 0x00071800013c7983 */ /* 0x002f220000100a00 */
[----:B------:R-:W-:-:S03]  /*35040*/  LOP3.LUT R0, R3, 0x50, RZ, 0x3c, !PT ;  /* 0x0000005003007812 */ /* 0x000fc600078e3cff */
[----:B------:R1:W-:Y:S04]  /*35050*/  LDGSTS.E [R2+0x38800], [R78.64], P0 ;  /* 0x388000004e027fae */ /* 0x0003e8000812184a */
[----:B------:R-:W4:Y:S04]  /*35060*/  LDL.64 R62, [R1+0x758] ;  /* 0x00075800013e7983 */ /* 0x000f280000100a00 */
[----:B------:R1:W-:Y:S04]  /*35070*/  LDGSTS.E [R2+0x39800], [R80.64], P0 ;  /* 0x3980000050027fae */ /* 0x0003e8000812184a */
[----:B------:R-:W4:Y:S04]  /*35080*/  LDL.64 R76, [R1+0x798] ;  /* 0x00079800014c7983 */ /* 0x000f280000100a00 */
[----:B------:R3:W-:Y:S04]  /*35090*/  LDGSTS.E [R2+0x3a800], [R82.64], P0 ;  /* 0x3a80000052027fae */ /* 0x0007e8000812184a */
[----:B-1----:R-:W4:Y:S04]  /*350a0*/  LDL.64 R78, [R1+0x7d8] ;  /* 0x0007d800014e7983 */ /* 0x002f280000100a00 */
[----:B------:R1:W-:Y:S04]  /*350b0*/  LDGSTS.E [R2+0x3b800], [R84.64], P0 ;  /* 0x3b80000054027fae */ /* 0x0003e8000812184a */
[----:B------:R-:W4:Y:S04]  /*350c0*/  LDL.64 R80, [R1+0x818] ;  /* 0x0008180001507983 */ /* 0x000f280000100a00 */
[----:B------:R1:W-:Y:S04]  /*350d0*/  LDGSTS.E [R2+0x3c800], [R86.64], P0 ;  /* 0x3c80000056027fae */ /* 0x0003e8000812184a */
[----:B---3--:R-:W3:Y:S04]  /*350e0*/  LDL.64 R82, [R1+0x858] ;  /* 0x0008580001527983 */ /* 0x008ee80000100a00 */
[----:B------:R1:W-:Y:S04]  /*350f0*/  LDGSTS.E [R2+0x3d800], [R90.64], P0 ;  /* 0x3d8000005a027fae */ /* 0x0003e8000812184a */
[----:B-1----:R-:W3:Y:S04]  /*35100*/  LDL.64 R84, [R1+0x898] ;  /* 0x0008980001547983 */ /* 0x002ee80000100a00 */
[----:B------:R1:W-:Y:S04]  /*35110*/  LDGSTS.E [R2+0x3e800], [R246.64], P0 ;  /* 0x3e800000f6027fae */ /* 0x0003e8000812184a */
[----:B------:R-:W3:Y:S04]  /*35120*/  LDL.64 R86, [R1+0x8d8] ;  /* 0x0008d80001567983 */ /* 0x000ee80000100a00 */
[----:B------:R1:W-:Y:S04]  /*35130*/  LDGSTS.E [R2+0x3f800], [R88.64], P0 ;  /* 0x3f80000058027fae */ /* 0x0003e8000812184a */
[----:B------:R-:W3:Y:S04]  /*35140*/  LDL.64 R90, [R1+0x918] ;  /* 0x00091800015a7983 */ /* 0x000ee80000100a00 */
        /* <DEDUP_REMOVED lines=13> */
[----:B--2---:R1:W-:Y:S04]  /*35220*/  LDGSTS.E [R0+0xa00], [R250.64], P0 ;  /* 0x00a00000fa007fae */ /* 0x0043e8000812184a */
[----:B-1----:R-:W4:Y:S04]  /*35230*/  LDL.64 R250, [R1+0xa18] ;  /* 0x000a180001fa7983 */ /* 0x002f280000100a00 */
[----:B------:R1:W-:Y:S04]  /*35240*/  LDGSTS.E [R0+0x1a00], [R192.64], P0 ;  /* 0x01a00000c0007fae */ /* 0x0003e8000812184a */
        /* <DEDUP_REMOVED lines=19> */
[----:B------:R1:W-:Y:S04]  /*35380*/  LDGSTS.E [R0+0x14a00], [R62.64], P0 ;  /* 0x14a000003e007fae */ /* 0x0003e8000812184a */
[----:B------:R1:W-:Y:S04]  /*35390*/  LDGSTS.E [R0+0x15a00], [R76.64], P0 ;  /* 0x15a000004c007fae */ /* 0x0003e8000812184a */
[----:B------:R1:W-:Y:S04]  /*353a0*/  LDGSTS.E [R0+0x16a00], [R78.64], P0 ;  /* 0x16a000004e007fae */ /* 0x0003e8000812184a */
[----:B------:R1:W-:Y:S04]  /*353b0*/  LDGSTS.E [R0+0x17a00], [R80.64], P0 ;  /* 0x17a0000050007fae */ /* 0x0003e8000812184a */
[----:B---3--:R3:W-:Y:S04]  /*353c0*/  LDGSTS.E [R0+0x18a00], [R82.64], P0 ;  /* 0x18a0000052007fae */ /* 0x0087e8000812184a */
[----:B------:R1:W-:Y:S04]  /*353d0*/  LDGSTS.E [R0+0x19a00], [R84.64], P0 ;  /* 0x19a0000054007fae */ /* 0x0003e8000812184a */
[----:B------:R1:W-:Y:S04]  /*353e0*/  LDGSTS.E [R0+0x1aa00], [R86.64], P0 ;  /* 0x1aa0000056007fae */ /* 0x0003e8000812184a */
[----:B------:R1:W-:Y:S04]  /*353f0*/  LDGSTS.E [R0+0x1ba00], [R90.64], P0 ;  /* 0x1ba000005a007fae */ /* 0x0003e8000812184a */
[----:B------:R3:W-:Y:S04]  /*35400*/  LDGSTS.E [R0+0x1ca00], [R246.64], P0 ;  /* 0x1ca00000f6007fae */ /* 0x0007e8000812184a */
[----:B------:R3:W-:Y:S04]  /*35410*/  LDGSTS.E [R0+0x1da00], [R88.64], P0 ;  /* 0x1da0000058007fae */ /* 0x0007e8000812184a */
[----:B-1----:R-:W2:Y:S04]  /*35420*/  LDL.64 R176, [R1+0xa58] ;  /* 0x000a580001b07983 */ /* 0x002ea80000100a00 */
[----:B------:R-:W2:Y:S04]  /*35430*/  LDL.64 R90, [R1+0xad8] ;  /* 0x000ad800015a7983 */ /* 0x000ea80000100a00 */
[----:B------:R-:W2:Y:S04]  /*35440*/  LDL.64 R86, [R1+0xb18] ;  /* 0x000b180001567983 */ /* 0x000ea80000100a00 */
[----:B------:R-:W2:Y:S04]  /*35450*/  LDL.64 R84, [R1+0xb58] ;  /* 0x000b580001547983 */ /* 0x000ea80000100a00 */
[----:B---3--:R-:W3:Y:S04]  /*35460*/  LDL.64 R82, [R1+0xb98] ;  /* 0x000b980001527983 */ /* 0x008ee80000100a00 */
[----:B------:R-:W3:Y:S04]  /*35470*/  LDL.64 R80, [R1+0xbd8] ;  /* 0x000bd80001507983 */ /* 0x000ee80000100a00 */
[----:B------:R-:W3:Y:S04]  /*35480*/  LDL.64 R78, [R1+0xc18] ;  /* 0x000c1800014e7983 */ /* 0x000ee80000100a00 */
[----:B------:R-:W3:Y:S04]  /*35490*/  LDL.64 R76, [R1+0xc58] ;  /* 0x000c5800014c7983 */ /* 0x000ee80000100a00 */
[----:B-----5:R-:W5:Y:S04]  /*354a0*/  LDL.64 R56, [R1+0x16b8] ;  /* 0x0016b80001387983 */ /* 0x020f680000100a00 */
[----:B----4-:R-:W4:Y:S04]  /*354b0*/  LDL.64 R58, [R1+0x1718] ;  /* 0x00171800013a7983 */ /* 0x010f280000100a00 */
[----:B------:R-:W3:Y:S04]  /*354c0*/  LDL.64 R60, [R1+0x1758] ;  /* 0x00175800013c7983 */ /* 0x000ee80000100a00 */
[----:B------:R-:W3:Y:S04]  /*354d0*/  LDL.64 R62, [R1+0x1798] ;  /* 0x00179800013e7983 */ /* 0x000ee80000100a00 */
[----:B------:R-:W3:Y:S04]  /*354e0*/  LDL.64 R246, [R1+0x17d8] ;  /* 0x0017d80001f67983 */ /* 0x000ee80000100a00 */
[----:B------:R-:W3:Y:S04]  /*354f0*/  LDL.64 R88, [R1+0x1820] ;  /* 0x0018200001587983 */ /* 0x000ee80000100a00 */
[----:B------:R1:W-:Y:S04]  /*35500*/  LDGSTS.E [R0+0x1ea00], [R192.64], P0 ;  /* 0x1ea00000c0007fae */ /* 0x0003e8000812184a */
[----:B------:R1:W-:Y:S04]  /*35510*/  LDGSTS.E [R0+0x1fa00], [R250.64], P0 ;  /* 0x1fa00000fa007fae */ /* 0x0003e8000812184a */
[----:B-1----:R-:W3:Y:S04]  /*35520*/  LDL.64 R192, [R1+0xa98] ;  /* 0x000a980001c07983 */ /* 0x002ee80000100a00 */
[----:B------:R-:W4:Y:S04]  /*35530*/  LDL.64 R250, [R1+0x1860] ;  /* 0x0018600001fa7983 */ /* 0x000f280000100a00 */
[----:B--2---:R1:W-:Y:S04]  /*35540*/  LDGSTS.E [R0+0x20a00], [R176.64], P0 ;  /* 0x20a00000b0007fae */ /* 0x0043e8000812184a */
[----:B-1----:R-:W2:Y:S04]  /*35550*/  LDL.64 R176, [R1+0x18a0] ;  /* 0x0018a00001b07983 */ /* 0x002ea80000100a00 */
[----:B---3--:R1:W-:Y:S04]  /*35560*/  LDGSTS.E [R0+0x21a00], [R192.64], P0 ;  /* 0x21a00000c0007fae */ /* 0x0083e8000812184a */
        /* <DEDUP_REMOVED lines=19> */
[----:B---3--:R-:W3:Y:S04]  /*356a0*/  LDL.LU.64 R90, [R1+0x1ab8] ;  /* 0x001ab800015a7983 */ /* 0x008ee80000300a00 */
[----:B------:R1:W-:Y:S04]  /*356b0*/  LDGSTS.E [R0+0x34a00], [R50.64], P0 ;  /* 0x34a0000032007fae */ /* 0x0003e8000812184a */
[----:B------:R-:W3:Y:S04]  /*356c0*/  LDL.LU.64 R86, [R1+0x1ab0] ;  /* 0x001ab00001567983 */ /* 0x000ee80000300a00 */
[----:B------:R4:W-:Y:S04]  /*356d0*/  LDGSTS.E [R0+0x35a00], [R52.64], P0 ;  /* 0x35a0000034007fae */ /* 0x0009e8000812184a */
[----:B-1----:R-:W3:Y:S04]  /*356e0*/  LDL.LU.64 R84, [R1+0x1aa8] ;  /* 0x001aa80001547983 */ /* 0x002ee80000300a00 */
[----:B------:R1:W-:Y:S04]  /*356f0*/  LDGSTS.E [R0+0x36a00], [R54.64], P0 ;  /* 0x36a0000036007fae */ /* 0x0003e8000812184a */
[----:B------:R-:W3:Y:S04]  /*35700*/  LDL.LU.64 R82, [R1+0x1aa0] ;  /* 0x001aa00001527983 */ /* 0x000ee80000300a00 */
[----:B-----5:R5:W-:Y:S04]  /*35710*/  LDGSTS.E [R0+0x37a00], [R56.64], P0 ;  /* 0x37a0000038007fae */ /* 0x020be8000812184a */
[----:B------:R-:W3:Y:S04]  /*35720*/  LDL.LU.64 R80, [R1+0x1a98] ;  /* 0x001a980001507983 */ /* 0x000ee80000300a00 */
[----:B----4-:R4:W-:Y:S04]  /*35730*/  LDGSTS.E [R0+0x38a00], [R58.64], P0 ;  /* 0x38a000003a007fae */ /* 0x0109e8000812184a */
[----:B------:R-:W3:Y:S04]  /*35740*/  LDL.LU.64 R78, [R1+0x1a90] ;  /* 0x001a9000014e7983 */ /* 0x000ee80000300a00 */
[----:B------:R1:W-:Y:S04]  /*35750*/  LDGSTS.E [R0+0x39a00], [R60.64], P0 ;  /* 0x39a000003c007fae */ /* 0x0003e8000812184a */
[----:B------:R-:W3:Y:S04]  /*35760*/  LDL.LU.64 R76, [R1+0x1a88] ;  /* 0x001a8800014c7983 */ /* 0x000ee80000300a00 */
[----:B------:R5:W-:Y:S04]  /*35770*/  LDGSTS.E [R0+0x3aa00], [R62.64], P0 ;  /* 0x3aa000003e007fae */ /* 0x000be8000812184a */
[----:B-1----:R-:W3:Y:S04]  /*35780*/  LDL.64 R60, [R1+0x720] ;  /* 0x00072000013c7983 */ /* 0x002ee80000100a00 */
[----:B----4-:R-:W4:Y:S04]  /*35790*/  LDL.64 R58, [R1+0x760] ;  /* 0x00076000013a7983 */ /* 0x010f280000100a00 */
[----:B-----5:R-:W5:Y:S04]  /*357a0*/  LDL.64 R62, [R1+0x6e0] ;  /* 0x0006e000013e7983 */ /* 0x020f680000100a00 */
[----:B------:R-:W3:Y:S04]  /*357b0*/  LDL.64 R56, [R1+0x7a0] ;  /* 0x0007a00001387983 */ /* 0x000ee80000100a00 */
[----:B------:R-:W4:Y:S04]  /*357c0*/  LDL.64 R54, [R1+0x7e0] ;  /* 0x0007e00001367983 */ /* 0x000f280000100a00 */
        /* <DEDUP_REMOVED lines=13> */
[----:B------:R1:W-:Y:S04]  /*358a0*/  LDGSTS.E [R0+0x3ba00], [R246.64], P0 ;  /* 0x3ba00000f6007fae */ /* 0x0003e8000812184a */
[----:B------:R1:W-:Y:S04]  /*358b0*/  LDGSTS.E [R0+0x3ca00], [R88.64], P0 ;  /* 0x3ca0000058007fae */ /* 0x0003e8000812184a */
[----:B------:R2:W-:Y:S04]  /*358c0*/  LDGSTS.E [R0+0x3da00], [R250.64], P0 ;  /* 0x3da00000fa007fae */ /* 0x0005e8000812184a */
[----:B-1----:R-:W4:Y:S04]  /*358d0*/  LDL.64 R246, [R1+0xb60] ;  /* 0x000b600001f67983 */ /* 0x002f280000100a00 */
[----:B------:R-:W4:Y:S04]  /*358e0*/  LDL.64 R88, [R1+0xba0] ;  /* 0x000ba00001587983 */ /* 0x000f280000100a00 */
[----:B--2---:R1:W-:Y:S04]  /*358f0*/  LDGSTS.E [R0+0x3ea00], [R176.64], P0 ;  /* 0x3ea00000b0007fae */ /* 0x0043e8000812184a */
[----:B------:R-:W2:Y:S04]  /*35900*/  LDL.64 R250, [R1+0xbe0] ;  /* 0x000be00001fa7983 */ /* 0x000ea80000100a00 */
[----:B-1----:R-:W2:Y:S01]  /*35910*/  LDL.64 R176, [R1+0xc20] ;  /* 0x000c200001b07983 */ /* 0x002ea20000100a00 */
[----:B------:R-:W-:-:S03]  /*35920*/  LOP3.LUT R2, R3, 0x60, RZ, 0x3c, !PT ;  /* 0x0000006003027812 */ /* 0x000fc600078e3cff */
        /* <DEDUP_REMOVED lines=21> */
[----:B---3--:R3:W-:Y:S04]  /*35a80*/  LDGSTS.E [R2+0x13c00], [R60.64], P0 ;  /* 0x13c000003c027fae */ /* 0x0087e8000812184a */
[----:B----4-:R4:W-:Y:S04]  /*35a90*/  LDGSTS.E [R2+0x14c00], [R58.64], P0 ;  /* 0x14c000003a027fae */ /* 0x0109e8000812184a */
[----:B-----5:R-:W5:Y:S04]  /*35aa0*/  LDL.LU.64 R62, [R1+0x1a80] ;  /* 0x001a8000013e7983 */ /* 0x020f680000300a00 */
[----:B---3--:R-:W3:Y:S04]  /*35ab0*/  LDL.LU.64 R60, [R1+0x1a78] ;  /* 0x001a7800013c7983 */ /* 0x008ee80000300a00 */
[----:B----4-:R-:W4:Y:S04]  /*35ac0*/  LDL.LU.64 R58, [R1+0x1a70] ;  /* 0x001a7000013a7983 */ /* 0x010f280000300a00 */
[----:B------:R1:W-:Y:S04]  /*35ad0*/  LDGSTS.E [R2+0x15c00], [R56.64], P0 ;  /* 0x15c0000038027fae */ /* 0x0003e8000812184a */
[----:B------:R1:W-:Y:S04]  /*35ae0*/  LDGSTS.E [R2+0x16c00], [R54.64], P0 ;  /* 0x16c0000036027fae */ /* 0x0003e8000812184a */
[----:B------:R1:W-:Y:S04]  /*35af0*/  LDGSTS.E [R2+0x17c00], [R52.64], P0 ;  /* 0x17c0000034027fae */ /* 0x0003e8000812184a */
[----:B-1----:R-:W3:Y:S04]  /*35b00*/  LDL.LU.64 R56, [R1+0x1a68] ;  /* 0x001a680001387983 */ /* 0x002ee80000300a00 */
[----:B------:R-:W3:Y:S04]  /*35b10*/  LDL.LU.64 R54, [R1+0x1a60] ;  /* 0x001a600001367983 */ /* 0x000ee80000300a00 */
[----:B------:R-:W3:Y:S04]  /*35b20*/  LDL.LU.64 R52, [R1+0x1a58] ;  /* 0x001a580001347983 */ /* 0x000ee80000300a00 */
        /* <DEDUP_REMOVED lines=24> */
[----:B------:R1:W-:Y:S04]  /*35cb0*/  STL [R1+0x240], RZ ;  /* 0x000240ff01007387 */ /* 0x0003e80000100800 */
        /* <DEDUP_REMOVED lines=19> */
[----:B------:R1:W-:Y:S04]  /*35df0*/  LDGSTS.E [R2+0x24c00], [R246.64], P0 ;  /* 0x24c00000f6027fae */ /* 0x0003e8000812184a */
[----:B------:R1:W-:Y:S04]  /*35e00*/  STL [R1+0x80], RZ ;  /* 0x000080ff01007387 */ /* 0x0003e80000100800 */
[----:B------:R1:W-:Y:S04]  /*35e10*/  LDGSTS.E [R2+0x25c00], [R88.64], P0 ;  /* 0x25c0000058027fae */ /* 0x0003e8000812184a */
[----:B------:R1:W-:Y:S04]  /*35e20*/  STL [R1+0x84], RZ ;  /* 0x000084ff01007387 */ /* 0x0003e80000100800 */
[----:B--2---:R2:W-:Y:S04]  /*35e30*/  LDGSTS.E [R2+0x26c00], [R250.64], P0 ;  /* 0x26c00000fa027fae */ /* 0x0045e8000812184a */
[----:B------:R1:W-:Y:S04]  /*35e40*/  STL [R1+0x88], RZ ;  /* 0x000088ff01007387 */ /* 0x0003e80000100800 */
[----:B------:R1:W-:Y:S04]  /*35e50*/  LDGSTS.E [R2+0x27c00], [R176.64], P0 ;  /* 0x27c00000b0027fae */ /* 0x0003e8000812184a */
        /* <DEDUP_REMOVED lines=32> */
[----:B------:R1:W-:Y:S01]  /*36060*/  STL [R1+0x4c], RZ ;  /* 0x00004cff01007387 */ /* 0x0003e20000100800 */
[----:B------:R-:W-:-:S03]  /*36070*/  LOP3.LUT R0, R3, 0x70, RZ, 0x3c, !PT ;  /* 0x0000007003007812 */ /* 0x000fc600078e3cff */
        /* <DEDUP_REMOVED lines=108> */
[----:B-----5:R5:W-:Y:S04]  /*36740*/  LDGSTS.E [R0+0x2ee00], [R62.64], P0 ;  /* 0x2ee000003e007fae */ /* 0x020be8000812184a */
[----:B------:R1:W-:Y:S04]  /*36750*/  STL [R1+0x188], RZ ;  /* 0x000188ff01007387 */ /* 0x0003e80000100800 */
[----:B---3--:R3:W-:Y:S04]  /*36760*/  LDGSTS.E [R0+0x2fe00], [R60.64], P0 ;  /* 0x2fe000003c007fae */ /* 0x0087e8000812184a */
[----:B------:R1:W-:Y:S04]  /*36770*/  STL [R1+0x18c], RZ ;  /* 0x00018cff01007387 */ /* 0x0003e80000100800 */
[----:B----4-:R4:W-:Y:S04]  /*36780*/  LDGSTS.E [R0+0x30e00], [R58.64], P0 ;  /* 0x30e000003a007fae */ /* 0x0109e8000812184a */
[----:B------:R1:W-:Y:S04]  /*36790*/  STL [R1+0x170], RZ ;  /* 0x000170ff01007387 */ /* 0x0003e80000100800 */
[----:B------:R1:W-:Y:S04]  /*367a0*/  LDGSTS.E [R0+0x31e00], [R56.64], P0 ;  /* 0x31e0000038007fae */ /* 0x0003e8000812184a */
[----:B------:R1:W-:Y:S04]  /*367b0*/  STL [R1+0x174], RZ ;  /* 0x000174ff01007387 */ /* 0x0003e80000100800 */
[----:B------:R1:W-:Y:S04]  /*367c0*/  LDGSTS.E [R0+0x32e00], [R54.64], P0 ;  /* 0x32e0000036007fae */ /* 0x0003e8000812184a */
[----:B------:R1:W-:Y:S04]  /*367d0*/  STL [R1+0x178], RZ ;  /* 0x000178ff01007387 */ /* 0x0003e80000100800 */
[----:B------:R1:W-:Y:S04]  /*367e0*/  LDGSTS.E [R0+0x33e00], [R52.64], P0 ;  /* 0x33e0000034007fae */ /* 0x0003e8000812184a */
[----:B------:R1:W-:Y:S01]  /*367f0*/  STL [R1+0x17c], RZ ;  /* 0x00017cff01007387 */ /* 0x0003e20000100800 */
[----:B------:R-:W-:-:S03]  /*36800*/  IMAD.MOV.U32 R252, RZ, RZ, 0x7f ;  /* 0x0000007ffffc7424 */ /* 0x000fc600078e00ff */
        /* <DEDUP_REMOVED lines=10> */
[----:B------:R-:W-:-:S03]  /*368b0*/  IADD3 R252, R252, c[0x0][0x180], RZ ;  /* 0x00006000fcfc7a10 */ /* 0x000fc60007ffe0ff */
[----:B------:R1:W-:Y:S04]  /*368c0*/  LDGSTS.E [R0+0x39e00], [R40.64], P0 ;  /* 0x39e0000028007fae */ /* 0x0003e8000812184a */
[----:B------:R1:W-:Y:S04]  /*368d0*/  STL [R1+0x154], RZ ;  /* 0x000154ff01007387 */ /* 0x0003e80000100800 */
[----:B------:R1:W-:Y:S04]  /*368e0*/  LDGSTS.E [R0+0x3ae00], [R38.64], P0 ;  /* 0x3ae0000026007fae */ /* 0x0003e8000812184a */
[----:B------:R1:W-:Y:S04]  /*368f0*/  STL [R1+0x158], RZ ;  /* 0x000158ff01007387 */ /* 0x0003e80000100800 */
[----:B------:R1:W-:Y:S04]  /*36900*/  LDGSTS.E [R0+0x3be00], [R36.64], P0 ;  /* 0x3be0000024007fae */ /* 0x0003e8000812184a */
[----:B------:R1:W-:Y:S04]  /*36910*/  STL [R1+0x15c], RZ ;  /* 0x00015cff01007387 */ /* 0x0003e80000100800 */
[----:B------:R1:W-:Y:S04]  /*36920*/  LDGSTS.E [R0+0x3ce00], [R34.64], P0 ;  /* 0x3ce0000022007fae */ /* 0x0003e8000812184a */
[----:B------:R1:W-:Y:S04]  /*36930*/  LDGSTS.E [R0+0x3de00], [R32.64], P0 ;  /* 0x3de0000020007fae */ /* 0x0003e8000812184a */
[----:B------:R2:W-:Y:S04]  /*36940*/  LDGSTS.E [R0+0x3ee00], [R30.64], P0 ;  /* 0x3ee000001e007fae */ /* 0x0005e8000812184a */
[----:B------:R2:W-:Y:S01]  /*36950*/  LDGSTS.E [R0+0x3fe00], [R28.64], P0 ;  /* 0x3fe000001c007fae */ /* 0x0005e2000812184a */
[----:B------:R-:W-:-:S03]  /*36960*/  ISETP.GE.AND P0, PT, R252, 0x80, PT ;  /* 0x00000080fc00780c */ /* 0x000fc60003f06270 */
[----:B------:R-:W0:Y:S01]  /*36970*/  LDGDEPBAR ;  /* 0x00000000000079af */ /* 0x000e220000000000 */
[----:B-1----:R-:W-:Y:S01]  /*36980*/  CS2R R84, SRZ ;  /* 0x0000000000547805 */ /* 0x002fe2000001ff00 */
[----:B------:R-:W-:Y:S01]  /*36990*/  CS2R R86, SRZ ;  /* 0x0000000000567805 */ /* 0x000fe2000001ff00 */
        /* <DEDUP_REMOVED lines=51> */
[----:B--2---:R-:W-:Y:S01]  /*36cd0*/  CS2R R250, SRZ ;  /* 0x0000000000fa7805 */ /* 0x004fe2000001ff00 */
        /* <DEDUP_REMOVED lines=15> */
[----:B----4-:R-:W-:Y:S01]  /*36dd0*/  CS2R R58, SRZ ;  /* 0x00000000003a7805 */ /* 0x010fe2000001ff00 */
[----:B---3--:R-:W-:Y:S01]  /*36de0*/  CS2R R60, SRZ ;  /* 0x00000000003c7805 */ /* 0x008fe2000001ff00 */
[----:B-----5:R-:W-:Y:S01]  /*36df0*/  CS2R R62, SRZ ;  /* 0x00000000003e7805 */ /* 0x020fe2000001ff00 */
[----:B------:R-:W-:Y:S01]  /*36e00*/  CS2R R168, SRZ ;  /* 0x0000000000a87805 */ /* 0x000fe2000001ff00 */
[----:B------:R-:W-:Y:S01]  /*36e10*/  CS2R R170, SRZ ;  /* 0x0000000000aa7805 */ /* 0x000fe2000001ff00 */
[----:B------:R-:W-:Y:S05]  /*36e20*/  @!P0 BRA `(.L_x_0) ;  /* 0x0003b31000008947 */ /* 0x000fea0003800000 */
[----:B------:R-:W2:Y:S04]  /*36e30*/  LDL.LU.64 R52, [R1+0x6c8] ;  /* 0x0006c80001347983 */ /* 0x000ea80000300a00 */
[----:B------:R-:W3:Y:S04]  /*36e40*/  LDL.LU.64 R54, [R1+0x5c8] ;  /* 0x0005c80001367983 */ /* 0x000ee80000300a00 */
[----:B------:R-:W4:Y:S04]  /*36e50*/  LDL.LU.64 R56, [R1+0x6c0] ;  /* 0x0006c00001387983 */ /* 0x000f280000300a00 */
[----:B------:R-:W5:Y:S04]  /*36e60*/  LDL.LU.64 R170, [R1+0x5c0] ;  /* 0x0005c00001aa7983 */ /* 0x000f680000300a00 */
[----:B------:R-:W3:Y:S04]  /*36e70*/  LDL.LU.64 R58, [R1+0x6b8] ;  /* 0x0006b800013a7983 */ /* 0x000ee80000300a00 */
[----:B------:R-:W3:Y:S04]  /*36e80*/  LDL.LU.64 R60, [R1+0x5b8] ;  /* 0x0005b800013c7983 */ /* 0x000ee80000300a00 */
[----:B------:R-:W4:Y:S04]  /*36e90*/  LDL.LU.64 R62, [R1+0x6b0] ;  /* 0x0006b000013e7983 */ /* 0x000f280000300a00 */
[----:B------:R-:W1:Y:S04]  /*36ea0*/  S2R R51, SR_TID.X ;  /* 0x0000000000337919 */ /* 0x000e680000002100 */
[----:B------:R-:W4:Y:S04]  /*36eb0*/  LDL.LU.64 R168, [R1+0x5b0] ;  /* 0x0005b00001a87983 */ /* 0x000f280000300a00 */
[----:B------:R-:W4:Y:S04]  /*36ec0*/  LDL.LU.64 R48, [R1+0x6a8] ;  /* 0x0006a80001307983 */ /* 0x000f280000300a00 */
[----:B------:R-:W4:Y:S01]  /*36ed0*/  LDL.LU.64 R46, [R1+0x5a8] ;  /* 0x0005a800012e7983 */ /* 0x000f220000300a00 */
[C---:B-1----:R-:W-:Y:S01]  /*36ee0*/  LOP3.LUT R28, R51.reuse, 0x7, RZ, 0xc0, !PT ;  /* 0x00000007331c7812 */ /* 0x042fe200078ec0ff */
[C---:B------:R-:W-:Y:S01]  /*36ef0*/  IMAD.SHL.U32 R0, R51.reuse, 0x80, RZ ;  /* 0x0000008033007824 */ /* 0x040fe200078e00ff */
[----:B------:R-:W-:-:S03]  /*36f00*/  SHF.L.U32 R30, R51, 0x1, RZ ;  /* 0x00000001331e7819 */ /* 0x000fc600000006ff */
[----:B------:R-:W-:Y:S01]  /*36f10*/  IMAD.SHL.U32 R2, R28, 0x10, RZ ;  /* 0x000000101c027824 */ /* 0x000fe200078e00ff */
[----:B------:R-:W-:Y:S02]  /*36f20*/  LOP3.LUT R0, R0, 0x3000, RZ, 0xc0, !PT ;  /* 0x0000300000007812 */ /* 0x000fe400078ec0ff */
[C---:B------:R-:W-:Y:S02]  /*36f30*/  LOP3.LUT R32, R51.reuse, 0x3, RZ, 0xc0, !PT ;  /* 0x0000000333207812 */ /* 0x040fe400078ec0ff */
[----:B------:R-:W-:Y:S02]  /*36f40*/  LOP3.LUT R31, R51, 0x1c, RZ, 0xc0, !PT ;  /* 0x0000001c331f7812 */ /* 0x000fe400078ec0ff */
[----:B------:R-:W5:Y:S01]  /*36f50*/  LDL.LU.64 R50, [R1+0x6a0] ;  /* 0x0006a00001327983 */ /* 0x000f620000300a00 */
[----:B------:R-:W-:Y:S01]  /*36f60*/  LOP3.LUT R2, R2, 0x30, R30, 0x78, !PT ;  /* 0x0000003002027812 */ /* 0x000fe200078e781e */
[----:B------:R-:W-:-:S04]  /*36f70*/  IMAD R28, R28, 0x200, R0 ;  /* 0x000002001c1c7824 */ /* 0x000fc800078e0200 */
[----:B------:R-:W-:Y:S01]  /*36f80*/  IMAD.IADD R2, R28, 0x1, R2 ;  /* 0x000000011c027824 */ /* 0x000fe200078e0202 */
[----:B--2---:R1:W-:Y:S01]  /*36f90*/  STL [R1+0x16ac], R52 ;  /* 0x0016ac3401007387 */ /* 0x0043e20000100800 */
[----:B------:R-:W-:-:S03]  /*36fa0*/  IMAD.MOV.U32 R28, RZ, RZ, R53 ;  /* 0x000000ffff1c7224 */ /* 0x000fc600078e0035 */
[----:B-1----:R-:W2:Y:S04]  /*36fb0*/  LDL.LU.64 R52, [R1+0x5a0] ;  /* 0x0005a00001347983 */ /* 0x002ea80000300a00 */
[----:B------:R1:W-:Y:S04]  /*36fc0*/  STL [R1+0x16a4], R28 ;  /* 0x0016a41c01007387 */ /* 0x0003e80000100800 */
[----:B---3--:R3:W-:Y:S01]  /*36fd0*/  STL [R1+0x16a8], R54 ;  /* 0x0016a83601007387 */ /* 0x0087e20000100800 */
[----:B-1----:R-:W-:-:S03]  /*36fe0*/  IMAD.MOV.U32 R28, RZ, RZ, R55 ;  /* 0x000000ffff1c7224 */ /* 0x002fc600078e0037 */
[----:B---3--:R-:W3:Y:S04]  /*36ff0*/  LDL.LU.64 R54, [R1+0x698] ;  /* 0x0006980001367983 */ /* 0x008ee80000300a00 */
[----:B------:R1:W-:Y:S04]  /*37000*/  STL [R1+0x169c], R28 ;  /* 0x00169c1c01007387 */ /* 0x0003e80000100800 */
[----:B----4-:R4:W-:Y:S01]  /*37010*/  STL [R1+0x16a0], R56 ;  /* 0x0016a03801007387 */ /* 0x0109e20000100800 */
[----:B-1----:R-:W-:-:S03]  /*37020*/  MOV R28, R57 ;  /* 0x00000039001c7202 */ /* 0x002fc60000000f00 */
[----:B----4-:R-:W4:Y:S04]  /*37030*/  LDL.LU.64 R56, [R1+0x598] ;  /* 0x0005980001387983 */ /* 0x010f280000300a00 */
[----:B------:R1:W-:Y:S04]  /*37040*/  STL [R1+0x1694], R28 ;  /* 0x0016941c01007387 */ /* 0x0003e80000100800 */
[----:B-----5:R5:W-:Y:S01]  /*37050*/  STL [R1+0x1698], R170 ;  /* 0x001698aa01007387 */ /* 0x020be20000100800 */
[----:B-1----:R-:W-:-:S03]  /*37060*/  IMAD.MOV.U32 R28, RZ, RZ, R171 ;  /* 0x000000ffff1c7224 */ /* 0x002fc600078e00ab */
[----:B-----5:R-:W5:Y:S04]  /*37070*/  LDL.LU.64 R170, [R1+0x690] ;  /* 0x0006900001aa7983 */ /* 0x020f680000300a00 */
[----:B------:R1:W-:Y:S04]  /*37080*/  STL [R1+0x168c], R28 ;  /* 0x00168c1c01007387 */ /* 0x0003e80000100800 */
[----:B------:R1:W-:Y:S02]  /*37090*/  STL [R1+0x1690], R58 ;  /* 0x0016903a01007387 */ /* 0x0003e40000100800 */
[----:B-1----:R-:W-:-:S02]  /*370a0*/  IMAD.MOV.U32 R28, RZ, RZ, R59 ;  /* 0x000000ffff1c7224 */ /* 0x002fc400078e003b */
[----:B------:R-:W5:Y:S04]  /*370b0*/  LDL.LU.64 R58, [R1+0x590] ;  /* 0x00059000013a7983 */ /* 0x000f680000300a00 */
        /* <DEDUP_REMOVED lines=14> */
[----:B-1----:R-:W-:-:S02]  /*371a0*/  MOV R28, R49 ;  /* 0x00000031001c7202 */ /* 0x002fc40000000f00 */
        /* <DEDUP_REMOVED lines=10> */
[----:B--2---:R2:W-:Y:S01]  /*37250*/  STL [R1+0x1658], R52 ;  /* 0x0016583401007387 */ /* 0x0045e20000100800 */
[----:B-1----:R-:W-:-:S03]  /*37260*/  IMAD.MOV.U32 R28, RZ, RZ, R53 ;  /* 0x000000ffff1c7224 */ /* 0x002fc600078e0035 */
[----:B--2---:R-:W2:Y:S04]  /*37270*/  LDL.LU.64 R52, [R1+0x670] ;  /* 0x0006700001347983 */ /* 0x004ea80000300a00 */
[----:B------:R1:W-:Y:S04]  /*37280*/  STL [R1+0x164c], R28 ;  /* 0x00164c1c01007387 */ /* 0x0003e80000100800 */
[----:B---3--:R3:W-:Y:S01]  /*37290*/  STL [R1+0x1650], R54 ;  /* 0x0016503601007387 */ /* 0x0087e20000100800 */
[----:B-1----:R-:W-:-:S03]  /*372a0*/  IMAD.MOV.U32 R28, RZ, RZ, R55 ;  /* 0x000000ffff1c7224 */ /* 0x002fc600078e0037 */
[----:B---3--:R-:W3:Y:S04]  /*372b0*/  LDL.LU.64 R54, [R1+0x570] ;  /* 0x0005700001367983 */ /* 0x008ee80000300a00 */
[----:B------:R1:W-:Y:S04]  /*372c0*/  STL [R1+0x1644], R28 ;  /* 0x0016441c01007387 */ /* 0x0003e80000100800 */
[----:B----4-:R4:W-:Y:S01]  /*372d0*/  STL [R1+0x1648], R56 ;  /* 0x0016483801007387 */ /* 0x0109e20000100800 */
[----:B-1----:R-:W-:-:S03]  /*372e0*/  IMAD.MOV.U32 R28, RZ, RZ, R57 ;  /* 0x000000ffff1c7224 */ /* 0x002fc600078e0039 */
[----:B----4-:R-:W4:Y:S04]  /*372f0*/  LDL.LU.64 R56, [R1+0x668] ;  /* 0x0006680001387983 */ /* 0x010f280000300a00 */
[----:B------:R1:W-:Y:S04]  /*37300*/  STL [R1+0x163c], R28 ;  /* 0x00163c1c01007387 */ /* 0x0003e80000100800 */
[----:B-----5:R5:W-:Y:S01]  /*37310*/  STL [R1+0x1640], R170 ;  /* 0x001640aa01007387 */ /* 0x020be20000100800 */
[----:B-1----:R-:W-:-:S03]  /*37320*/  MOV R28, R171 ;  /* 0x000000ab001c7202 */ /* 0x002fc60000000f00 */
        /* <DEDUP_REMOVED lines=43> */
[----:B-1----:R-:W-:-:S03]  /*375e0*/  IMAD.MOV.U32 R28, RZ, RZ, R171 ;  /* 0x000000ffff1c7224 */ /* 0x002fc600078e00ab */
[----:B-----5:R-:W5:Y:S04]  /*375f0*/  LDL.LU.64 R170, [R1+0x638] ;  /* 0x0006380001aa7983 */ /* 0x020f680000300a00 */
[----:B------:R1:W-:Y:S04]  /*37600*/  STL [R1+0x15dc], R28 ;  /* 0x0015dc1c01007387 */ /* 0x0003e80000100800 */
[----:B------:R1:W-:Y:S04]  /*37610*/  STL [R1+0x15e0], R58 ;  /* 0x0015e03a01007387 */ /* 0x0003e80000100800 */
[----:B------:R-:W5:Y:S01]  /*37620*/  LDL.LU.64 R44, [R1+0x538] ;  /* 0x00053800012c7983 */ /* 0x000f620000300a00 */
[----:B-1----:R-:W-:-:S05]  /*37630*/  MOV R28, R59 ;  /* 0x0000003b001c7202 */ /* 0x002fca0000000f00 */
[----:B------:R1:W-:Y:S04]  /*37640*/  STL [R1+0x15d4], R28 ;  /* 0x0015d41c01007387 */ /* 0x0003e80000100800 */
[----:B------:R-:W-:Y:S04]  /*37650*/  STL [R1+0x15d8], R60 ;  /* 0x0015d83c01007387 */ /* 0x000fe80000100800 */
[----:B------:R-:W5:Y:S01]  /*37660*/  LDL.LU.64 R58, [R1+0x630] ;  /* 0x00063000013a7983 */ /* 0x000f620000300a00 */
[----:B-1----:R-:W-:-:S05]  /*37670*/  IMAD.MOV.U32 R28, RZ, RZ, R61 ;  /* 0x000000ffff1c7224 */ /* 0x002fca00078e003d */
[----:B------:R1:W-:Y:S02]  /*37680*/  STL [R1+0x15cc], R28 ;  /* 0x0015cc1c01007387 */ /* 0x0003e40000100800 */
[----:B-1----:R-:W-:Y:S02]  /*37690*/  IMAD.MOV.U32 R28, RZ, RZ, R63 ;  /* 0x000000ffff1c7224 */ /* 0x002fe400078e003f */
[----:B------:R-:W-:Y:S04]  /*376a0*/  STL [R1+0x15d0], R62 ;  /* 0x0015d03e01007387 */ /* 0x000fe80000100800 */
[----:B------:R-:W5:Y:S04]  /*376b0*/  LDL.LU.64 R60, [R1+0x530] ;  /* 0x00053000013c7983 */ /* 0x000f680000300a00 */
[----:B------:R1:W-:Y:S04]  /*376c0*/  STL [R1+0x15c4], R28 ;  /* 0x0015c41c01007387 */ /* 0x0003e80000100800 */
[----:B------:R1:W-:Y:S02]  /*376d0*/  STL [R1+0x15c8], R168 ;  /* 0x0015c8a801007387 */ /* 0x0003e40000100800 */
[----:B-1----:R-:W-:-:S02]  /*376e0*/  IMAD.MOV.U32 R28, RZ, RZ, R169 ;  /* 0x000000ffff1c7224 */ /* 0x002fc400078e00a9 */
[----:B------:R-:W5:Y:S04]  /*376f0*/  LDL.LU.64 R62, [R1+0x628] ;  /* 0x00062800013e7983 */ /* 0x000f680000300a00 */
[----:B------:R-:W-:Y:S04]  /*37700*/  STL [R1+0x15c0], R48 ;  /* 0x0015c03001007387 */ /* 0x000fe80000100800 */
[----:B------:R1:W-:Y:S04]  /*37710*/  STL [R1+0x15bc], R28 ;  /* 0x0015bc1c01007387 */ /* 0x0003e80000100800 */
[----:B------:R-:W5:Y:S01]  /*37720*/  LDL.LU.64 R168, [R1+0x528] ;  /* 0x0005280001a87983 */ /* 0x000f620000300a00 */
[----:B-1----:R-:W-:-:S03]  /*37730*/  IMAD.MOV.U32 R28, RZ, RZ, R49 ;  /* 0x000000ffff1c7224 */ /* 0x002fc600078e0031 */
[----:B------:R-:W-:Y:S04]  /*37740*/  STL [R1+0x15b8], R46 ;  /* 0x0015b82e01007387 */ /* 0x000fe80000100800 */
[----:B------:R1:W-:Y:S04]  /*37750*/  STL [R1+0x15b4], R28 ;  /* 0x0015b41c01007387 */ /* 0x0003e80000100800 */
[----:B------:R-:W5:Y:S01]  /*37760*/  LDL.LU.64 R48, [R1+0x620] ;  /* 0x0006200001307983 */ /* 0x000f620000300a00 */
[----:B-1----:R-:W-:-:S03]  /*37770*/  IMAD.MOV.U32 R28, RZ, RZ, R47 ;  /* 0x000000ffff1c7224 */ /* 0x002fc600078e002f */
[----:B------:R-:W-:Y:S04]  /*37780*/  STL [R1+0x15b0], R50 ;  /* 0x0015b03201007387 */ /* 0x000fe80000100800 */
[----:B------:R1:W-:Y:S02]  /*37790*/  STL [R1+0x15ac], R28 ;  /* 0x0015ac1c01007387 */ /* 0x0003e40000100800 */
[----:B-1----:R-:W-:Y:S02]  /*377a0*/  MOV R28, R51 ;  /* 0x00000033001c7202 */ /* 0x002fe40000000f00 */
[----:B------:R-:W5:Y:S04]  /*377b0*/  LDL.LU.64 R50, [R1+0x520] ;  /* 0x0005200001327983 */ /* 0x000f680000300a00 */
[----:B------:R2:W-:Y:S02]  /*377c0*/  STL [R1+0x15a4], R28 ;  /* 0x0015a41c01007387 */ /* 0x0005e40000100800 */
[----:B--2---:R-:W-:-:S02]  /*377d0*/  IMAD.MOV.U32 R28, RZ, RZ, R53 ;  /* 0x000000ffff1c7224 */ /* 0x004fc400078e0035 */
[----:B------:R1:W-:Y:S04]  /*377e0*/  STL [R1+0x15a8], R52 ;  /* 0x0015a83401007387 */ /* 0x0003e80000100800 */
[----:B-1----:R-:W2:Y:S04]  /*377f0*/  LDL.LU.64 R52, [R1+0x618] ;  /* 0x0006180001347983 */ /* 0x002ea80000300a00 */
[----:B------:R1:W-:Y:S04]  /*37800*/  STL [R1+0x159c], R28 ;  /* 0x00159c1c01007387 */ /* 0x0003e80000100800 */
[----:B---3--:R3:W-:Y:S01]  /*37810*/  STL [R1+0x15a0], R54 ;  /* 0x0015a03601007387 */ /* 0x0087e20000100800 */
[----:B-1----:R-:W-:-:S03]  /*37820*/  IMAD.MOV.U32 R28, RZ, RZ, R55 ;  /* 0x000000ffff1c7224 */ /* 0x002fc600078e0037 */
[----:B---3--:R-:W3:Y:S04]  /*37830*/  LDL.LU.64 R54, [R1+0x518] ;  /* 0x0005180001367983 */ /* 0x008ee80000300a00 */
[----:B------:R1:W-:Y:S04]  /*37840*/  STL [R1+0x1594], R28 ;  /* 0x0015941c01007387 */ /* 0x0003e80000100800 */
[----:B----4-:R4:W-:Y:S04]  /*37850*/  STL [R1+0x1598], R56 ;  /* 0x0015983801007387 */ /* 0x0109e80000100800 */
[----:B------:R-:W3:Y:S01]  /*37860*/  LDL.LU.64 R46, [R1+0x610] ;  /* 0x00061000012e7983 */ /* 0x000ee20000300a00 */
[----:B-1----:R-:W-:-:S03]  /*37870*/  IMAD.MOV.U32 R28, RZ, RZ, R57 ;  /* 0x000000ffff1c7224 */ /* 0x002fc600078e0039 */
[----:B-----5:R-:W-:Y:S04]  /*37880*/  STL [R1+0x1590], R170 ;  /* 0x001590aa01007387 */ /* 0x020fe80000100800 */
[----:B------:R1:W-:Y:S04]  /*37890*/  STL [R1+0x158c], R28 ;  /* 0x00158c1c01007387 */ /* 0x0003e80000100800 */
[----:B----4-:R-:W4:Y:S01]  /*378a0*/  LDL.LU.64 R56, [R1+0x510] ;  /* 0x0005100001387983 */ /* 0x010f220000300a00 */
        /* <DEDUP_REMOVED lines=9> */
[----:B------:R1:W-:Y:S04]  /*37940*/  STL [R1+0x1574], R28 ;  /* 0x0015741c01007387 */ /* 0x0003e80000100800 */
[----:B------:R1:W-:Y:S02]  /*37950*/  STL [R1+0x1578], R60 ;  /* 0x0015783c01007387 */ /* 0x0003e40000100800 */
[----:B-1----:R-:W-:-:S02]  /*37960*/  IMAD.MOV.U32 R28, RZ, RZ, R61 ;  /* 0x000000ffff1c7224 */ /* 0x002fc400078e003d */
        /* <DEDUP_REMOVED lines=12> */
[----:B------:R-:W5:Y:S04]  /*37a30*/  LDL.LU.64 R48, [R1+0x4f8] ;  /* 0x0004f80001307983 */ /* 0x000f680000300a00 */
[----:B------:R1:W-:Y:S04]  /*37a40*/  STL [R1+0x1554], R28 ;  /* 0x0015541c01007387 */ /* 0x0003e80000100800 */
[----:B------:R1:W-:Y:S02]  /*37a50*/  STL [R1+0x1558], R50 ;  /* 0x0015583201007387 */ /* 0x0003e40000100800 */
[----:B-1----:R-:W-:-:S02]  /*37a60*/  IMAD.MOV.U32 R28, RZ, RZ, R51 ;  /* 0x000000ffff1c7224 */ /* 0x002fc400078e0033 */
[----:B------:R-:W5:Y:S04]  /*37a70*/  LDL.LU.64 R50, [R1+0x5f0] ;  /* 0x0005f00001327983 */ /* 0x000f680000300a00 */
[----:B------:R1:W-:Y:S04]  /*37a80*/  STL [R1+0x154c], R28 ;  /* 0x00154c1c01007387 */ /* 0x0003e80000100800 */
[----:B--2---:R2:W-:Y:S01]  /*37a90*/  STL [R1+0x1550], R52 ;  /* 0x0015503401007387 */ /* 0x0045e20000100800 */
[----:B-1----:R-:W-:-:S03]  /*37aa0*/  MOV R28, R53 ;  /* 0x00000035001c7202 */ /* 0x002fc60000000f00 */
[----:B--2---:R-:W2:Y:S04]  /*37ab0*/  LDL.LU.64 R52, [R1+0x4f0] ;  /* 0x0004f00001347983 */ /* 0x004ea80000300a00 */
[----:B------:R1:W-:Y:S04]  /*37ac0*/  STL [R1+0x1544], R28 ;  /* 0x0015441c01007387 */ /* 0x0003e80000100800 */
[----:B---3--:R3:W-:Y:S01]  /*37ad0*/  STL [R1+0x1548], R54 ;  /* 0x0015483601007387 */ /* 0x0087e20000100800 */
[----:B-1----:R-:W-:-:S03]  /*37ae0*/  IMAD.MOV.U32 R28, RZ, RZ, R55 ;  /* 0x000000ffff1c7224 */ /* 0x002fc600078e0037 */
[----:B------:R-:W-:Y:S04]  /*37af0*/  STL [R1+0x1540], R46 ;  /* 0x0015402e01007387 */ /* 0x000fe80000100800 */
[----:B------:R1:W-:Y:S04]  /*37b00*/  STL [R1+0x153c], R28 ;  /* 0x00153c1c01007387 */ /* 0x0003e80000100800 */
[----:B---3--:R-:W3:Y:S01]  /*37b10*/  LDL.LU.64 R54, [R1+0x5e8] ;  /* 0x0005e80001367983 */ /* 0x008ee20000300a00 */
[----:B-1----:R-:W-:-:S03]  /*37b20*/  IMAD.MOV.U32 R28, RZ, RZ, R47 ;  /* 0x000000ffff1c7224 */ /* 0x002fc600078e002f */
[----:B----4-:R-:W-:Y:S04]  /*37b30*/  STL [R1+0x1538], R56 ;  /* 0x0015383801007387 */ /* 0x010fe80000100800 */
[----:B------:R1:W-:Y:S04]  /*37b40*/  STL [R1+0x1534], R28 ;  /* 0x0015341c01007387 */ /* 0x0003e80000100800 */
[----:B------:R-:W4:Y:S01]  /*37b50*/  LDL.LU.64 R42, [R1+0x4e8] ;  /* 0x0004e800012a7983 */ /* 0x000f220000300a00 */
[----:B-1----:R-:W-:-:S05]  /*37b60*/  IMAD.MOV.U32 R28, RZ, RZ, R57 ;  /* 0x000000ffff1c7224 */ /* 0x002fca00078e0039 */
[----:B------:R1:W-:Y:S04]  /*37b70*/  STL [R1+0x152c], R28 ;  /* 0x00152c1c01007387 */ /* 0x0003e80000100800 */
[----:B-----5:R5:W-:Y:S04]  /*37b80*/  STL [R1+0x1530], R170 ;  /* 0x001530aa01007387 */ /* 0x020be80000100800 */
[----:B------:R-:W4:Y:S01]  /*37b90*/  LDL.LU.64 R44, [R1+0x5e0] ;  /* 0x0005e000012c7983 */ /* 0x000f220000300a00 */
[----:B-1----:R-:W-:-:S03]  /*37ba0*/  IMAD.MOV.U32 R28, RZ, RZ, R171 ;  /* 0x000000ffff1c7224 */ /* 0x002fc600078e00ab */
[----:B------:R-:W4:Y:S04]  /*37bb0*/  LDL.LU.64 R56, [R1+0x4e0] ;  /* 0x0004e00001387983 */ /* 0x000f280000300a00 */
[----:B------:R1:W-:Y:S04]  /*37bc0*/  STL [R1+0x1524], R28 ;  /* 0x0015241c01007387 */ /* 0x0003e80000100800 */
[----:B------:R5:W-:Y:S04]  /*37bd0*/  STL [R1+0x1528], R58 ;  /* 0x0015283a01007387 */ /* 0x000be80000100800 */
[----:B-----5:R-:W5:Y:S01]  /*37be0*/  LDL.LU.64 R170, [R1+0x5d8] ;  /* 0x0005d80001aa7983 */ /* 0x020f620000300a00 */
[----:B-1----:R-:W-:-:S03]  /*37bf0*/  IMAD.MOV.U32 R28, RZ, RZ, R59 ;  /* 0x000000ffff1c7224 */ /* 0x002fc600078e003b */
        /* <DEDUP_REMOVED lines=19> */
[----:B-1----:R-:W-:-:S05]  /*37d30*/  IMAD.MOV.U32 R28, RZ, RZ, R51 ;  /* 0x000000ffff1c7224 */ /* 0x002fca00078e0033 */
[----:B------:R1:W-:Y:S04]  /*37d40*/  STL [R1+0x14f4], R28 ;  /* 0x0014f41c01007387 */ /* 0x0003e80000100800 */
[----:B--2---:R2:W-:Y:S04]  /*37d50*/  STL [R1+0x14f8], R52 ;  /* 0x0014f83401007387 */ /* 0x0045e80000100800 */
[----:B------:R-:W5:Y:S01]  /*37d60*/  LDL.LU.64 R48, [R1+0x388] ;  /* 0x0003880001307983 */ /* 0x000f620000300a00 */
[----:B-1----:R-:W-:-:S03]  /*37d70*/  IMAD.MOV.U32 R28, RZ, RZ, R53 ;  /* 0x000000ffff1c7224 */ /* 0x002fc600078e0035 */
[----:B------:R-:W5:Y:S04]  /*37d80*/  LDL.LU.64 R50, [R1+0x2f0] ;  /* 0x0002f00001327983 */ /* 0x000f680000300a00 */
[----:B------:R1:W-:Y:S04]  /*37d90*/  STL [R1+0x14ec], R28 ;  /* 0x0014ec1c01007387 */ /* 0x0003e80000100800 */
[----:B---3--:R3:W-:Y:S04]  /*37da0*/  STL [R1+0x14f0], R54 ;  /* 0x0014f03601007387 */ /* 0x0087e80000100800 */
[----:B--2---:R-:W2:Y:S01]  /*37db0*/  LDL.LU.64 R52, [R1+0x258] ;  /* 0x0002580001347983 */ /* 0x004ea20000300a00 */
[----:B-1----:R-:W-:-:S03]  /*37dc0*/  MOV R28, R55 ;  /* 0x00000037001c7202 */ /* 0x002fc60000000f00 */
[----:B---3--:R-:W3:Y:S04]  /*37dd0*/  LDL.LU.64 R54, [R1+0xb8] ;  /* 0x0000b80001367983 */ /* 0x008ee80000300a00 */
[----:B------:R1:W-:Y:S04]  /*37de0*/  STL [R1+0x14e4], R28 ;  /* 0x0014e41c01007387 */ /* 0x0003e80000100800 */
[----:B----4-:R-:W-:Y:S01]  /*37df0*/  STL [R1+0x14e8], R42 ;  /* 0x0014e82a01007387 */ /* 0x010fe20000100800 */
[----:B-1----:R-:W-:-:S03]  /*37e00*/  IMAD.MOV.U32 R28, RZ, RZ, R43 ;  /* 0x000000ffff1c7224 */ /* 0x002fc600078e002b */
[----:B------:R-:W-:Y:S04]  /*37e10*/  STL [R1+0x14e0], R44 ;  /* 0x0014e02c01007387 */ /* 0x000fe80000100800 */
[----:B------:R1:W-:Y:S04]  /*37e20*/  STL [R1+0x14dc], R28 ;  /* 0x0014dc1c01007387 */ /* 0x0003e80000100800 */
[----:B------:R-:W-:Y:S01]  /*37e30*/  STL [R1+0x14d8], R56 ;  /* 0x0014d83801007387 */ /* 0x000fe20000100800 */
[----:B-1----:R-:W-:-:S05]  /*37e40*/  IMAD.MOV.U32 R28, RZ, RZ, R45 ;  /* 0x000000ffff1c7224 */ /* 0x002fca00078e002d */
[----:B------:R1:W-:Y:S04]  /*37e50*/  STL [R1+0x14d4], R28 ;  /* 0x0014d41c01007387 */ /* 0x0003e80000100800 */
[----:B-----5:R-:W-:Y:S01]  /*37e60*/  STL [R1+0x14d0], R170 ;  /* 0x0014d0aa01007387 */ /* 0x020fe20000100800 */
[----:B-1----:R-:W-:-:S05]  /*37e70*/  IMAD.MOV.U32 R28, RZ, RZ, R57 ;  /* 0x000000ffff1c7224 */ /* 0x002fca00078e0039 */
[----:B------:R1:W-:Y:S04]  /*37e80*/  STL [R1+0x14cc], R28 ;  /* 0x0014cc1c01007387 */ /* 0x0003e80000100800 */
[----:B------:R-:W-:Y:S01]  /*37e90*/  STL [R1+0x14c8], R58 ;  /* 0x0014c83a01007387 */ /* 0x000fe20000100800 */
[----:B-1----:R-:W-:-:S05]  /*37ea0*/  IMAD.MOV.U32 R28, RZ, RZ, R171 ;  /* 0x000000ffff1c7224 */ /* 0x002fca00078e00ab */
[----:B------:R1:W-:Y:S04]  /*37eb0*/  STL [R1+0x14c4], R28 ;  /* 0x0014c41c01007387 */ /* 0x0003e80000100800 */
[----:B------:R-:W4:Y:S01]  /*37ec0*/  LDL.LU.64 R170, [R1+0x4c0] ;  /* 0x0004c00001aa7983 */ /* 0x000f220000300a00 */
[----:B-1----:R-:W-:-:S03]  /*37ed0*/  IMAD.MOV.U32 R28, RZ, RZ, R59 ;  /* 0x000000ffff1c7224 */ /* 0x002fc600078e003b */
[----:B------:R-:W-:Y:S04]  /*37ee0*/  STL [R1+0x14c0], R60 ;  /* 0x0014c03c01007387 */ /* 0x000fe80000100800 */
[----:B------:R1:W-:Y:S04]  /*37ef0*/  STL [R1+0x14bc], R28 ;  /* 0x0014bc1c01007387 */ /* 0x0003e80000100800 */
[----:B------:R-:W5:Y:S01]  /*37f00*/  LDL.LU.64 R56, [R1+0x418] ;  /* 0x0004180001387983 */ /* 0x000f620000300a00 */
[----:B-1----:R-:W-:-:S05]  /*37f10*/  MOV R28, R61 ;  /* 0x0000003d001c7202 */ /* 0x002fca0000000f00 */
[----:B------:R1:W-:Y:S04]  /*37f20*/  STL [R1+0x14b4], R28 ;  /* 0x0014b41c01007387 */ /* 0x0003e80000100800 */
[----:B------:R1:W-:Y:S04]  /*37f30*/  STL [R1+0x14b8], R62 ;  /* 0x0014b83e01007387 */ /* 0x0003e80000100800 */
[----:B------:R-:W5:Y:S01]  /*37f40*/  LDL.LU.64 R58, [R1+0x380] ;  /* 0x00038000013a7983 */ /* 0x000f620000300a00 */
[----:B-1----:R-:W-:-:S03]  /*37f50*/  IMAD.MOV.U32 R28, RZ, RZ, R63 ;  /* 0x000000ffff1c7224 */ /* 0x002fc600078e003f */
[----:B------:R-:W5:Y:S04]  /*37f60*/  LDL.LU.64 R60, [R1+0x2e8] ;  /* 0x0002e800013c7983 */ /* 0x000f680000300a00 */
[----:B------:R1:W-:Y:S04]  /*37f70*/  STL [R1+0x14ac], R28 ;  /* 0x0014ac1c01007387 */ /* 0x0003e80000100800 */
[----:B------:R1:W-:Y:S04]  /*37f80*/  STL [R1+0x14b0], R168 ;  /* 0x0014b0a801007387 */ /* 0x0003e80000100800 */
[----:B------:R-:W5:Y:S01]  /*37f90*/  LDL.LU.64 R62, [R1+0x250] ;  /* 0x00025000013e7983 */ /* 0x000f620000300a00 */
[----:B-1----:R-:W-:-:S03]  /*37fa0*/  IMAD.MOV.U32 R28, RZ, RZ, R169 ;  /* 0x000000ffff1c7224 */ /* 0x002fc600078e00a9 */
[----:B------:R-:W5:Y:S04]  /*37fb0*/  LDL.LU.64 R168, [R1+0xb0] ;  /* 0x0000b00001a87983 */ /* 0x000f680000300a00 */
[----:B------:R1:W-:Y:S02]  /*37fc0*/  STL [R1+0x14a4], R28 ;  /* 0x0014a41c01007387 */ /* 0x0003e40000100800 */
[----:B-1----:R-:W-:Y:S02]  /*37fd0*/  IMAD.MOV.U32 R28, RZ, RZ, R47 ;  /* 0x000000ffff1c7224 */ /* 0x002fe400078e002f */
[----:B------:R-:W-:Y:S04]  /*37fe0*/  STL [R1+0x14a8], R46 ;  /* 0x0014a82e01007387 */ /* 0x000fe80000100800 */
[----:B------:R-:W-:Y:S04]  /*37ff0*/  STL [R1+0x14a0], R48 ;  /* 0x0014a03001007387 */ /* 0x000fe80000100800 */
[----:B------:R1:W-:Y:S04]  /*38000*/  STL [R1+0x149c], R28 ;  /* 0x00149c1c01007387 */ /* 0x0003e80000100800 */
[----:B------:R-:W-:Y:S01]  /*38010*/  STL [R1+0x1498], R50 ;  /* 0x0014983201007387 */ /* 0x000fe20000100800 */
[----:B-1----:R-:W-:-:S05]  /*38020*/  IMAD.MOV.U32 R28, RZ, RZ, R49 ;  /* 0x000000ffff1c7224 */ /* 0x002fca00078e0031 */
[----:B------:R1:W-:Y:S02]  /*38030*/  STL [R1+0x1494], R28 ;  /* 0x0014941c01007387 */ /* 0x0003e40000100800 */
[----:B-1----:R-:W-:Y:S02]  /*38040*/  IMAD.MOV.U32 R28, RZ, RZ, R51 ;  /* 0x000000ffff1c7224 */ /* 0x002fe400078e0033 */
[----:B--2---:R-:W-:Y:S04]  /*38050*/  STL [R1+0x1490], R52 ;  /* 0x0014903401007387 */ /* 0x004fe80000100800 */
[----:B------:R1:W-:Y:S04]  /*38060*/  STL [R1+0x148c], R28 ;  /* 0x00148c1c01007387 */ /* 0x0003e80000100800 */
[----:B---3--:R-:W-:Y:S01]  /*38070*/  STL [R1+0x1488], R54 ;  /* 0x0014883601007387 */ /* 0x008fe20000100800 */
[----:B-1----:R-:W-:-:S05]  /*38080*/  MOV R28, R53 ;  /* 0x00000035001c7202 */ /* 0x002fca0000000f00 */
[----:B------:R1:W-:Y:S04]  /*38090*/  STL [R1+0x1484], R28 ;  /* 0x0014841c01007387 */ /* 0x0003e80000100800 */
[----:B------:R-:W2:Y:S01]  /*380a0*/  LDL.LU.64 R44, [R1+0x4b8] ;  /* 0x0004b800012c7983 */ /* 0x000ea20000300a00 */
[----:B-1----:R-:W-:-:S05]  /*380b0*/  IMAD.MOV.U32 R28, RZ, RZ, R55 ;  /* 0x000000ffff1c7224 */ /* 0x002fca00078e0037 */
[----:B------:R1:W-:Y:S04]  /*380c0*/  STL [R1+0x147c], R28 ;  /* 0x00147c1c01007387 */ /* 0x0003e80000100800 */
[----:B------:R-:W-:Y:S04]  /*380d0*/  STL [R1+0x1480], R214 ;  /* 0x001480d601007387 */ /* 0x000fe80000100800 */
[----:B------:R-:W-:Y:S04]  /*380e0*/  STL [R1+0x1474], R215 ;  /* 0x001474d701007387 */ /* 0x000fe80000100800 */
[----:B------:R-:W3:Y:S04]  /*380f0*/  LDL.LU.64 R48, [R1+0x410] ;  /* 0x0004100001307983 */ /* 0x000ee80000300a00 */
[----:B------:R-:W-:Y:S04]  /*38100*/  STL [R1+0x1478], R74 ;  /* 0x0014784a01007387 */ /* 0x000fe80000100800 */
[----:B------:R-:W3:Y:S04]  /*38110*/  LDL.LU.64 R50, [R1+0x378] ;  /* 0x0003780001327983 */ /* 0x000ee80000300a00 */
[----:B------:R-:W-:Y:S04]  /*38120*/  STL [R1+0x146c], R75 ;  /* 0x00146c4b01007387 */ /* 0x000fe80000100800 */
[----:B------:R-:W3:Y:S04]  /*38130*/  LDL.LU.64 R52, [R1+0x2e0] ;  /* 0x0002e00001347983 */ /* 0x000ee80000300a00 */
[----:B----4-:R4:W-:Y:S04]  /*38140*/  STL [R1+0x1470], R170 ;  /* 0x001470aa01007387 */ /* 0x0109e80000100800 */
[----:B------:R-:W3:Y:S01]  /*38150*/  LDL.LU.64 R54, [R1+0x138] ;  /* 0x0001380001367983 */ /* 0x000ee20000300a00 */
[----:B-1----:R-:W-:-:S03]  /*38160*/  IMAD.MOV.U32 R28, RZ, RZ, R171 ;  /* 0x000000ffff1c7224 */ /* 0x002fc600078e00ab */
[----:B----4-:R-:W4:Y:S04]  /*38170*/  LDL.LU.64 R170, [R1+0x8] ;  /* 0x0000080001aa7983 */ /* 0x010f280000300a00 */
[----:B------:R1:W-:Y:S04]  /*38180*/  STL [R1+0x1464], R28 ;  /* 0x0014641c01007387 */ /* 0x0003e80000100800 */
[----:B-----5:R-:W-:Y:S01]  /*38190*/  STL [R1+0x1468], R56 ;  /* 0x0014683801007387 */ /* 0x020fe20000100800 */
[----:B-1----:R-:W-:-:S03]  /*381a0*/  IMAD.MOV.U32 R28, RZ, RZ, R57 ;  /* 0x000000ffff1c7224 */ /* 0x002fc600078e0039 */
[----:B------:R-:W-:Y:S04]  /*381b0*/  STL [R1+0x1460], R58 ;  /* 0x0014603a01007387 */ /* 0x000fe80000100800 */
[----:B------:R1:W-:Y:S04]  /*381c0*/  STL [R1+0x145c], R28 ;  /* 0x00145c1c01007387 */ /* 0x0003e80000100800 */
[----:B------:R-:W-:Y:S01]  /*381d0*/  STL [R1+0x1458], R60 ;  /* 0x0014583c01007387 */ /* 0x000fe20000100800 */
[----:B-1----:R-:W-:-:S05]  /*381e0*/  IMAD.MOV.U32 R28, RZ, RZ, R59 ;  /* 0x000000ffff1c7224 */ /* 0x002fca00078e003b */
[----:B------:R1:W-:Y:S04]  /*381f0*/  STL [R1+0x1454], R28 ;  /* 0x0014541c01007387 */ /* 0x0003e80000100800 */
[----:B------:R-:W-:Y:S01]  /*38200*/  STL [R1+0x1450], R62 ;  /* 0x0014503e01007387 */ /* 0x000fe20000100800 */
[----:B-1----:R-:W-:-:S05]  /*38210*/  IMAD.MOV.U32 R28, RZ, RZ, R61 ;  /* 0x000000ffff1c7224 */ /* 0x002fca00078e003d */
[----:B------:R1:W-:Y:S04]  /*38220*/  STL [R1+0x144c], R28 ;  /* 0x00144c1c01007387 */ /* 0x0003e80000100800 */
[----:B------:R-:W-:Y:S01]  /*38230*/  STL [R1+0x1448], R168 ;  /* 0x001448a801007387 */ /* 0x000fe20000100800 */
[----:B-1----:R-:W-:-:S05]  /*38240*/  MOV R28, R63 ;  /* 0x0000003f001c7202 */ /* 0x002fca0000000f00 */
[----:B------:R1:W-:Y:S04]  /*38250*/  STL [R1+0x1444], R28 ;  /* 0x0014441c01007387 */ /* 0x0003e80000100800 */
[----:B------:R-:W5:Y:S01]  /*38260*/  LDL.LU.64 R46, [R1+0x4b0] ;  /* 0x0004b000012e7983 */ /* 0x000f620000300a00 */
[----:B-1----:R-:W-:-:S05]  /*38270*/  IMAD.MOV.U32 R28, RZ, RZ, R169 ;  /* 0x000000ffff1c7224 */ /* 0x002fca00078e00a9 */
[----:B------:R1:W-:Y:S04]  /*38280*/  STL [R1+0x143c], R28 ;  /* 0x00143c1c01007387 */ /* 0x0003e80000100800 */
[----:B------:R-:W-:Y:S04]  /*38290*/  STL [R1+0x1440], R212 ;  /* 0x001440d401007387 */ /* 0x000fe80000100800 */
[----:B------:R-:W5:Y:S04]  /*382a0*/  LDL.LU.64 R56, [R1+0x408] ;  /* 0x0004080001387983 */ /* 0x000f680000300a00 */
[----:B------:R-:W-:Y:S04]  /*382b0*/  STL [R1+0x1434], R213 ;  /* 0x001434d501007387 */ /* 0x000fe80000100800 */
[----:B------:R-:W5:Y:S04]  /*382c0*/  LDL.LU.64 R58, [R1+0x370] ;  /* 0x00037000013a7983 */ /* 0x000f680000300a00 */
[----:B------:R-:W-:Y:S04]  /*382d0*/  STL [R1+0x1438], R72 ;  /* 0x0014384801007387 */ /* 0x000fe80000100800 */
[----:B------:R-:W5:Y:S04]  /*382e0*/  LDL.LU.64 R60, [R1+0x2d8] ;  /* 0x0002d800013c7983 */ /* 0x000f680000300a00 */
[----:B------:R-:W-:Y:S04]  /*382f0*/  STL [R1+0x142c], R73 ;  /* 0x00142c4901007387 */ /* 0x000fe80000100800 */
[----:B------:R-:W5:Y:S04]  /*38300*/  LDL.LU.64 R62, [R1+0x130] ;  /* 0x00013000013e7983 */ /* 0x000f680000300a00 */
[----:B--2---:R-:W-:Y:S04]  /*38310*/  STL [R1+0x1430], R44 ;  /* 0x0014302c01007387 */ /* 0x004fe80000100800 */
[----:B------:R-:W2:Y:S01]  /*38320*/  LDL.LU.64 R168, [R1] ;  /* 0x0000000001a87983 */ /* 0x000ea20000300a00 */
[----:B-1----:R-:W-:-:S03]  /*38330*/  IMAD.MOV.U32 R28, RZ, RZ, R45 ;  /* 0x000000ffff1c7224 */ /* 0x002fc600078e002d */
[----:B---3--:R-:W-:Y:S04]  /*38340*/  STL [R1+0x1428], R48 ;  /* 0x0014283001007387 */ /* 0x008fe80000100800 */
[----:B------:R1:W-:Y:S04]  /*38350*/  STL [R1+0x1424], R28 ;  /* 0x0014241c01007387 */ /* 0x0003e80000100800 */
[----:B------:R-:W-:Y:S01]  /*38360*/  STL [R1+0x1420], R50 ;  /* 0x0014203201007387 */ /* 0x000fe20000100800 */
[----:B-1----:R-:W-:-:S05]  /*38370*/  IMAD.MOV.U32 R28, RZ, RZ, R49 ;  /* 0x000000ffff1c7224 */ /* 0x002fca00078e0031 */
[----:B------:R1:W-:Y:S04]  /*38380*/  STL [R1+0x141c], R28 ;  /* 0x00141c1c01007387 */ /* 0x0003e80000100800 */
[----:B------:R-:W-:Y:S01]  /*38390*/  STL [R1+0x1418], R52 ;  /* 0x0014183401007387 */ /* 0x000fe20000100800 */
[----:B-1----:R-:W-:-:S05]  /*383a0*/  IMAD.MOV.U32 R28, RZ, RZ, R51 ;  /* 0x000000ffff1c7224 */ /* 0x002fca00078e0033 */
[----:B------:R1:W-:Y:S02]  /*383b0*/  STL [R1+0x1414], R28 ;  /* 0x0014141c01007387 */ /* 0x0003e40000100800 */
[----:B-1----:R-:W-:Y:S02]  /*383c0*/  IMAD.MOV.U32 R28, RZ, RZ, R53 ;  /* 0x000000ffff1c7224 */ /* 0x002fe400078e0035 */
[----:B------:R-:W-:Y:S04]  /*383d0*/  STL [R1+0x1410], R54 ;  /* 0x0014103601007387 */ /* 0x000fe80000100800 */
[----:B------:R1:W-:Y:S04]  /*383e0*/  STL [R1+0x140c], R28 ;  /* 0x00140c1c01007387 */ /* 0x0003e80000100800 */
[----:B----4-:R-:W-:Y:S01]  /*383f0*/  STL [R1+0x1408], R170 ;  /* 0x001408aa01007387 */ /* 0x010fe20000100800 */
[----:B-1----:R-:W-:-:S05]  /*38400*/  MOV R28, R55 ;  /* 0x00000037001c7202 */ /* 0x002fca0000000f00 */
[----:B------:R1:W-:Y:S04]  /*38410*/  STL [R1+0x1404], R28 ;  /* 0x0014041c01007387 */ /* 0x0003e80000100800 */
[----:B------:R-:W3:Y:S04]  /*38420*/  LDL.LU.64 R48, [R1+0x498] ;  /* 0x0004980001307983 */ /* 0x000ee80000300a00 */
[----:B------:R-:W4:Y:S01]  /*38430*/  LDL.LU.64 R50, [R1+0x400] ;  /* 0x0004000001327983 */ /* 0x000f220000300a00 */
[----:B-1----:R-:W-:-:S05]  /*38440*/  IMAD.MOV.U32 R28, RZ, RZ, R171 ;  /* 0x000000ffff1c7224 */ /* 0x002fca00078e00ab */
[----:B------:R5:W-:Y:S04]  /*38450*/  STL [R1+0x13fc], R28 ;  /* 0x0013fc1c01007387 */ /* 0x000be80000100800 */
[----:B------:R-:W-:Y:S04]  /*38460*/  STL [R1+0x1400], R210 ;  /* 0x001400d201007387 */ /* 0x000fe80000100800 */
[----:B------:R-:W4:Y:S04]  /*38470*/  LDL.LU.64 R52, [R1+0x368] ;  /* 0x0003680001347983 */ /* 0x000f280000300a00 */
[----:B------:R-:W-:Y:S04]  /*38480*/  STL [R1+0x13f4], R211 ;  /* 0x0013f4d301007387 */ /* 0x000fe80000100800 */
[----:B------:R-:W4:Y:S04]  /*38490*/  LDL.LU.64 R54, [R1+0x2d0] ;  /* 0x0002d00001367983 */ /* 0x000f280000300a00 */
[----:B------:R-:W-:Y:S04]  /*384a0*/  STL [R1+0x13f8], R70 ;  /* 0x0013f84601007387 */ /* 0x000fe80000100800 */
[----:B------:R-:W4:Y:S04]  /*384b0*/  LDL.LU.64 R170, [R1+0x128] ;  /* 0x0001280001aa7983 */ /* 0x000f280000300a00 */
[----:B------:R-:W-:Y:S01]  /*384c0*/  STL [R1+0x13ec], R71 ;  /* 0x0013ec4701007387 */ /* 0x000fe20000100800 */
[----:B-----5:R-:W-:-:S03]  /*384d0*/  IMAD.MOV.U32 R28, RZ, RZ, R47 ;  /* 0x000000ffff1c7224 */ /* 0x020fc600078e002f */
[----:B------:R-:W-:Y:S04]  /*384e0*/  STL [R1+0x13f0], R46 ;  /* 0x0013f02e01007387 */ /* 0x000fe80000100800 */
        /* <DEDUP_REMOVED lines=9> */
[----:B-1----:R-:W-:-:S05]  /*38580*/  IMAD.MOV.U32 R28, RZ, RZ, R61 ;  /* 0x000000ffff1c7224 */ /* 0x002fca00078e003d */
[----:B------:R1:W-:Y:S02]  /*38590*/  STL [R1+0x13cc], R28 ;  /* 0x0013cc1c01007387 */ /* 0x0003e40000100800 */
[----:B-1----:R-:W-:Y:S02]  /*385a0*/  MOV R28, R63 ;  /* 0x0000003f001c7202 */ /* 0x002fe40000000f00 */
[----:B--2---:R-:W-:Y:S04]  /*385b0*/  STL [R1+0x13c8], R168 ;  /* 0x0013c8a801007387 */ /* 0x004fe80000100800 */
[----:B------:R1:W-:Y:S04]  /*385c0*/  STL [R1+0x13c4], R28 ;  /* 0x0013c41c01007387 */ /* 0x0003e80000100800 */
[----:B------:R-:W2:Y:S04]  /*385d0*/  LDL.LU.64 R56, [R1+0x490] ;  /* 0x0004900001387983 */ /* 0x000ea80000300a00 */
        /* <DEDUP_REMOVED lines=9> */
[----:B------:R-:W-:Y:S01]  /*38670*/  STL [R1+0x13ac], R69 ;  /* 0x0013ac4501007387 */ /* 0x000fe20000100800 */
[----:B---3--:R-:W-:-:S03]  /*38680*/  IMAD.MOV.U32 R28, RZ, RZ, R49 ;  /* 0x000000ffff1c7224 */ /* 0x008fc600078e0031 */
[----:B------:R-:W-:Y:S04]  /*38690*/  STL [R1+0x13b0], R48 ;  /* 0x0013b03001007387 */ /* 0x000fe80000100800 */
[----:B----4-:R-:W-:Y:S04]  /*386a0*/  STL [R1+0x13a8], R50 ;  /* 0x0013a83201007387 */ /* 0x010fe80000100800 */
[----:B------:R1:W-:Y:S02]  /*386b0*/  STL [R1+0x13a4], R28 ;  /* 0x0013a41c01007387 */ /* 0x0003e40000100800 */
[----:B-1----:R-:W-:-:S02]  /*386c0*/  IMAD.MOV.U32 R28, RZ, RZ, R51 ;  /* 0x000000ffff1c7224 */ /* 0x002fc400078e0033 */
        /* <DEDUP_REMOVED lines=11> */
[----:B------:R-:W3:Y:S04]  /*38780*/  LDL.LU.64 R48, [R1+0x488] ;  /* 0x0004880001307983 */ /* 0x000ee80000300a00 */
[----:B------:R-:W-:Y:S04]  /*38790*/  STL [R1+0x137c], R243 ;  /* 0x00137cf301007387 */ /* 0x000fe80000100800 */
[----:B------:R-:W4:Y:S04]  /*387a0*/  LDL.LU.64 R50, [R1+0x3f0] ;  /* 0x0003f00001327983 */ /* 0x000f280000300a00 */
[----:B------:R-:W-:Y:S04]  /*387b0*/  STL [R1+0x1380], R206 ;  /* 0x001380ce01007387 */ /* 0x000fe80000100800 */
[----:B------:R-:W4:Y:S04]  /*387c0*/  LDL.LU.64 R52, [R1+0x358] ;  /* 0x0003580001347983 */ /* 0x000f280000300a00 */
[----:B------:R-:W-:Y:S04]  /*387d0*/  STL [R1+0x1374], R207 ;  /* 0x001374cf01007387 */ /* 0x000fe80000100800 */
[----:B------:R-:W4:Y:S04]  /*387e0*/  LDL.LU.64 R54, [R1+0x2c0] ;  /* 0x0002c00001367983 */ /* 0x000f280000300a00 */
[----:B------:R-:W-:Y:S04]  /*387f0*/  STL [R1+0x1378], R66 ;  /* 0x0013784201007387 */ /* 0x000fe80000100800 */
[----:B------:R-:W4:Y:S04]  /*38800*/  LDL.LU.64 R170, [R1+0x118] ;  /* 0x0001180001aa7983 */ /* 0x000f280000300a00 */
[----:B------:R-:W-:Y:S01]  /*38810*/  STL [R1+0x136c], R67 ;  /* 0x00136c4301007387 */ /* 0x000fe20000100800 */
[----:B--2---:R-:W-:-:S03]  /*38820*/  IMAD.MOV.U32 R28, RZ, RZ, R57 ;  /* 0x000000ffff1c7224 */ /* 0x004fc600078e0039 */
[----:B------:R-:W-:Y:S04]  /*38830*/  STL [R1+0x1370], R56 ;  /* 0x0013703801007387 */ /* 0x000fe80000100800 */
[----:B-----5:R-:W-:Y:S04]  /*38840*/  STL [R1+0x1368], R58 ;  /* 0x0013683a01007387 */ /* 0x020fe80000100800 */
        /* <DEDUP_REMOVED lines=12> */
[----:B------:R3:W-:Y:S04]  /*38910*/  STL [R1+0x1344], R28 ;  /* 0x0013441c01007387 */ /* 0x0007e80000100800 */
[----:B------:R-:W2:Y:S04]  /*38920*/  LDL.LU.64 R56, [R1+0x480] ;  /* 0x0004800001387983 */ /* 0x000ea80000300a00 */
        /* <DEDUP_REMOVED lines=8> */
[----:B------:R-:W-:Y:S01]  /*389b0*/  STL [R1+0x132c], R65 ;  /* 0x00132c4101007387 */ /* 0x000fe20000100800 */
[----:B---3--:R-:W-:-:S03]  /*389c0*/  MOV R28, R49 ;  /* 0x00000031001c7202 */ /* 0x008fc60000000f00 */
[----:B------:R-:W-:Y:S04]  /*389d0*/  STL [R1+0x1330], R48 ;  /* 0x0013303001007387 */ /* 0x000fe80000100800 */
[----:B----4-:R-:W-:Y:S04]  /*389e0*/  STL [R1+0x1328], R50 ;  /* 0x0013283201007387 */ /* 0x010fe80000100800 */
        /* <DEDUP_REMOVED lines=12> */
[----:B------:R-:W-:Y:S04]  /*38ab0*/  STL [R1+0x1304], R28 ;  /* 0x0013041c01007387 */ /* 0x000fe80000100800 */
[----:B------:R-:W3:Y:S04]  /*38ac0*/  LDL.LU.64 R48, [R1+0x478] ;  /* 0x0004780001307983 */ /* 0x000ee80000300a00 */
[----:B------:R-:W-:Y:S04]  /*38ad0*/  STL [R1+0x12fc], R239 ;  /* 0x0012fcef01007387 */ /* 0x000fe80000100800 */
[----:B------:R-:W4:Y:S04]  /*38ae0*/  LDL.LU.64 R50, [R1+0x3e0] ;  /* 0x0003e00001327983 */ /* 0x000f280000300a00 */
[----:B------:R-:W-:Y:S04]  /*38af0*/  STL [R1+0x1300], R202 ;  /* 0x001300ca01007387 */ /* 0x000fe80000100800 */
[----:B------:R-:W4:Y:S04]  /*38b00*/  LDL.LU.64 R52, [R1+0x348] ;  /* 0x0003480001347983 */ /* 0x000f280000300a00 */
[----:B------:R-:W-:Y:S04]  /*38b10*/  STL [R1+0x12f4], R203 ;  /* 0x0012f4cb01007387 */ /* 0x000fe80000100800 */
[----:B------:R-:W4:Y:S04]  /*38b20*/  LDL.LU.64 R54, [R1+0x2b0] ;  /* 0x0002b00001367983 */ /* 0x000f280000300a00 */
[----:B------:R2:W-:Y:S04]  /*38b30*/  STL [R1+0x12f8], R26 ;  /* 0x0012f81a01007387 */ /* 0x0005e80000100800 */
[----:B------:R-:W4:Y:S04]  /*38b40*/  LDL.LU.64 R170, [R1+0x108] ;  /* 0x0001080001aa7983 */ /* 0x000f280000300a00 */
[----:B------:R-:W-:Y:S01]  /*38b50*/  STL [R1+0x12ec], R27 ;  /* 0x0012ec1b01007387 */ /* 0x000fe20000100800 */
[----:B--2---:R-:W-:-:S03]  /*38b60*/  IMAD.MOV.U32 R26, RZ, RZ, R57 ;  /* 0x000000ffff1a7224 */ /* 0x004fc600078e0039 */
[----:B------:R-:W-:Y:S04]  /*38b70*/  STL [R1+0x12f0], R56 ;  /* 0x0012f03801007387 */ /* 0x000fe80000100800 */
[----:B-----5:R-:W-:Y:S04]  /*38b80*/  STL [R1+0x12e8], R58 ;  /* 0x0012e83a01007387 */ /* 0x020fe80000100800 */
[----:B------:R1:W-:Y:S04]  /*38b90*/  STL [R1+0x12e4], R26 ;  /* 0x0012e41a01007387 */ /* 0x0003e80000100800 */
[----:B------:R-:W-:Y:S01]  /*38ba0*/  STL [R1+0x12e0], R60 ;  /* 0x0012e03c01007387 */ /* 0x000fe20000100800 */
[----:B-1----:R-:W-:-:S05]  /*38bb0*/  MOV R26, R59 ;  /* 0x0000003b001a7202 */ /* 0x002fca0000000f00 */
        /* <DEDUP_REMOVED lines=10> */
[----:B------:R-:W2:Y:S04]  /*38c60*/  LDL.LU.64 R56, [R1+0x470] ;  /* 0x0004700001387983 */ /* 0x000ea80000300a00 */
[----:B------:R-:W-:Y:S04]  /*38c70*/  STL [R1+0x12bc], R237 ;  /* 0x0012bced01007387 */ /* 0x000fe80000100800 */
[----:B------:R-:W5:Y:S04]  /*38c80*/  LDL.LU.64 R58, [R1+0x3d8] ;  /* 0x0003d800013a7983 */ /* 0x000f680000300a00 */
[----:B------:R-:W-:Y:S04]  /*38c90*/  STL [R1+0x12c0], R200 ;  /* 0x0012c0c801007387 */ /* 0x000fe80000100800 */
[----:B------:R-:W5:Y:S04]  /*38ca0*/  LDL.LU.64 R60, [R1+0x340] ;  /* 0x00034000013c7983 */ /* 0x000f680000300a00 */
[----:B------:R-:W-:Y:S04]  /*38cb0*/  STL [R1+0x12b4], R201 ;  /* 0x0012b4c901007387 */ /* 0x000fe80000100800 */
[----:B------:R-:W5:Y:S04]  /*38cc0*/  LDL.LU.64 R62, [R1+0x2a8] ;  /* 0x0002a800013e7983 */ /* 0x000f680000300a00 */
[----:B------:R3:W-:Y:S04]  /*38cd0*/  STL [R1+0x12b8], R24 ;  /* 0x0012b81801007387 */ /* 0x0007e80000100800 */
[----:B------:R-:W5:Y:S04]  /*38ce0*/  LDL.LU.64 R168, [R1+0x100] ;  /* 0x0001000001a87983 */ /* 0x000f680000300a00 */
[----:B------:R-:W-:Y:S01]  /*38cf0*/  STL [R1+0x12ac], R25 ;  /* 0x0012ac1901007387 */ /* 0x000fe20000100800 */
[----:B---3--:R-:W-:-:S03]  /*38d00*/  IMAD.MOV.U32 R24, RZ, RZ, R49 ;  /* 0x000000ffff187224 */ /* 0x008fc600078e0031 */
[----:B------:R-:W-:Y:S04]  /*38d10*/  STL [R1+0x12b0], R48 ;  /* 0x0012b03001007387 */ /* 0x000fe80000100800 */
[----:B----4-:R-:W-:Y:S04]  /*38d20*/  STL [R1+0x12a8], R50 ;  /* 0x0012a83201007387 */ /* 0x010fe80000100800 */
[----:B------:R1:W-:Y:S04]  /*38d30*/  STL [R1+0x12a4], R24 ;  /* 0x0012a41801007387 */ /* 0x0003e80000100800 */
[----:B------:R-:W-:Y:S01]  /*38d40*/  STL [R1+0x12a0], R52 ;  /* 0x0012a03401007387 */ /* 0x000fe20000100800 */
[----:B-1----:R-:W-:-:S05]  /*38d50*/  IMAD.MOV.U32 R24, RZ, RZ, R51 ;  /* 0x000000ffff187224 */ /* 0x002fca00078e0033 */
        /* <DEDUP_REMOVED lines=163> */
[----:B------:R-:W3:Y:S01]  /*39790*/  LDL.LU.64 R48, [R1+0x438] ;  /* 0x0004380001307983 */ /* 0x000ee20000300a00 */
[----:B-1----:R-:W-:-:S05]  /*397a0*/  IMAD.MOV.U32 R12, RZ, RZ, R171 ;  /* 0x000000ffff0c7224 */ /* 0x002fca00078e00ab */
[----:B------:R-:W-:Y:S04]  /*397b0*/  STL [R1+0x1104], R12 ;  /* 0x0011040c01007387 */ /* 0x000fe80000100800 */
[----:B------:R-:W-:Y:S04]  /*397c0*/  STL [R1+0x1108], R222 ;  /* 0x001108de01007387 */ /* 0x000fe80000100800 */
        /* <DEDUP_REMOVED lines=22> */
[----:B------:R-:W2:Y:S01]  /*39930*/  LDL.LU.64 R56, [R1+0x430] ;  /* 0x0004300001387983 */ /* 0x000ea20000300a00 */
[----:B-1----:R-:W-:-:S03]  /*39940*/  IMAD.MOV.U32 R10, RZ, RZ, R169 ;  /* 0x000000ffff0a7224 */ /* 0x002fc600078e00a9 */
[----:B------:R-:W-:Y:S04]  /*39950*/  STL [R1+0x10c8], R220 ;  /* 0x0010c8dc01007387 */ /* 0x000fe80000100800 */
[----:B------:R-:W-:Y:S04]  /*39960*/  STL [R1+0x10c4], R10 ;  /* 0x0010c40a01007387 */ /* 0x000fe80000100800 */
[----:B------:R-:W5:Y:S04]  /*39970*/  LDL.LU.64 R58, [R1+0x398] ;  /* 0x00039800013a7983 */ /* 0x000f680000300a00 */
[----:B------:R-:W-:Y:S04]  /*39980*/  STL [R1+0x10bc], R221 ;  /* 0x0010bcdd01007387 */ /* 0x000fe80000100800 */
[----:B------:R-:W-:Y:S04]  /*39990*/  STL [R1+0x10c0], R180 ;  /* 0x0010c0b401007387 */ /* 0x000fe80000100800 */
[----:B------:R-:W5:Y:S04]  /*399a0*/  LDL.LU.64 R60, [R1+0x300] ;  /* 0x00030000013c7983 */ /* 0x000f680000300a00 */
[----:B------:R-:W-:Y:S04]  /*399b0*/  STL [R1+0x10b4], R181 ;  /* 0x0010b4b501007387 */ /* 0x000fe80000100800 */
[----:B------:R1:W-:Y:S04]  /*399c0*/  STL [R1+0x10b8], R8 ;  /* 0x0010b80801007387 */ /* 0x0003e80000100800 */
[----:B------:R-:W5:Y:S04]  /*399d0*/  LDL.LU.64 R62, [R1+0x268] ;  /* 0x00026800013e7983 */ /* 0x000f680000300a00 */
[----:B------:R-:W-:Y:S04]  /*399e0*/  STL [R1+0x10ac], R9 ;  /* 0x0010ac0901007387 */ /* 0x000fe80000100800 */
[----:B---3--:R-:W-:Y:S01]  /*399f0*/  STL [R1+0x10b0], R48 ;  /* 0x0010b03001007387 */ /* 0x008fe20000100800 */
[----:B-1----:R-:W-:-:S03]  /*39a00*/  IMAD.MOV.U32 R8, RZ, RZ, R49 ;  /* 0x000000ffff087224 */ /* 0x002fc600078e0031 */
[----:B------:R-:W3:Y:S04]  /*39a10*/  LDL.LU.64 R168, [R1+0xc0] ;  /* 0x0000c00001a87983 */ /* 0x000ee80000300a00 */
        /* <DEDUP_REMOVED lines=14> */
[----:B------:R-:W-:Y:S04]  /*39b00*/  STL [R1+0x107c], R219 ;  /* 0x00107cdb01007387 */ /* 0x000fe80000100800 */
[----:B------:R-:W4:Y:S04]  /*39b10*/  LDL.LU.64 R170, [R1+0x428] ;  /* 0x0004280001aa7983 */ /* 0x000f280000300a00 */
[----:B------:R-:W-:Y:S04]  /*39b20*/  STL [R1+0x1080], R114 ;  /* 0x0010807201007387 */ /* 0x000fe80000100800 */
[----:B------:R-:W-:Y:S04]  /*39b30*/  STL [R1+0x1074], R115 ;  /* 0x0010747301007387 */ /* 0x000fe80000100800 */
[----:B------:R-:W4:Y:S04]  /*39b40*/  LDL.LU.64 R52, [R1+0x390] ;  /* 0x0003900001347983 */ /* 0x000f280000300a00 */
[----:B------:R1:W-:Y:S04]  /*39b50*/  STL [R1+0x1078], R6 ;  /* 0x0010780601007387 */ /* 0x0003e80000100800 */
[----:B------:R-:W-:Y:S04]  /*39b60*/  STL [R1+0x106c], R7 ;  /* 0x00106c0701007387 */ /* 0x000fe80000100800 */
[----:B------:R-:W4:Y:S04]  /*39b70*/  LDL.LU.64 R54, [R1+0x2f8] ;  /* 0x0002f80001367983 */ /* 0x000f280000300a00 */
[----:B--2---:R2:W-:Y:S01]  /*39b80*/  STL [R1+0x1070], R56 ;  /* 0x0010703801007387 */ /* 0x0045e20000100800 */
[----:B-1----:R-:W-:-:S03]  /*39b90*/  IMAD.MOV.U32 R6, RZ, RZ, R57 ;  /* 0x000000ffff067224 */ /* 0x002fc600078e0039 */
[----:B--2---:R-:W2:Y:S04]  /*39ba0*/  LDL.LU.64 R56, [R1+0x260] ;  /* 0x0002600001387983 */ /* 0x004ea80000300a00 */
[----:B------:R1:W-:Y:S04]  /*39bb0*/  STL [R1+0x1064], R6 ;  /* 0x0010640601007387 */ /* 0x0003e80000100800 */
[----:B-----5:R-:W-:Y:S04]  /*39bc0*/  STL [R1+0x1068], R58 ;  /* 0x0010683a01007387 */ /* 0x020fe80000100800 */
[----:B------:R-:W5:Y:S01]  /*39bd0*/  LDL.LU.64 R46, [R1+0x6d0] ;  /* 0x0006d000012e7983 */ /* 0x000f620000300a00 */
[----:B-1----:R-:W-:-:S05]  /*39be0*/  IMAD.MOV.U32 R6, RZ, RZ, R59 ;  /* 0x000000ffff067224 */ /* 0x002fca00078e003b */
[----:B------:R1:W-:Y:S04]  /*39bf0*/  STL [R1+0x105c], R6 ;  /* 0x00105c0601007387 */ /* 0x0003e80000100800 */
[----:B------:R-:W-:Y:S04]  /*39c00*/  STL [R1+0x1060], R60 ;  /* 0x0010603c01007387 */ /* 0x000fe80000100800 */
[----:B------:R-:W5:Y:S01]  /*39c10*/  LDL.LU.64 R48, [R1+0x6d8] ;  /* 0x0006d80001307983 */ /* 0x000f620000300a00 */
[----:B-1----:R-:W-:-:S05]  /*39c20*/  IMAD.MOV.U32 R6, RZ, RZ, R61 ;  /* 0x000000ffff067224 */ /* 0x002fca00078e003d */
[----:B------:R1:W-:Y:S04]  /*39c30*/  STL [R1+0x1054], R6 ;  /* 0x0010540601007387 */ /* 0x0003e80000100800 */
[----:B------:R-:W-:Y:S04]  /*39c40*/  STL [R1+0x1058], R62 ;  /* 0x0010583e01007387 */ /* 0x000fe80000100800 */
[----:B------:R-:W5:Y:S01]  /*39c50*/  LDL.LU.64 R58, [R1+0x6e0] ;  /* 0x0006e000013a7983 */ /* 0x000f620000300a00 */
[----:B-1----:R-:W-:-:S05]  /*39c60*/  IMAD.MOV.U32 R6, RZ, RZ, R63 ;  /* 0x000000ffff067224 */ /* 0x002fca00078e003f */
[----:B------:R3:W-:Y:S02]  /*39c70*/  STL [R1+0x104c], R6 ;  /* 0x00104c0601007387 */ /* 0x0007e40000100800 */
[----:B---3--:R-:W-:Y:S02]  /*39c80*/  IMAD.MOV.U32 R6, RZ, RZ, R169 ;  /* 0x000000ffff067224 */ /* 0x008fe400078e00a9 */
[----:B------:R1:W-:Y:S04]  /*39c90*/  STL [R1+0x1050], R168 ;  /* 0x001050a801007387 */ /* 0x0003e80000100800 */
[----:B------:R-:W3:Y:S04]  /*39ca0*/  LDL.LU.64 R60, [R1+0x6e8] ;  /* 0x0006e800013c7983 */ /* 0x000ee80000300a00 */
[----:B------:R-:W-:Y:S04]  /*39cb0*/  STL [R1+0x1044], R6 ;  /* 0x0010440601007387 */ /* 0x000fe80000100800 */
[----:B------:R-:W-:Y:S04]  /*39cc0*/  STL [R1+0x1048], R216 ;  /* 0x001048d801007387 */ /* 0x000fe80000100800 */
[----:B------:R-:W-:Y:S04]  /*39cd0*/  STL [R1+0x103c], R217 ;  /* 0x00103cd901007387 */ /* 0x000fe80000100800 */
[----:B------:R-:W3:Y:S04]  /*39ce0*/  LDL.LU.64 R62, [R1+0x6f0] ;  /* 0x0006f000013e7983 */ /* 0x000ee80000300a00 */
[----:B------:R-:W-:Y:S04]  /*39cf0*/  STL [R1+0x1040], R112 ;  /* 0x0010407001007387 */ /* 0x000fe80000100800 */
[----:B------:R-:W-:Y:S04]  /*39d00*/  STL [R1+0x1034], R113 ;  /* 0x0010347101007387 */ /* 0x000fe80000100800 */
[----:B-1----:R-:W3:Y:S04]  /*39d10*/  LDL.LU.64 R168, [R1+0x6f8] ;  /* 0x0006f80001a87983 */ /* 0x002ee80000300a00 */
[----:B------:R1:W-:Y:S04]  /*39d20*/  STL [R1+0x1038], R4 ;  /* 0x0010380401007387 */ /* 0x0003e80000100800 */
[----:B------:R-:W-:Y:S04]  /*39d30*/  STL [R1+0x102c], R5 ;  /* 0x00102c0501007387 */ /* 0x000fe80000100800 */
[----:B------:R-:W3:Y:S04]  /*39d40*/  LDL.LU.64 R50, [R1+0x700] ;  /* 0x0007000001327983 */ /* 0x000ee80000300a00 */
[----:B----4-:R4:W-:Y:S01]  /*39d50*/  STL [R1+0x1030], R170 ;  /* 0x001030aa01007387 */ /* 0x0109e20000100800 */
[----:B-1----:R-:W-:-:S03]  /*39d60*/  MOV R4, R171 ;  /* 0x000000ab00047202 */ /* 0x002fc60000000f00 */
[----:B----4-:R-:W4:Y:S04]  /*39d70*/  LDL.LU.64 R170, [R1+0x708] ;  /* 0x0007080001aa7983 */ /* 0x010f280000300a00 */
[----:B------:R1:W-:Y:S04]  /*39d80*/  STL [R1+0x1024], R4 ;  /* 0x0010240401007387 */ /* 0x0003e80000100800 */
[----:B------:R1:W-:Y:S02]  /*39d90*/  STL [R1+0x1028], R52 ;  /* 0x0010283401007387 */ /* 0x0003e40000100800 */
[----:B-1----:R-:W-:-:S02]  /*39da0*/  IMAD.MOV.U32 R4, RZ, RZ, R53 ;  /* 0x000000ffff047224 */ /* 0x002fc400078e0035 */
[----:B------:R-:W4:Y:S04]  /*39db0*/  LDL.LU.64 R52, [R1+0x710] ;  /* 0x0007100001347983 */ /* 0x000f280000300a00 */
[----:B------:R1:W-:Y:S04]  /*39dc0*/  STL [R1+0x101c], R4 ;  /* 0x00101c0401007387 */ /* 0x0003e80000100800 */
[----:B------:R1:W-:Y:S02]  /*39dd0*/  STL [R1+0x1020], R54 ;  /* 0x0010203601007387 */ /* 0x0003e40000100800 */
[----:B-1----:R-:W-:-:S02]  /*39de0*/  IMAD.MOV.U32 R4, RZ, RZ, R55 ;  /* 0x000000ffff047224 */ /* 0x002fc400078e0037 */
[----:B------:R-:W4:Y:S04]  /*39df0*/  LDL.LU.64 R54, [R1+0x718] ;  /* 0x0007180001367983 */ /* 0x000f280000300a00 */
[----:B------:R1:W-:Y:S04]  /*39e00*/  STL [R1+0x1014], R4 ;  /* 0x0010140401007387 */ /* 0x0003e80000100800 */
[----:B--2---:R2:W-:Y:S01]  /*39e10*/  STL [R1+0x1018], R56 ;  /* 0x0010183801007387 */ /* 0x0045e20000100800 */
[----:B-1----:R-:W-:-:S03]  /*39e20*/  IMAD.MOV.U32 R4, RZ, RZ, R57 ;  /* 0x000000ffff047224 */ /* 0x002fc600078e0039 */
[----:B--2---:R-:W2:Y:S04]  /*39e30*/  LDL.LU.64 R56, [R1+0x720] ;  /* 0x0007200001387983 */ /* 0x004ea80000300a00 */
        /* <DEDUP_REMOVED lines=13> */
[----:B---3--:R3:W-:Y:S01]  /*39f10*/  STL [R1+0x4d0], R60 ;  /* 0x0004d03c01007387 */ /* 0x0087e20000100800 */
[----:B-1----:R-:W-:-:S03]  /*39f20*/  IMAD.MOV.U32 R4, RZ, RZ, R61 ;  /* 0x000000ffff047224 */ /* 0x002fc600078e003d */
[----:B---3--:R-:W3:Y:S04]  /*39f30*/  LDL.LU.64 R60, [R1+0x740] ;  /* 0x00074000013c7983 */ /* 0x008ee80000300a00 */
[----:B------:R1:W-:Y:S04]  /*39f40*/  STL [R1+0x4cc], R4 ;  /* 0x0004cc0401007387 */ /* 0x0003e80000100800 */
[----:B------:R1:W-:Y:S02]  /*39f50*/  STL [R1+0x4d8], R62 ;  /* 0x0004d83e01007387 */ /* 0x0003e40000100800 */
[----:B-1----:R-:W-:-:S02]  /*39f60*/  IMAD.MOV.U32 R4, RZ, RZ, R63 ;  /* 0x000000ffff047224 */ /* 0x002fc400078e003f */
[----:B------:R-:W3:Y:S04]  /*39f70*/  LDL.LU.64 R62, [R1+0x748] ;  /* 0x00074800013e7983 */ /* 0x000ee80000300a00 */
        /* <DEDUP_REMOVED lines=9> */
[----:B----4-:R4:W-:Y:S01]  /*3a010*/  STL [R1+0x4f0], R170 ;  /* 0x0004f0aa01007387 */ /* 0x0109e20000100800 */
[----:B-1----:R-:W-:-:S03]  /*3a020*/  IMAD.MOV.U32 R4, RZ, RZ, R171 ;  /* 0x000000ffff047224 */ /* 0x002fc600078e00ab */
[----:B----4-:R-:W4:Y:S04]  /*3a030*/  LDL.LU.64 R170, [R1+0x760] ;  /* 0x0007600001aa7983 */ /* 0x010f280000300a00 */
[----:B------:R1:W-:Y:S04]  /*3a040*/  STL [R1+0x4ec], R4 ;  /* 0x0004ec0401007387 */ /* 0x0003e80000100800 */
[----:B------:R1:W-:Y:S02]  /*3a050*/  STL [R1+0x4f8], R52 ;  /* 0x0004f83401007387 */ /* 0x0003e40000100800 */
[----:B-1----:R-:W-:-:S02]  /*3a060*/  MOV R4, R53 ;  /* 0x0000003500047202 */ /* 0x002fc40000000f00 */
        /* <DEDUP_REMOVED lines=22> */
[----:B---3--:R3:W-:Y:S01]  /*3a1d0*/  STL [R1+0x528], R60 ;  /* 0x0005283c01007387 */ /* 0x0087e20000100800 */
[----:B-1----:R-:W-:-:S03]  /*3a1e0*/  MOV R4, R61 ;  /* 0x0000003d00047202 */ /* 0x002fc60000000f00 */
        /* <DEDUP_REMOVED lines=19> */
[----:B-1----:R-:W-:-:S02]  /*3a320*/  IMAD.MOV.U32 R4, RZ, RZ, R53 ;  /* 0x000000ffff047224 */ /* 0x002fc400078e0035 */
[----:B------:R-:W4:Y:S04]  /*3a330*/  LDL.LU.64 R52, [R1+0x7c0] ;  /* 0x0007c00001347983 */ /* 0x000f280000300a00 */
[----:B------:R1:W-:Y:S04]  /*3a340*/  STL [R1+0x54c], R4 ;  /* 0x00054c0401007387 */ /* 0x0003e80000100800 */
[----:B------:R1:W-:Y:S02]  /*3a350*/  STL [R1+0x558], R54 ;  /* 0x0005583601007387 */ /* 0x0003e40000100800 */
[----:B-1----:R-:W-:-:S02]  /*3a360*/  MOV R4, R55 ;  /* 0x0000003700047202 */ /* 0x002fc40000000f00 */
        /* <DEDUP_REMOVED lines=19> */
[----:B-1----:R-:W-:-:S03]  /*3a4a0*/  IMAD.MOV.U32 R4, RZ, RZ, R61 ;  /* 0x000000ffff047224 */ /* 0x002fc600078e003d */
[----:B---3--:R-:W3:Y:S04]  /*3a4b0*/  LDL.LU.64 R60, [R1+0x7f0] ;  /* 0x0007f000013c7983 */ /* 0x008ee80000300a00 */
[----:B------:R1:W-:Y:S04]  /*3a4c0*/  STL [R1+0x57c], R4 ;  /* 0x00057c0401007387 */ /* 0x0003e80000100800 */
[----:B------:R1:W-:Y:S02]  /*3a4d0*/  STL [R1+0x588], R62 ;  /* 0x0005883e01007387 */ /* 0x0003e40000100800 */
[----:B-1----:R-:W-:-:S02]  /*3a4e0*/  MOV R4, R63 ;  /* 0x0000003f00047202 */ /* 0x002fc40000000f00 */
        /* <DEDUP_REMOVED lines=23> */
[----:B-1----:R-:W-:-:S03]  /*3a660*/  MOV R4, R57 ;  /* 0x0000003900047202 */ /* 0x002fc60000000f00 */
        /* <DEDUP_REMOVED lines=1016> */
[----:B-----5:R-:W5:Y:S04]  /*3e5f0*/  LDL.64 R46, [R1+0x16b8] ;  /* 0x0016b800012e7983 */ /* 0x020f680000100a00 */
[----:B------:R1:W-:Y:S04]  /*3e600*/  STL [R1+0xda4], R4 ;  /* 0x000da40401007387 */ /* 0x0003e80000100800 */
[----:B------:R1:W-:Y:S02]  /*3e610*/  STL [R1+0xdb0], R48 ;  /* 0x000db03001007387 */ /* 0x0003e40000100800 */
[----:B-1----:R-:W-:-:S02]  /*3e620*/  IMAD.MOV.U32 R4, RZ, RZ, R49 ;  /* 0x000000ffff047224 */ /* 0x002fc400078e0031 */
[----:B------:R-:W5:Y:S04]  /*3e630*/  LDL.64 R48, [R1+0x16e0] ;  /* 0x0016e00001307983 */ /* 0x000f680000100a00 */
        /* <DEDUP_REMOVED lines=41> */
[----:B------:R-:W-:Y:S04]  /*3e8d0*/  STL [R1+0xe08], R48 ;  /* 0x000e083001007387 */ /* 0x000fe80000100800 */
[----:B------:R-:W5:Y:S01]  /*3e8e0*/  LDL.LU.64 R44, [R1+0x1740] ;  /* 0x00174000012c7983 */ /* 0x000f620000300a00 */
[----:B-1----:R-:W-:-:S05]  /*3e8f0*/  IMAD.MOV.U32 R4, RZ, RZ, R49 ;  /* 0x000000ffff047224 */ /* 0x002fca00078e0031 */
[----:B------:R1:W-:Y:S04]  /*3e900*/  STL [R1+0xe04], R4 ;  /* 0x000e040401007387 */ /* 0x0003e80000100800 */
[----:B------:R3:W-:Y:S01]  /*3e910*/  STL [R1+0xe10], R58 ;  /* 0x000e103a01007387 */ /* 0x0007e20000100800 */
        /* <DEDUP_REMOVED lines=15> */
[----:B------:R-:W-:Y:S04]  /*3ea10*/  STL [R1+0xe30], R50 ;  /* 0x000e303201007387 */ /* 0x000fe80000100800 */
[----:B------:R-:W3:Y:S01]  /*3ea20*/  LDL.LU.64 R48, [R1+0x1760] ;  /* 0x0017600001307983 */ /* 0x000ee20000300a00 */
[----:B-1----:R-:W-:-:S05]  /*3ea30*/  IMAD.MOV.U32 R4, RZ, RZ, R51 ;  /* 0x000000ffff047224 */ /* 0x002fca00078e0033 */
[----:B------:R4:W-:Y:S02]  /*3ea40*/  STL [R1+0xe2c], R4 ;  /* 0x000e2c0401007387 */ /* 0x0009e40000100800 */
[----:B----4-:R-:W-:Y:S02]  /*3ea50*/  IMAD.MOV.U32 R4, RZ, RZ, R171 ;  /* 0x000000ffff047224 */ /* 0x010fe400078e00ab */
[----:B------:R1:W-:Y:S04]  /*3ea60*/  STL [R1+0xe38], R170 ;  /* 0x000e38aa01007387 */ /* 0x0003e80000100800 */
[----:B-1----:R-:W4:Y:S04]  /*3ea70*/  LDL.LU.64 R170, [R1+0x1770] ;  /* 0x0017700001aa7983 */ /* 0x002f280000300a00 */
[----:B------:R1:W-:Y:S04]  /*3ea80*/  STL [R1+0xe34], R4 ;  /* 0x000e340401007387 */ /* 0x0003e80000100800 */
[----:B------:R1:W-:Y:S04]  /*3ea90*/  STL [R1+0xe40], R52 ;  /* 0x000e403401007387 */ /* 0x0003e80000100800 */
[----:B------:R-:W4:Y:S01]  /*3eaa0*/  LDL.LU.64 R50, [R1+0x17a0] ;  /* 0x0017a00001327983 */ /* 0x000f220000300a00 */
[----:B-1----:R-:W-:-:S03]  /*3eab0*/  IMAD.MOV.U32 R4, RZ, RZ, R53 ;  /* 0x000000ffff047224 */ /* 0x002fc600078e0035 */
[----:B------:R-:W-:Y:S04]  /*3eac0*/  STL [R1+0xe48], R54 ;  /* 0x000e483601007387 */ /* 0x000fe80000100800 */
[----:B------:R1:W-:Y:S04]  /*3ead0*/  STL [R1+0xe3c], R4 ;  /* 0x000e3c0401007387 */ /* 0x0003e80000100800 */
[----:B------:R-:W4:Y:S01]  /*3eae0*/  LDL.LU.64 R52, [R1+0x1780] ;  /* 0x0017800001347983 */ /* 0x000f220000300a00 */
[----:B-1----:R-:W-:-:S03]  /*3eaf0*/  IMAD.MOV.U32 R4, RZ, RZ, R55 ;  /* 0x000000ffff047224 */ /* 0x002fc600078e0037 */
[----:B--2---:R-:W-:Y:S04]  /*3eb00*/  STL [R1+0xe50], R56 ;  /* 0x000e503801007387 */ /* 0x004fe80000100800 */
[----:B------:R1:W-:Y:S04]  /*3eb10*/  STL [R1+0xe44], R4 ;  /* 0x000e440401007387 */ /* 0x0003e80000100800 */
[----:B------:R-:W2:Y:S01]  /*3eb20*/  LDL.LU.64 R54, [R1+0x1778] ;  /* 0x0017780001367983 */ /* 0x000ea20000300a00 */
[----:B-1----:R-:W-:-:S03]  /*3eb30*/  IMAD.MOV.U32 R4, RZ, RZ, R57 ;  /* 0x000000ffff047224 */ /* 0x002fc600078e0039 */
[----:B-----5:R-:W-:Y:S04]  /*3eb40*/  STL [R1+0xe58], R46 ;  /* 0x000e582e01007387 */ /* 0x020fe80000100800 */
[----:B------:R1:W-:Y:S04]  /*3eb50*/  STL [R1+0xe4c], R4 ;  /* 0x000e4c0401007387 */ /* 0x0003e80000100800 */
[----:B------:R-:W5:Y:S01]  /*3eb60*/  LDL.LU.64 R56, [R1+0x1788] ;  /* 0x0017880001387983 */ /* 0x000f620000300a00 */
[----:B-1----:R-:W-:-:S03]  /*3eb70*/  MOV R4, R47 ;  /* 0x0000002f00047202 */ /* 0x002fc60000000f00 */
[----:B------:R-:W-:Y:S04]  /*3eb80*/  STL [R1+0xe60], R44 ;  /* 0x000e602c01007387 */ /* 0x000fe80000100800 */
[----:B------:R1:W-:Y:S04]  /*3eb90*/  STL [R1+0xe54], R4 ;  /* 0x000e540401007387 */ /* 0x0003e80000100800 */
[----:B------:R-:W5:Y:S01]  /*3eba0*/  LDL.LU.64 R46, [R1+0x1790] ;  /* 0x00179000012e7983 */ /* 0x000f620000300a00 */
[----:B-1----:R-:W-:-:S03]  /*3ebb0*/  IMAD.MOV.U32 R4, RZ, RZ, R45 ;  /* 0x000000ffff047224 */ /* 0x002fc600078e002d */
[----:B---3--:R-:W-:Y:S04]  /*3ebc0*/  STL [R1+0xe68], R58 ;  /* 0x000e683a01007387 */ /* 0x008fe80000100800 */
[----:B------:R1:W-:Y:S02]  /*3ebd0*/  STL [R1+0xe5c], R4 ;  /* 0x000e5c0401007387 */ /* 0x0003e40000100800 */
[----:B-1----:R-:W-:Y:S02]  /*3ebe0*/  IMAD.MOV.U32 R4, RZ, RZ, R59 ;  /* 0x000000ffff047224 */ /* 0x002fe400078e003b */
        /* <DEDUP_REMOVED lines=17> */
[----:B------:R4:W-:Y:S02]  /*3ed00*/  STL [R1+0xe84], R4 ;  /* 0x000e840401007387 */ /* 0x0009e40000100800 */
[----:B----4-:R-:W-:Y:S02]  /*3ed10*/  IMAD.MOV.U32 R4, RZ, RZ, R171 ;  /* 0x000000ffff047224 */ /* 0x010fe400078e00ab */
[----:B------:R1:W-:Y:S04]  /*3ed20*/  STL [R1+0xe90], R170 ;  /* 0x000e90aa01007387 */ /* 0x0003e80000100800 */
[----:B------:R-:W-:Y:S04]  /*3ed30*/  STL [R1+0xe98], R50 ;  /* 0x000e983201007387 */ /* 0x000fe80000100800 */
[----:B------:R4:W-:Y:S04]  /*3ed40*/  STL [R1+0xe8c], R4 ;  /* 0x000e8c0401007387 */ /* 0x0009e80000100800 */
[----:B-1----:R-:W3:Y:S01]  /*3ed50*/  LDL.LU.64 R170, [R1+0x17b8] ;  /* 0x0017b80001aa7983 */ /* 0x002ee20000300a00 */
[----:B----4-:R-:W-:-:S03]  /*3ed60*/  IMAD.MOV.U32 R4, RZ, RZ, R51 ;  /* 0x000000ffff047224 */ /* 0x010fc600078e0033 */
        /* <DEDUP_REMOVED lines=11> */
[----:B-1----:R-:W-:-:S03]  /*3ee20*/  IMAD.MOV.U32 R4, RZ, RZ, R57 ;  /* 0x000000ffff047224 */ /* 0x002fc600078e0039 */
[----:B------:R-:W-:Y:S04]  /*3ee30*/  STL [R1+0xeb8], R46 ;  /* 0x000eb82e01007387 */ /* 0x000fe80000100800 */
[----:B------:R1:W-:Y:S04]  /*3ee40*/  STL [R1+0xeac], R4 ;  /* 0x000eac0401007387 */ /* 0x0003e80000100800 */
[----:B------:R-:W5:Y:S04]  /*3ee50*/  LDL.LU.64 R56, [R1+0x17e8] ;  /* 0x0017e80001387983 */ /* 0x000f680000300a00 */
[----:B------:R-:W5:Y:S01]  /*3ee60*/  LDL.LU.64 R44, [R1+0x17f0] ;  /* 0x0017f000012c7983 */ /* 0x000f620000300a00 */
[----:B-1----:R-:W-:-:S05]  /*3ee70*/  MOV R4, R47 ;  /* 0x0000002f00047202 */ /* 0x002fca0000000f00 */
        /* <DEDUP_REMOVED lines=9> */
[----:B------:R1:W-:Y:S04]  /*3ef10*/  STL [R1+0xed0], R62 ;  /* 0x000ed03e01007387 */ /* 0x0003e80000100800 */
[----:B------:R-:W3:Y:S01]  /*3ef20*/  LDL.LU.64 R46, [R1+0x17f8] ;  /* 0x0017f800012e7983 */ /* 0x000ee20000300a00 */
[----:B-1----:R-:W-:-:S03]  /*3ef30*/  IMAD.MOV.U32 R4, RZ, RZ, R63 ;  /* 0x000000ffff047224 */ /* 0x002fc600078e003f */
[----:B------:R-:W-:Y:S04]  /*3ef40*/  STL [R1+0xed8], R168 ;  /* 0x000ed8a801007387 */ /* 0x000fe80000100800 */
[----:B------:R1:W-:Y:S04]  /*3ef50*/  STL [R1+0xecc], R4 ;  /* 0x000ecc0401007387 */ /* 0x0003e80000100800 */
[----:B------:R-:W3:Y:S01]  /*3ef60*/  LDL.LU.64 R62, [R1+0x1808] ;  /* 0x00180800013e7983 */ /* 0x000ee20000300a00 */
[----:B-1----:R-:W-:-:S03]  /*3ef70*/  IMAD.MOV.U32 R4, RZ, RZ, R169 ;  /* 0x000000ffff047224 */ /* 0x002fc600078e00a9 */
[----:B------:R-:W-:Y:S04]  /*3ef80*/  STL [R1+0xee0], R48 ;  /* 0x000ee03001007387 */ /* 0x000fe80000100800 */
[----:B------:R1:W-:Y:S04]  /*3ef90*/  STL [R1+0xed4], R4 ;  /* 0x000ed40401007387 */ /* 0x0003e80000100800 */
[----:B------:R-:W3:Y:S01]  /*3efa0*/  LDL.LU.64 R168, [R1+0x1810] ;  /* 0x0018100001a87983 */ /* 0x000ee20000300a00 */
[----:B-1----:R-:W-:-:S03]  /*3efb0*/  IMAD.MOV.U32 R4, RZ, RZ, R49 ;  /* 0x000000ffff047224 */ /* 0x002fc600078e0031 */
        /* <DEDUP_REMOVED lines=20> */
[----:B------:R-:W-:Y:S04]  /*3f100*/  STL [R1+0xf10], R44 ;  /* 0x000f102c01007387 */ /* 0x000fe80000100800 */
[----:B------:R1:W-:Y:S04]  /*3f110*/  STL [R1+0xf04], R4 ;  /* 0x000f040401007387 */ /* 0x0003e80000100800 */
[----:B------:R-:W5:Y:S01]  /*3f120*/  LDL.LU.64 R56, [R1+0x1838] ;  /* 0x0018380001387983 */ /* 0x000f620000300a00 */
[----:B-1----:R-:W-:-:S03]  /*3f130*/  IMAD.MOV.U32 R4, RZ, RZ, R45 ;  /* 0x000000ffff047224 */ /* 0x002fc600078e002d */
[----:B---3--:R-:W-:Y:S04]  /*3f140*/  STL [R1+0xf18], R58 ;  /* 0x000f183a01007387 */ /* 0x008fe80000100800 */
[----:B------:R1:W-:Y:S02]  /*3f150*/  STL [R1+0xf0c], R4 ;  /* 0x000f0c0401007387 */ /* 0x0003e40000100800 */
[----:B-1----:R-:W-:Y:S02]  /*3f160*/  MOV R4, R59 ;  /* 0x0000003b00047202 */ /* 0x002fe40000000f00 */
[----:B------:R-:W3:Y:S04]  /*3f170*/  LDL.LU.64 R58, [R1+0x1848] ;  /* 0x00184800013a7983 */ /* 0x000ee80000300a00 */
[----:B------:R1:W-:Y:S04]  /*3f180*/  STL [R1+0xf14], R4 ;  /* 0x000f140401007387 */ /* 0x0003e80000100800 */
[----:B------:R1:W-:Y:S02]  /*3f190*/  STL [R1+0xf20], R60 ;  /* 0x000f203c01007387 */ /* 0x0003e40000100800 */
[----:B-1----:R-:W-:-:S02]  /*3f1a0*/  IMAD.MOV.U32 R4, RZ, RZ, R61 ;  /* 0x000000ffff047224 */ /* 0x002fc400078e003d */
[----:B------:R-:W-:Y:S04]  /*3f1b0*/  STL [R1+0xf28], R46 ;  /* 0x000f282e01007387 */ /* 0x000fe80000100800 */
[----:B------:R1:W-:Y:S04]  /*3f1c0*/  STL [R1+0xf1c], R4 ;  /* 0x000f1c0401007387 */ /* 0x0003e80000100800 */
[----:B------:R-:W3:Y:S01]  /*3f1d0*/  LDL.LU.64 R60, [R1+0x1850] ;  /* 0x00185000013c7983 */ /* 0x000ee20000300a00 */
[----:B-1----:R-:W-:-:S03]  /*3f1e0*/  IMAD.MOV.U32 R4, RZ, RZ, R47 ;  /* 0x000000ffff047224 */ /* 0x002fc600078e002f */
[----:B------:R-:W-:Y:S04]  /*3f1f0*/  STL [R1+0xf30], R62 ;  /* 0x000f303e01007387 */ /* 0x000fe80000100800 */
[----:B------:R1:W-:Y:S02]  /*3f200*/  STL [R1+0xf24], R4 ;  /* 0x000f240401007387 */ /* 0x0003e40000100800 */
[----:B-1----:R-:W-:Y:S02]  /*3f210*/  IMAD.MOV.U32 R4, RZ, RZ, R63 ;  /* 0x000000ffff047224 */ /* 0x002fe400078e003f */
        /* <DEDUP_REMOVED lines=10> */
[----:B-1----:R-:W-:Y:S02]  /*3f2c0*/  MOV R4, R171 ;  /* 0x000000ab00047202 */ /* 0x002fe40000000f00 */
[----:B------:R-:W3:Y:S04]  /*3f2d0*/  LDL.LU.64 R170, [R1+0x1870] ;  /* 0x0018700001aa7983 */ /* 0x000ee80000300a00 */
[----:B------:R1:W-:Y:S04]  /*3f2e0*/  STL [R1+0xf44], R4 ;  /* 0x000f440401007387 */ /* 0x0003e80000100800 */
[----:B----4-:R-:W-:Y:S04]  /*3f2f0*/  STL [R1+0xf50], R50 ;  /* 0x000f503201007387 */ /* 0x010fe80000100800 */
[----:B------:R-:W4:Y:S01]  /*3f300*/  LDL.LU.64 R36, [R1+0x1890] ;  /* 0x0018900001247983 */ /* 0x000f220000300a00 */
[----:B-1----:R-:W-:-:S05]  /*3f310*/  IMAD.MOV.U32 R4, RZ, RZ, R51 ;  /* 0x000000ffff047224 */ /* 0x002fca00078e0033 */
[----:B------:R1:W-:Y:S04]  /*3f320*/  STL [R1+0xf4c], R4 ;  /* 0x000f4c0401007387 */ /* 0x0003e80000100800 */
[----:B--2---:R-:W-:Y:S01]  /*3f330*/  STL [R1+0xf58], R52 ;  /* 0x000f583401007387 */ /* 0x004fe20000100800 */
[----:B-1----:R-:W-:-:S03]  /*3f340*/  IMAD.MOV.U32 R4, RZ, RZ, R53 ;  /* 0x000000ffff047224 */ /* 0x002fc600078e0035 */
[----:B------:R-:W2:Y:S04]  /*3f350*/  LDL.LU.64 R38, [R1+0x1880] ;  /* 0x0018800001267983 */ /* 0x000ea80000300a00 */
[----:B------:R1:W-:Y:S04]  /*3f360*/  STL [R1+0xf54], R4 ;  /* 0x000f540401007387 */ /* 0x0003e80000100800 */
[----:B-----5:R-:W-:Y:S04]  /*3f370*/  STL [R1+0xf60], R54 ;  /* 0x000f603601007387 */ /* 0x020fe80000100800 */
[----:B------:R-:W5:Y:S01]  /*3f380*/  LDL.LU.64 R40, [R1+0x1878] ;  /* 0x0018780001287983 */ /* 0x000f620000300a00 */
[----:B-1----:R-:W-:-:S03]  /*3f390*/  IMAD.MOV.U32 R4, RZ, RZ, R55 ;  /* 0x000000ffff047224 */ /* 0x002fc600078e0037 */
[----:B------:R-:W5:Y:S04]  /*3f3a0*/  LDL.LU.64 R42, [R1+0x1888] ;  /* 0x00188800012a7983 */ /* 0x000f680000300a00 */
[----:B------:R1:W-:Y:S04]  /*3f3b0*/  STL [R1+0xf5c], R4 ;  /* 0x000f5c0401007387 */ /* 0x0003e80000100800 */
[----:B------:R-:W-:Y:S04]  /*3f3c0*/  STL [R1+0xf68], R56 ;  /* 0x000f683801007387 */ /* 0x000fe80000100800 */
[----:B------:R-:W5:Y:S01]  /*3f3d0*/  LDL.LU.64 R44, [R1+0x1898] ;  /* 0x00189800012c7983 */ /* 0x000f620000300a00 */
[----:B-1----:R-:W-:-:S03]  /*3f3e0*/  IMAD.MOV.U32 R4, RZ, RZ, R57 ;  /* 0x000000ffff047224 */ /* 0x002fc600078e0039 */
[----:B------:R-:W5:Y:S04]  /*3f3f0*/  LDL.LU.64 R46, [R1+0x18a0] ;  /* 0x0018a000012e7983 */ /* 0x000f680000300a00 */
[----:B------:R1:W-:Y:S04]  /*3f400*/  STL [R1+0xf64], R4 ;  /* 0x000f640401007387 */ /* 0x0003e80000100800 */
[----:B---3--:R-:W-:Y:S04]  /*3f410*/  STL [R1+0xf70], R58 ;  /* 0x000f703a01007387 */ /* 0x008fe80000100800 */
[----:B------:R-:W3:Y:S01]  /*3f420*/  LDL.LU.64 R48, [R1+0x18a8] ;  /* 0x0018a80001307983 */ /* 0x000ee20000300a00 */
[----:B-1----:R-:W-:-:S03]  /*3f430*/  IMAD.MOV.U32 R4, RZ, RZ, R59 ;  /* 0x000000ffff047224 */ /* 0x002fc600078e003b */
[----:B------:R-:W3:Y:S04]  /*3f440*/  LDL.LU.64 R50, [R1+0x18b0] ;  /* 0x0018b00001327983 */ /* 0x000ee80000300a00 */
[----:B------:R1:W-:Y:S04]  /*3f450*/  STL [R1+0xf6c], R4 ;  /* 0x000f6c0401007387 */ /* 0x0003e80000100800 */
[----:B------:R-:W-:Y:S04]  /*3f460*/  STL [R1+0xf78], R60 ;  /* 0x000f783c01007387 */ /* 0x000fe80000100800 */
[----:B------:R-:W3:Y:S01]  /*3f470*/  LDL.LU.64 R52, [R1+0x18d0] ;  /* 0x0018d00001347983 */ /* 0x000ee20000300a00 */
[----:B-1----:R-:W-:-:S03]  /*3f480*/  MOV R4, R61 ;  /* 0x0000003d00047202 */ /* 0x002fc60000000f00 */
[----:B------:R-:W3:Y:S04]  /*3f490*/  LDL.LU.64 R54, [R1+0x18c0] ;  /* 0x0018c00001367983 */ /* 0x000ee80000300a00 */
[----:B------:R1:W-:Y:S04]  /*3f4a0*/  STL [R1+0xf74], R4 ;  /* 0x000f740401007387 */ /* 0x0003e80000100800 */
[----:B------:R-:W-:Y:S04]  /*3f4b0*/  STL [R1+0xf80], R62 ;  /* 0x000f803e01007387 */ /* 0x000fe80000100800 */
[----:B------:R-:W3:Y:S01]  /*3f4c0*/  LDL.LU.64 R56, [R1+0x18b8] ;  /* 0x0018b80001387983 */ /* 0x000ee20000300a00 */
[----:B-1----:R-:W-:-:S03]  /*3f4d0*/  IMAD.MOV.U32 R4, RZ, RZ, R63 ;  /* 0x000000ffff047224 */ /* 0x002fc600078e003f */
[----:B------:R-:W3:Y:S04]  /*3f4e0*/  LDL.LU.64 R58, [R1+0x18c8] ;  /* 0x0018c800013a7983 */ /* 0x000ee80000300a00 */
[----:B------:R1:W-:Y:S04]  /*3f4f0*/  STL [R1+0xf7c], R4 ;  /* 0x000f7c0401007387 */ /* 0x0003e80000100800 */
[----:B------:R-:W-:Y:S04]  /*3f500*/  STL [R1+0xf88], R168 ;  /* 0x000f88a801007387 */ /* 0x000fe80000100800 */
[----:B------:R-:W3:Y:S01]  /*3f510*/  LDL.LU.64 R60, [R1+0x18d8] ;  /* 0x0018d800013c7983 */ /* 0x000ee20000300a00 */
[----:B-1----:R-:W-:-:S03]  /*3f520*/  IMAD.MOV.U32 R4, RZ, RZ, R169 ;  /* 0x000000ffff047224 */ /* 0x002fc600078e00a9 */
[----:B------:R-:W3:Y:S04]  /*3f530*/  LDL.LU.64 R62, [R1+0x18e0] ;  /* 0x0018e000013e7983 */ /* 0x000ee80000300a00 */
[----:B------:R1:W-:Y:S02]  /*3f540*/  STL [R1+0xf84], R4 ;  /* 0x000f840401007387 */ /* 0x0003e40000100800 */
[----:B-1----:R-:W-:Y:S02]  /*3f550*/  IMAD.MOV.U32 R4, RZ, RZ, R171 ;  /* 0x000000ffff047224 */ /* 0x002fe400078e00ab */
[----:B------:R1:W-:Y:S04]  /*3f560*/  STL [R1+0xf90], R170 ;  /* 0x000f90aa01007387 */ /* 0x0003e80000100800 */
[----:B------:R-:W3:Y:S04]  /*3f570*/  LDL.LU.64 R168, [R1+0x18e8] ;  /* 0x0018e80001a87983 */ /* 0x000ee80000300a00 */
[----:B----4-:R-:W-:Y:S04]  /*3f580*/  STL [R1+0xf98], R36 ;  /* 0x000f982401007387 */ /* 0x010fe80000100800 */
[----:B------:R4:W-:Y:S04]  /*3f590*/  STL [R1+0xf8c], R4 ;  /* 0x000f8c0401007387 */ /* 0x0009e80000100800 */
[----:B-1----:R-:W3:Y:S01]  /*3f5a0*/  LDL.LU.64 R170, [R1+0x18f0] ;  /* 0x0018f00001aa7983 */ /* 0x002ee20000300a00 */
[----:B----4-:R-:W-:-:S03]  /*3f5b0*/  IMAD.MOV.U32 R4, RZ, RZ, R37 ;  /* 0x000000ffff047224 */ /* 0x010fc600078e0025 */
[----:B--2---:R-:W-:Y:S04]  /*3f5c0*/  STL [R1+0xfa0], R38 ;  /* 0x000fa02601007387 */ /* 0x004fe80000100800 */
[----:B------:R1:W-:Y:S02]  /*3f5d0*/  STL [R1+0xf94], R4 ;  /* 0x000f940401007387 */ /* 0x0003e40000100800 */
[----:B-1----:R-:W-:Y:S02]  /*3f5e0*/  IMAD.MOV.U32 R4, RZ, RZ, R39 ;  /* 0x000000ffff047224 */ /* 0x002fe400078e0027 */
        /* <DEDUP_REMOVED lines=12> */
[----:B---3--:R-:W-:Y:S04]  /*3f6b0*/  STL [R1+0xfc8], R48 ;  /* 0x000fc83001007387 */ /* 0x008fe80000100800 */
        /* <DEDUP_REMOVED lines=24> */
[----:B------:R1:W-:Y:S02]  /*3f840*/  STL [R1+0xffc], R4 ;  /* 0x000ffc0401007387 */ /* 0x0003e40000100800 */
[----:B-1----:R-:W-:Y:S01]  /*3f850*/  MOV R4, R169 ;  /* 0x000000a900047202 */ /* 0x002fe20000000f00 */
[----:B------:R-:W-:-:S04]  /*3f860*/  IMAD.MOV.U32 R5, RZ, RZ, R171 ;  /* 0x000000ffff057224 */ /* 0x000fc800078e00ab */
[----:B------:R1:W-:Y:S04]  /*3f870*/  STL [R1+0x1004], R4 ;  /* 0x0010040401007387 */ /* 0x0003e80000100800 */
[----:B------:R-:W-:Y:S04]  /*3f880*/  STL [R1+0x1010], R170 ;  /* 0x001010aa01007387 */ /* 0x000fe80000100800 */
[----:B------:R2:W-:Y:S04]  /*3f890*/  STL [R1+0x100c], R5 ;  /* 0x00100c0501007387 */ /* 0x0005e80000100800 */
        /* <DEDUP_REMOVED lines=79> */
[----:B------:R3:W-:Y:S01]  /*3fd90*/  STL [R1+0x1cc], RZ ;  /* 0x0001ccff01007387 */ /* 0x0007e20000100800 */
[----:B------:R-:W-:-:S03]  /*3fda0*/  SHF.R.S32.HI R29, RZ, 0x1f, R252 ;  /* 0x0000001fff1d7819 */ /* 0x000fc600000114fc */
[----:B------:R3:W-:Y:S04]  /*3fdb0*/  STL [R1+0x1b0], RZ ;  /* 0x0001b0ff01007387 */ /* 0x0007e80000100800 */
[----:B------:R3:W-:Y:S04]  /*3fdc0*/  STL [R1+0x1b4], RZ ;  /* 0x0001b4ff01007387 */ /* 0x0007e80000100800 */
[----:B------:R3:W-:Y:S04]  /*3fdd0*/  STL [R1+0x1b8], RZ ;  /* 0x0001b8ff01007387 */ /* 0x0007e80000100800 */
[----:B------:R3:W-:Y:S01]  /*3fde0*/  STL [R1+0x1bc], RZ ;  /* 0x0001bcff01007387 */ /* 0x0007e20000100800 */
[----:B------:R-:W-:-:S03]  /*3fdf0*/  LEA.HI R29, R29, R252, RZ, 0x7 ;  /* 0x000000fc1d1d7211 */ /* 0x000fc600078f38ff */
[----:B------:R3:W-:Y:S01]  /*3fe00*/  STL [R1+0x1a0], RZ ;  /* 0x0001a0ff01007387 */ /* 0x0007e20000100800 */
[----:B------:R-:W-:-:S03]  /*3fe10*/  IMAD.MOV.U32 R252, RZ, RZ, c[0x0][0x188] ;  /* 0x00006200fffc7624 */ /* 0x000fc600078e00ff */
[----:B------:R3:W-:Y:S04]  /*3fe20*/  STL [R1+0x1a4], RZ ;  /* 0x0001a4ff01007387 */ /* 0x0007e80000100800 */
[----:B------:R3:W-:Y:S04]  /*3fe30*/  STL [R1+0x1a8], RZ ;  /* 0x0001a8ff01007387 */ /* 0x0007e80000100800 */
[----:B------:R3:W-:Y:S04]  /*3fe40*/  STL [R1+0x1ac], RZ ;  /* 0x0001acff01007387 */ /* 0x0007e80000100800 */
[----:B------:R3:W-:Y:S01]  /*3fe50*/  STL [R1+0x190], RZ ;  /* 0x000190ff01007387 */ /* 0x0007e20000100800 */
[----:B-1----:R-:W-:-:S03]  /*3fe60*/  IMAD.SHL.U32 R4, R252, 0x80, RZ ;  /* 0x00000080fc047824 */ /* 0x002fc600078e00ff */
[----:B------:R3:W-:Y:S04]  /*3fe70*/  STL [R1+0x194], RZ ;  /* 0x000194ff01007387 */ /* 0x0007e80000100800 */
[----:B------:R3:W-:Y:S04]  /*3fe80*/  STL [R1+0x198], RZ ;  /* 0x000198ff01007387 */ /* 0x0007e80000100800 */
[----:B------:R3:W-:Y:S04]  /*3fe90*/  STL [R1+0x19c], RZ ;  /* 0x00019cff01007387 */ /* 0x0007e80000100800 */
[----:B------:R3:W-:Y:S04]  /*3fea0*/  STL [R1+0x180], RZ ;  /* 0x000180ff01007387 */ /* 0x0007e80000100800 */
[----:B------:R3:W-:Y:S01]  /*3feb0*/  STL [R1+0x184], RZ ;  /* 0x000184ff01007387 */ /* 0x0007e20000100800 */
[----:B------:R-:W-:-:S03]  /*3fec0*/  IMAD R0, R32, 0x120, R31 ;  /* 0x0000012020007824 */ /* 0x000fc600078e021f */
[----:B------:R3:W-:Y:S01]  /*3fed0*/  STL [R1+0x188], RZ ;  /* 0x000188ff01007387 */ /* 0x0007e20000100800 */
[----:B------:R-:W-:-:S03]  /*3fee0*/  SHF.R.S32.HI R252, RZ, 0x1f, R4 ;  /* 0x0000001ffffc7819 */ /* 0x000fc60000011404 */
[----:B------:R3:W-:Y:S04]  /*3fef0*/  STL [R1+0x18c], RZ ;  /* 0x00018cff01007387 */ /* 0x0007e80000100800 */
[----:B------:R3:W-:Y:S04]  /*3ff00*/  STL [R1+0x170], RZ ;  /* 0x000170ff01007387 */ /* 0x0007e80000100800 */
[----:B------:R3:W-:Y:S01]  /*3ff10*/  STL [R1+0x174], RZ ;  /* 0x000174ff01007387 */ /* 0x0007e20000100800 */
[----:B------:R-:W-:-:S03]  /*3ff20*/  SHF.L.U64.HI R252, R4, 0x2, R252 ;  /* 0x0000000204fc7819 */ /* 0x000fc600000102fc */
[----:B------:R3:W-:Y:S01]  /*3ff30*/  STL [R1+0x178], RZ ;  /* 0x000178ff01007387 */ /* 0x0007e20000100800 */
[----:B------:R-:W-:-:S03]  /*3ff40*/  LOP3.LUT R4, R0, 0x40, RZ, 0x3c, !PT ;  /* 0x0000004000047812 */ /* 0x000fc600078e3cff */
[----:B------:R3:W-:Y:S01]  /*3ff50*/  STL [R1+0x17c], RZ ;  /* 0x00017cff01007387 */ /* 0x0007e20000100800 */
[----:B------:R-:W-:-:S03]  /*3ff60*/  LOP3.LUT R4, R2, 0x40, RZ, 0x3c, !PT ;  /* 0x0000004002047812 */ /* 0x000fc600078e3cff */
        /* <DEDUP_REMOVED lines=8> */
[----:B------:R3:W-:Y:S01]  /*3fff0*/  STL [R1+0x16b4], R4 ;  /* 0x0016b40401007387 */ /* 0x0007e20000100800 */
[----:B------:R-:W-:-:S02]  /*40000*/  ULDC UR4, c[0x0][0x18c] ;  /* 0x0000630000047ab9 */ /* 0x000fc40000000800 */
[----:B------:R-:W-:Y:S01]  /*40010*/  USHF.L.U32 UR4, UR4, 0x7, URZ ;  /* 0x0000000704047899 */ /* 0x000fe2000800063f */
[----:B--2---:R-:W-:Y:S01]  /*40020*/  SHF.R.S32.HI R5, RZ, 0x7, R29 ;  /* 0x00000007ff057819 */ /* 0x004fe2000001141d */
[----:B------:R-:W-:Y:S02]  /*40030*/  CS2R R84, SRZ ;  /* 0x0000000000547805 */ /* 0x000fe4000001ff00 */
[----:B------:R-:W-:Y:S01]  /*40040*/  USHF.R.S32.HI UR5, URZ, 0x1f, UR4 ;  /* 0x0000001f3f057899 */ /* 0x000fe20008011404 */
        /* <DEDUP_REMOVED lines=73> */
[----:B------:R-:W-:-:S02]  /*404e0*/  LOP3.LUT R7, R0, 0x20, RZ, 0x3c, !PT ;  /* 0x0000002000077812 */ /* 0x000fc400078e3cff */
[----:B------:R-:W-:Y:S02]  /*404f0*/  LOP3.LUT R6, R0, 0x60, RZ, 0x3c, !PT ;  /* 0x0000006000067812 */ /* 0x000fe400078e3cff */
[----:B------:R-:W-:Y:S01]  /*40500*/  IADD3 R5, R5, -0x1, RZ ;  /* 0xffffffff05057810 */ /* 0x000fe20007ffe0ff */
[----:B------:R-:W-:Y:S02]  /*40510*/  USHF.L.U32 UR9, UR4, 0x2, URZ ;  /* 0x0000000204097899 */ /* 0x000fe4000800063f */
[----:B------:R-:W-:-:S03]  /*40520*/  USHF.L.U64.HI UR7, UR4, 0x2, UR5 ;  /* 0x0000000204077899 */ /* 0x000fc60008010205 */
[----:B---3--:R-:W-:Y:S02]  /*40530*/  UMOV UR4, URZ ;  /* 0x0000003f00047c82 */ /* 0x008fe40008000000 */
.L_x_1:
[----:B------:R-:W3:Y:S01]  /*40540*/  LDL.LU.64 R184, [R1+0x240] ;  /* 0x0002400001b87983 */ /* 0x000ee20000300a00 */
[----:B------:R-:W-:-:S04]  /*40550*/  DEPBAR.LE SB0, 0x0 ;  /* 0x000080000000791a */ /* 0x000fc80000000000 */
[----:B------:R-:W3:Y:S04]  /*40560*/  LDL.LU.64 R186, [R1+0x248] ;  /* 0x0002480001ba7983 */ /* 0x000ee80000300a00 */
[----:B------:R-:W3:Y:S04]  /*40570*/  LDL.LU.64 R180, [R1+0x230] ;  /* 0x0002300001b47983 */ /* 0x000ee80000300a00 */
[----:B------:R-:W3:Y:S04]  /*40580*/  LDL.LU.64 R182, [R1+0x238] ;  /* 0x0002380001b67983 */ /* 0x000ee80000300a00 */
[----:B------:R-:W-:Y:S06]  /*40590*/  BAR.SYNC.DEFER_BLOCKING 0x0 ;  /* 0x0000000000007b1d */ /* 0x000fec0000010000 */
[----:B------:R-:W4:Y:S04]  /*405a0*/  LDL.LU.64 R72, [R1+0x220] ;  /* 0x0002200001487983 */ /* 0x000f280000300a00 */
[----:B------:R-:W4:Y:S04]  /*405b0*/  LDL.LU.64 R74, [R1+0x228] ;  /* 0x00022800014a7983 */ /* 0x000f280000300a00 */
[----:B------:R-:W3:Y:S04]  /*405c0*/  LDL.LU.64 R68, [R1+0xa0] ;  /* 0x0000a00001447983 */ /* 0x000ee80000300a00 */
[----:B------:R-:W3:Y:S04]  /*405d0*/  LDL.LU.64 R70, [R1+0xa8] ;  /* 0x0000a80001467983 */ /* 0x000ee80000300a00 */
[----:B------:R-:W3:Y:S04]  /*405e0*/  LDL.LU.64 R64, [R1+0x90] ;  /* 0x0000900001407983 */ /* 0x000ee80000300a00 */
[----:B------:R-:W3:Y:S01]  /*405f0*/  LDL.LU.64 R66, [R1+0x98] ;  /* 0x0000980001427983 */ /* 0x000ee20000300a00 */
[----:B------:R-:W-:-:S02]  /*40600*/  LOP3.LUT R196, R0, 0x20, RZ, 0x3c, !PT ;  /* 0x0000002000c47812 */ /* 0x000fc400078e3cff */
[C---:B------:R-:W-:Y:S01]  /*40610*/  LOP3.LUT R3, R0.reuse, 0x60, RZ, 0x3c, !PT ;  /* 0x0000006000037812 */ /* 0x040fe200078e3cff */
[----:B------:R-:W-:Y:S04]  /*40620*/  STL [R1+0x298c], R140 ;  /* 0x00298c8c01007387 */ /* 0x000fe80000100800 */
        /* <DEDUP_REMOVED lines=17> */
[----:B-----5:R-:W1:Y:S04]  /*40740*/  LDSM.16.M88.4 R200, [R2+0x38000] ;  /* 0x0380000002c8783b */ /* 0x020e680000000200 */
        /* <DEDUP_REMOVED lines=38> */
[----:B------:R1:W-:Y:S04]  /*409b0*/  STL [R1+0x19f8], R252 ;  /* 0x0019f8fc01007387 */ /* 0x0003e80000100800 */
[----:B-1----:R-:W-:Y:S04]  /*409c0*/  STL [R1+0x27f8], R203 ;  /* 0x0027f8cb01007387 */ /* 0x002fe80000100800 */
[----:B------:R-:W-:Y:S01]  /*409d0*/  STL [R1+0x2608], R2 ;  /* 0x0026080201007387 */ /* 0x000fe20000100800 */
[----:B------:R-:W-:-:S03]  /*409e0*/  LOP3.LUT R252, R0, 0x40, RZ, 0x3c, !PT ;  /* 0x0000004000fc7812 */ /* 0x000fc600078e3cff */
[----:B------:R-:W2:Y:S04]  /*409f0*/  LDL.LU.64 R44, [R1+0x80] ;  /* 0x00008000012c7983 */ /* 0x000ea80000300a00 */
[----:B------:R-:W2:Y:S04]  /*40a00*/  LDL.LU.64 R46, [R1+0x88] ;  /* 0x00008800012e7983 */ /* 0x000ea80000300a00 */
[----:B------:R-:W2:Y:S04]  /*40a10*/  LDL.LU.64 R40, [R1+0x70] ;  /* 0x0000700001287983 */ /* 0x000ea80000300a00 */
[----:B------:R-:W2:Y:S04]  /*40a20*/  LDL.LU.64 R42, [R1+0x78] ;  /* 0x00007800012a7983 */ /* 0x000ea80000300a00 */
[----:B------:R-:W2:Y:S04]  /*40a30*/  LDL.LU.64 R36, [R1+0x60] ;  /* 0x0000600001247983 */ /* 0x000ea80000300a00 */
[----:B------:R-:W2:Y:S04]  /*40a40*/  LDL.LU.64 R38, [R1+0x68] ;  /* 0x0000680001267983 */ /* 0x000ea80000300a00 */
[----:B------:R-:W-:Y:S04]  /*40a50*/  LDS R24, [R0+0x40000] ;  /* 0x0400000000187984 */ /* 0x000fe80000000800 */
[----:B------:R-:W-:Y:S04]  /*40a60*/  LDS R26, [R0+0x40400] ;  /* 0x04040000001a7984 */ /* 0x000fe80000000800 */
[----:B------:R-:W-:Y:S04]  /*40a70*/  LDS R25, [R196+0x40000] ;  /* 0x04000000c4197984 */ /* 0x000fe80000000800 */
[----:B------:R-:W-:Y:S04]  /*40a80*/  LDS R27, [R196+0x40400] ;  /* 0x04040000c41b7984 */ /* 0x000fe80000000800 */
[----:B------:R-:W3:Y:S04]  /*40a90*/  LDSM.16.M88.4 R16, [R2+0x4000] ;  /* 0x004000000210783b */ /* 0x000ee80000000200 */
[----:B------:R-:W4:Y:S04]  /*40aa0*/  LDSM.16.M88.4 R12, [R2+0x8000] ;  /* 0x00800000020c783b */ /* 0x000f280000000200 */
[----:B------:R-:W-:Y:S04]  /*40ab0*/  LDSM.16.M88.4 R8, [R2+0xc000] ;  /* 0x00c000000208783b */ /* 0x000fe80000000200 */
[----:B------:R-:W-:Y:S04]  /*40ac0*/  LDSM.16.M88.4 R4, [R2+0x10000] ;  /* 0x010000000204783b */ /* 0x000fe80000000200 */
[----:B------:R-:W-:Y:S04]  /*40ad0*/  LDSM.16.M88.4 R236, [R2+0x14000] ;  /* 0x0140000002ec783b */ /* 0x000fe80000000200 */
[----:B------:R-:W-:Y:S04]  /*40ae0*/  LDSM.16.M88.4 R232, [R2+0x18000] ;  /* 0x0180000002e8783b */ /* 0x000fe80000000200 */
[----:B------:R-:W-:Y:S04]  /*40af0*/  LDSM.16.M88.4 R228, [R2+0x1c000] ;  /* 0x01c0000002e4783b */ /* 0x000fe80000000200 */
[----:B------:R-:W2:Y:S04]  /*40b00*/  LDL.LU.64 R32, [R1+0x50] ;  /* 0x0000500001207983 */ /* 0x000ea80000300a00 */
[----:B------:R-:W2:Y:S04]  /*40b10*/  LDL.LU.64 R34, [R1+0x58] ;  /* 0x0000580001227983 */ /* 0x000ea80000300a00 */
[----:B------:R-:W-:Y:S01]  /*40b20*/  LDSM.16.M88.4 R224, [R2+0x20000] ;  /* 0x0200000002e0783b */ /* 0x000fe20000000200 */
[----:B---3--:R-:W-:Y:S03]  /*40b30*/  HMMA.1688.F32.TF32 R28, R24, R16, R180 ;  /* 0x00000010181c723c */ /* 0x008fe600000810b4 */
[----:B------:R-:W-:Y:S04]  /*40b40*/  LDSM.16.M88.4 R220, [R2+0x24000] ;  /* 0x0240000002dc783b */ /* 0x000fe80000000200 */
[----:B------:R-:W-:Y:S04]  /*40b50*/  LDSM.16.M88.4 R216, [R2+0x28000] ;  /* 0x0280000002d8783b */ /* 0x000fe80000000200 */
[----:B------:R-:W-:Y:S04]  /*40b60*/  LDSM.16.M88.4 R212, [R2+0x2c000] ;  /* 0x02c0000002d4783b */ /* 0x000fe80000000200 */
[----:B------:R-:W1:Y:S04]  /*40b70*/  LDSM.16.M88.4 R20, [R2] ;  /* 0x000000000214783b */ /* 0x000e680000000200 */
[----:B------:R-:W3:Y:S04]  /*40b80*/  LDSM.16.M88.4 R208, [R2+0x30000] ;  /* 0x0300000002d0783b */ /* 0x000ee80000000200 */
[----:B------:R-:W2:Y:S01]  /*40b90*/  LDSM.16.M88.4 R204, [R2+0x34000] ;  /* 0x0340000002cc783b */ /* 0x000ea20000000200 */
[----:B------:R-:W-:-:S03]  /*40ba0*/  IMAD.MOV.U32 R168, RZ, RZ, R28 ;  /* 0x000000ffffa87224 */ /* 0x000fc600078e001c */
[----:B------:R-:W2:Y:S01]  /*40bb0*/  LDSM.16.M88.4 R240, [R2+0x3c000] ;  /* 0x03c0000002f0783b */ /* 0x000ea20000000200 */
[----:B------:R-:W-:Y:S02]  /*40bc0*/  IMAD.MOV.U32 R169, RZ, RZ, R29 ;  /* 0x000000ffffa97224 */ /* 0x000fe400078e001d */
[----:B------:R-:W-:Y:S01]  /*40bd0*/  IMAD.MOV.U32 R170, RZ, RZ, R30 ;  /* 0x000000ffffaa7224 */ /* 0x000fe200078e001e */
[----:B------:R-:W-:Y:S01]  /*40be0*/  LDS R112, [R252+0x40000] ;  /* 0x04000000fc707984 */ /* 0x000fe20000000800 */
[----:B------:R-:W-:Y:S02]  /*40bf0*/  IMAD.MOV.U32 R171, RZ, RZ, R31 ;  /* 0x000000ffffab7224 */ /* 0x000fe400078e001f */
[C---:B----4-:R-:W-:Y:S01]  /*40c00*/  HMMA.1688.F32.TF32 R28, R24.reuse, R12, R72 ;  /* 0x0000000c181c723c */ /* 0x050fe20000081048 */
[----:B------:R-:W-:Y:S04]  /*40c10*/  LDS R114, [R252+0x40400] ;  /* 0x04040000fc727984 */ /* 0x000fe80000000800 */
[----:B------:R-:W-:Y:S04]  /*40c20*/  LDS R113, [R3+0x40000] ;  /* 0x0400000003717984 */ /* 0x000fe80000000800 */
[----:B------:R-:W4:Y:S01]  /*40c30*/  LDS R115, [R3+0x40400] ;  /* 0x0404000003737984 */ /* 0x000f220000000800 */
[C---:B------:R-:W-:Y:S03]  /*40c40*/  HMMA.1688.F32.TF32 R84, R24.reuse, R200, R84 ;  /* 0x000000c81854723c */ /* 0x040fe60000081054 */
[----:B------:R-:W-:Y:S04]  /*40c50*/  LDS R198, [R252+0x40480] ;  /* 0x04048000fcc67984 */ /* 0x000fe80000000800 */
[----:B------:R-:W-:Y:S01]  /*40c60*/  LDS R197, [R3+0x40080] ;  /* 0x0400800003c57984 */ /* 0x000fe20000000800 */
[----:B-1----:R-:W-:Y:S03]  /*40c70*/  HMMA.1688.F32.TF32 R184, R24, R20, R184 ;  /* 0x0000001418b8723c */ /* 0x002fe600000810b8 */
[----:B------:R-:W-:Y:S03]  /*40c80*/  LDS R199, [R3+0x40480] ;  /* 0x0404800003c77984 */ /* 0x000fe60000000800 */
[----:B------:R-:W-:Y:S01]  /*40c90*/  MOV R56, R28 ;  /* 0x0000001c00387202 */ /* 0x000fe20000000f00 */
[----:B------:R-:W-:-:S02]  /*40ca0*/  IMAD.MOV.U32 R57, RZ, RZ, R29 ;  /* 0x000000ffff397224 */ /* 0x000fc400078e001d */
[----:B------:R-:W-:Y:S02]  /*40cb0*/  IMAD.MOV.U32 R58, RZ, RZ, R30 ;  /* 0x000000ffff3a7224 */ /* 0x000fe400078e001e */
[----:B------:R-:W-:Y:S02]  /*40cc0*/  IMAD.MOV.U32 R59, RZ, RZ, R31 ;  /* 0x000000ffff3b7224 */ /* 0x000fe400078e001f */
[C---:B------:R-:W-:Y:S11]  /*40cd0*/  HMMA.1688.F32.TF32 R28, R24.reuse, R8, R68 ;  /* 0x00000008181c723c */ /* 0x040ff60000081044 */
[----:B------:R-:W-:Y:S01]  /*40ce0*/  IMAD.MOV.U32 R60, RZ, RZ, R184 ;  /* 0x000000ffff3c7224 */ /* 0x000fe200078e00b8 */
[----:B------:R-:W-:Y:S01]  /*40cf0*/  MOV R62, R186 ;  /* 0x000000ba003e7202 */ /* 0x000fe20000000f00 */
[----:B------:R-:W-:Y:S01]  /*40d00*/  IMAD.MOV.U32 R61, RZ, RZ, R185 ;  /* 0x000000ffff3d7224 */ /* 0x000fe200078e00b9 */
[----:B--2---:R-:W-:Y:S10]  /*40d10*/  HMMA.1688.F32.TF32 R72, R24, R224, R32 ;  /* 0x000000e01848723c */ /* 0x004ff40000081020 */
[----:B------:R-:W-:Y:S01]  /*40d20*/  IMAD.MOV.U32 R52, RZ, RZ, R28 ;  /* 0x000000ffff347224 */ /* 0x000fe200078e001c */
[----:B------:R-:W-:Y:S01]  /*40d30*/  MOV R54, R30 ;  /* 0x0000001e00367202 */ /* 0x000fe20000000f00 */
[----:B------:R-:W-:-:S02]  /*40d40*/  IMAD.MOV.U32 R53, RZ, RZ, R29 ;  /* 0x000000ffff357224 */ /* 0x000fc400078e001d */
[----:B------:R-:W-:Y:S02]  /*40d50*/  IMAD.MOV.U32 R55, RZ, RZ, R31 ;  /* 0x000000ffff377224 */ /* 0x000fe400078e001f */
[----:B------:R-:W-:Y:S01]  /*40d60*/  IMAD.MOV.U32 R63, RZ, RZ, R187 ;  /* 0x000000ffff3f7224 */ /* 0x000fe200078e00bb */
[C---:B------:R-:W-:Y:S08]  /*40d70*/  HMMA.1688.F32.TF32 R28, R24.reuse, R4, R64 ;  /* 0x00000004181c723c */ /* 0x040ff00000081040 */
[C---:B------:R-:W-:Y:S11]  /*40d80*/  HMMA.1688.F32.TF32 R64, R24.reuse, R236, R44 ;  /* 0x000000ec1840723c */ /* 0x040ff6000008102c */
[----:B------:R-:W-:Y:S11]  /*40d90*/  @!UPT UIADD3 URZ, URZ, URZ, URZ ;  /* 0x0000003f3f3ff290 */ /* 0x000ff6000fffe03f */
[----:B------:R-:W-:Y:S02]  /*40da0*/  @!UPT UIADD3 URZ, URZ, URZ, URZ ;  /* 0x0000003f3f3ff290 */ /* 0x000fe4000fffe03f */
[----:B------:R-:W-:Y:S01]  /*40db0*/  MOV R44, R64 ;  /* 0x00000040002c7202 */ /* 0x000fe20000000f00 */
[----:B------:R-:W-:Y:S02]  /*40dc0*/  IMAD.MOV.U32 R45, RZ, RZ, R65 ;  /* 0x000000ffff2d7224 */ /* 0x000fe400078e0041 */
[----:B------:R-:W-:Y:S02]  /*40dd0*/  IMAD.MOV.U32 R46, RZ, RZ, R66 ;  /* 0x000000ffff2e7224 */ /* 0x000fe400078e0042 */
[----:B------:R-:W-:Y:S02]  /*40de0*/  IMAD.MOV.U32 R47, RZ, RZ, R67 ;  /* 0x000000ffff2f7224 */ /* 0x000fe400078e0043 */
[----:B------:R-:W-:Y:S01]  /*40df0*/  HMMA.1688.F32.TF32 R64, R24, R232, R40 ;  /* 0x000000e81840723c */ /* 0x000fe20000081028 */
[----:B------:R-:W-:Y:S02]  /*40e00*/  IMAD.MOV.U32 R48, RZ, RZ, R28 ;  /* 0x000000ffff307224 */ /* 0x000fe400078e001c */
[----:B------:R-:W-:-:S02]  /*40e10*/  IMAD.MOV.U32 R49, RZ, RZ, R29 ;  /* 0x000000ffff317224 */ /* 0x000fc400078e001d */
[----:B------:R-:W-:Y:S01]  /*40e20*/  IMAD.MOV.U32 R50, RZ, RZ, R30 ;  /* 0x000000ffff327224 */ /* 0x000fe200078e001e */
[----:B------:R-:W2:Y:S11]  /*40e30*/  LDL.LU.64 R28, [R1+0x40] ;  /* 0x00004000011c7983 */ /* 0x000eb60000300a00 */
[----:B------:R-:W-:Y:S07]  /*40e40*/  @!UPT UIADD3 URZ, URZ, URZ, URZ ;  /* 0x0000003f3f3ff290 */ /* 0x000fee000fffe03f */
[----:B------:R-:W-:Y:S01]  /*40e50*/  IMAD.MOV.U32 R40, RZ, RZ, R64 ;  /* 0x000000ffff287224 */ /* 0x000fe200078e0040 */
[----:B------:R-:W-:Y:S01]  /*40e60*/  MOV R42, R66 ;  /* 0x00000042002a7202 */ /* 0x000fe20000000f00 */
[----:B------:R-:W-:Y:S02]  /*40e70*/  IMAD.MOV.U32 R41, RZ, RZ, R65 ;  /* 0x000000ffff297224 */ /* 0x000fe400078e0041 */
[----:B------:R-:W-:Y:S02]  /*40e80*/  IMAD.MOV.U32 R43, RZ, RZ, R67 ;  /* 0x000000ffff2b7224 */ /* 0x000fe400078e0043 */
[----:B------:R-:W-:Y:S01]  /*40e90*/  HMMA.1688.F32.TF32 R64, R24, R228, R36 ;  /* 0x000000e41840723c */ /* 0x000fe20000081024 */
[----:B------:R-:W-:Y:S02]  /*40ea0*/  IMAD.MOV.U32 R51, RZ, RZ, R31 ;  /* 0x000000ffff337224 */ /* 0x000fe400078e001f */
[----:B------:R-:W2:Y:S04]  /*40eb0*/  LDL.LU.64 R30, [R1+0x48] ;  /* 0x00004800011e7983 */ /* 0x000ea80000300a00 */
[----:B------:R-:W3:Y:S04]  /*40ec0*/  LDL.LU.64 R68, [R1+0x30] ;  /* 0x0000300001447983 */ /* 0x000ee80000300a00 */
[----:B------:R-:W3:Y:S11]  /*40ed0*/  LDL.LU.64 R70, [R1+0x38] ;  /* 0x0000380001467983 */ /* 0x000ef60000300a00 */
[----:B------:R-:W-:Y:S02]  /*40ee0*/  @!UPT UIADD3 URZ, URZ, URZ, URZ ;  /* 0x0000003f3f3ff290 */ /* 0x000fe4000fffe03f */
[----:B------:R-:W-:Y:S02]  /*40ef0*/  IMAD.MOV.U32 R36, RZ, RZ, R64 ;  /* 0x000000ffff247224 */ /* 0x000fe400078e0040 */
[----:B------:R-:W-:Y:S02]  /*40f00*/  IMAD.MOV.U32 R37, RZ, RZ, R65 ;  /* 0x000000ffff257224 */ /* 0x000fe400078e0041 */
[----:B------:R-:W-:Y:S01]  /*40f10*/  IMAD.MOV.U32 R38, RZ, RZ, R66 ;  /* 0x000000ffff267224 */ /* 0x000fe200078e0042 */
[----:B------:R-:W4:Y:S01]  /*40f20*/  LDL.LU.64 R64, [R1+0x20] ;  /* 0x0000200001407983 */ /* 0x000f220000300a00 */
[----:B------:R-:W-:-:S03]  /*40f30*/  IMAD.MOV.U32 R39, RZ, RZ, R67 ;  /* 0x000000ffff277224 */ /* 0x000fc600078e0043 */
[----:B------:R-:W4:Y:S01]  /*40f40*/  LDL.LU.64 R66, [R1+0x28] ;  /* 0x0000280001427983 */ /* 0x000f220000300a00 */
[----:B------:R-:W-:Y:S01]  /*40f50*/  MOV R32, R72 ;  /* 0x0000004800207202 */ /* 0x000fe20000000f00 */
[----:B------:R-:W-:Y:S02]  /*40f60*/  IMAD.MOV.U32 R33, RZ, RZ, R73 ;  /* 0x000000ffff217224 */ /* 0x000fe400078e0049 */
[----:B------:R-:W-:Y:S02]  /*40f70*/  IMAD.MOV.U32 R34, RZ, RZ, R74 ;  /* 0x000000ffff227224 */ /* 0x000fe400078e004a */
[----:B------:R-:W-:Y:S02]  /*40f80*/  IMAD.MOV.U32 R35, RZ, RZ, R75 ;  /* 0x000000ffff237224 */ /* 0x000fe400078e004b */
[C---:B--2---:R-:W-:Y:S08]  /*40f90*/  HMMA.1688.F32.TF32 R72, R24.reuse, R220, R28 ;  /* 0x000000dc1848723c */ /* 0x044ff0000008101c */
[C---:B---3--:R-:W-:Y:S08]  /*40fa0*/  HMMA.1688.F32.TF32 R68, R24.reuse, R216, R68 ;  /* 0x000000d81844723c */ /* 0x048ff00000081044 */
[----:B----4-:R-:W-:Y:S08]  /*40fb0*/  HMMA.1688.F32.TF32 R64, R24, R212, R64 ;  /* 0x000000d41840723c */ /* 0x010ff00000081040 */
[----:B------:R-:W-:Y:S01]  /*40fc0*/  IMAD.MOV.U32 R28, RZ, RZ, R72 ;  /* 0x000000ffff1c7224 */ /* 0x000fe200078e0048 */
[----:B------:R-:W-:Y:S01]  /*40fd0*/  MOV R30, R74 ;  /* 0x0000004a001e7202 */ /* 0x000fe20000000f00 */
[----:B------:R-:W-:-:S02]  /*40fe0*/  IMAD.MOV.U32 R29, RZ, RZ, R73 ;  /* 0x000000ffff1d7224 */ /* 0x000fc400078e0049 */
[----:B------:R-:W-:Y:S01]  /*40ff0*/  IMAD.MOV.U32 R31, RZ, RZ, R75 ;  /* 0x000000ffff1f7224 */ /* 0x000fe200078e004b */
[----:B------:R-:W2:Y:S03]  /*41000*/  LDL.LU.64 R72, [R1+0x10] ;  /* 0x0000100001487983 */ /* 0x000ea60000300a00 */
[----:B------:R-:W-:Y:S02]  /*41010*/  IMAD.MOV.U32 R248, RZ, RZ, R68 ;  /* 0x000000fffff87224 */ /* 0x000fe400078e0044 */
[----:B------:R-:W-:Y:S01]  /*41020*/  IMAD.MOV.U32 R249, RZ, RZ, R69 ;  /* 0x000000fffff97224 */ /* 0x000fe200078e0045 */
[----:B------:R-:W2:Y:S01]  /*41030*/  LDL.LU.64 R74, [R1+0x18] ;  /* 0x00001800014a7983 */ /* 0x000ea20000300a00 */
[----:B------:R-:W-:Y:S02]  /*41040*/  IMAD.MOV.U32 R250, RZ, RZ, R70 ;  /* 0x000000fffffa7224 */ /* 0x000fe400078e0046 */
[----:B------:R-:W-:Y:S01]  /*41050*/  IMAD.MOV.U32 R251, RZ, RZ, R71 ;  /* 0x000000fffffb7224 */ /* 0x000fe200078e0047 */
[----:B------:R-:W3:Y:S04]  /*41060*/  LDL.LU.64 R68, [R1+0x210] ;  /* 0x0002100001447983 */ /* 0x000ee80000300a00 */
[----:B------:R-:W3:Y:S01]  /*41070*/  LDL.LU.64 R70, [R1+0x218] ;  /* 0x0002180001467983 */ /* 0x000ee20000300a00 */
[----:B------:R-:W-:Y:S01]  /*41080*/  MOV R244, R64 ;  /* 0x0000004000f47202 */ /* 0x000fe20000000f00 */
[----:B------:R-:W-:-:S02]  /*41090*/  IMAD.MOV.U32 R245, RZ, RZ, R65 ;  /* 0x000000fffff57224 */ /* 0x000fc400078e0041 */
[----:B------:R-:W-:Y:S01]  /*410a0*/  IMAD.MOV.U32 R246, RZ, RZ, R66 ;  /* 0x000000fffff67224 */ /* 0x000fe200078e0042 */
[----:B------:R-:W4:Y:S01]  /*410b0*/  LDL.LU.64 R64, [R1+0x140] ;  /* 0x0001400001407983 */ /* 0x000f220000300a00 */
[----:B------:R-:W-:-:S03]  /*410c0*/  IMAD.MOV.U32 R247, RZ, RZ, R67 ;  /* 0x000000fffff77224 */ /* 0x000fc600078e0043 */
[----:B------:R-:W4:Y:S04]  /*410d0*/  LDL.LU.64 R66, [R1+0x148] ;  /* 0x0001480001427983 */ /* 0x000f280000300a00 */
[----:B------:R-:W-:Y:S04]  /*410e0*/  STL.64 [R1+0x2808], R86 ;  /* 0x0028085601007387 */ /* 0x000fe80000100a00 */
[----:B------:R-:W-:Y:S01]  /*410f0*/  STL.64 [R1+0x2800], R84 ;  /* 0x0028005401007387 */ /* 0x000fe20000100a00 */
[C---:B--2---:R-:W-:Y:S08]  /*41100*/  HMMA.1688.F32.TF32 R72, R24.reuse, R208, R72 ;  /* 0x000000d01848723c */ /* 0x044ff00000081048 */
[C---:B---3--:R-:W-:Y:S08]  /*41110*/  HMMA.1688.F32.TF32 R68, R24.reuse, R204, R68 ;  /* 0x000000cc1844723c */ /* 0x048ff00000081044 */
[----:B----4-:R-:W-:Y:S08]  /*41120*/  HMMA.1688.F32.TF32 R24, R24, R240, R64 ;  /* 0x000000f01818723c */ /* 0x010ff00000081040 */
[C---:B------:R-:W-:Y:S11]  /*41130*/  HMMA.1688.F32.TF32 R64, R112.reuse, R20, R92 ;  /* 0x000000147040723c */ /* 0x040ff6000008105c */
[----:B------:R-:W-:Y:S04]  /*41140*/  @!UPT UIADD3 URZ, URZ, URZ, URZ ;  /* 0x0000003f3f3ff290 */ /* 0x000fe8000fffe03f */
[----:B------:R-:W-:Y:S04]  /*41150*/  STL.64 [R1+0x2818], R26 ;  /* 0x0028181a01007387 */ /* 0x000fe80000100a00 */
[----:B------:R1:W-:Y:S04]  /*41160*/  STL.64 [R1+0x2810], R24 ;  /* 0x0028101801007387 */ /* 0x0003e80000100a00 */
[----:B------:R-:W-:Y:S04]  /*41170*/  STL [R1+0x27f4], R64 ;  /* 0x0027f44001007387 */ /* 0x000fe80000100800 */
[----:B------:R-:W-:Y:S04]  /*41180*/  STL [R1+0x27f0], R65 ;  /* 0x0027f04101007387 */ /* 0x000fe80000100800 */
[----:B------:R-:W-:Y:S01]  /*41190*/  STL [R1+0x27ec], R66 ;  /* 0x0027ec4201007387 */ /* 0x000fe20000100800 */
[C---:B-1----:R-:W-:Y:S03]  /*411a0*/  HMMA.1688.F32.TF32 R24, R112.reuse, R12, R100 ;  /* 0x0000000c7018723c */ /* 0x042fe60000081064 */
[----:B------:R1:W-:Y:S05]  /*411b0*/  STL [R1+0x27e8], R67 ;  /* 0x0027e84301007387 */ /* 0x0003ea0000100800 */
[----:B-1----:R-:W-:Y:S11]  /*411c0*/  HMMA.1688.F32.TF32 R64, R112, R16, R96 ;  /* 0x000000107040723c */ /* 0x002ff60000081060 */
[----:B------:R-:W-:Y:S04]  /*411d0*/  @!UPT UIADD3 URZ, URZ, URZ, URZ ;  /* 0x0000003f3f3ff290 */ /* 0x000fe8000fffe03f */
[----:B------:R-:W-:Y:S08]  /*411e0*/  STL [R1+0x124], R25 ;  /* 0x0001241901007387 */ /* 0x000ff00000100800 */
[----:B------:R-:W-:Y:S04]  /*411f0*/  STL.64 [R1+0x130], R64 ;  /* 0x0001304001007387 */ /* 0x000fe80000100a00 */
[----:B------:R-:W-:Y:S04]  /*41200*/  STL.64 [R1+0x138], R66 ;  /* 0x0001384201007387 */ /* 0x000fe80000100a00 */
[----:B------:R1:W-:Y:S04]  /*41210*/  STL.64 [R1+0x128], R26 ;  /* 0x0001281a01007387 */ /* 0x0003e80000100a00 */
[----:B------:R-:W2:Y:S04]  /*41220*/  LDL.LU.64 R84, [R1+0x200] ;  /* 0x0002000001547983 */ /* 0x000ea80000300a00 */
[----:B------:R-:W2:Y:S01]  /*41230*/  LDL.LU.64 R86, [R1+0x208] ;  /* 0x0002080001567983 */ /* 0x000ea20000300a00 */
[----:B------:R-:W-:-:S02]  /*41240*/  MOV R203, R24 ;  /* 0x0000001800cb7202 */ /* 0x000fc40000000f00 */
[C---:B-1----:R-:W-:Y:S11]  /*41250*/  HMMA.1688.F32.TF32 R24, R112.reuse, R8, R104 ;  /* 0x000000087018723c */ /* 0x042ff60000081068 */
[----:B------:R-:W-:Y:S11]  /*41260*/  @!UPT UIADD3 URZ, URZ, URZ, URZ ;  /* 0x0000003f3f3ff290 */ /* 0x000ff6000fffe03f */
[----:B------:R-:W-:Y:S01]  /*41270*/  @!UPT UIADD3 URZ, URZ, URZ, URZ ;  /* 0x0000003f3f3ff290 */ /* 0x000fe2000fffe03f */
[----:B------:R-:W-:Y:S04]  /*41280*/  STL.64 [R1+0x110], R24 ;  /* 0x0001101801007387 */ /* 0x000fe80000100a00 */
[----:B------:R1:W-:Y:S02]  /*41290*/  STL.64 [R1+0x118], R26 ;  /* 0x0001181a01007387 */ /* 0x0003e40000100a00 */
[----:B-1----:R-:W-:Y:S01]  /*412a0*/  HMMA.1688.F32.TF32 R24, R112, R4, R108 ;  /* 0x000000047018723c */ /* 0x002fe2000008106c */
[----:B------:R-:W-:Y:S02]  /*412b0*/  IMAD.MOV.U32 R140, RZ, RZ, R68 ;  /* 0x000000ffff8c7224 */ /* 0x000fe400078e0044 */
[----:B------:R-:W-:Y:S02]  /*412c0*/  IMAD.MOV.U32 R141, RZ, RZ, R69 ;  /* 0x000000ffff8d7224 */ /* 0x000fe400078e0045 */
[----:B------:R-:W-:-:S02]  /*412d0*/  IMAD.MOV.U32 R142, RZ, RZ, R70 ;  /* 0x000000ffff8e7224 */ /* 0x000fc400078e0046 */
[----:B------:R-:W-:Y:S02]  /*412e0*/  IMAD.MOV.U32 R143, RZ, RZ, R71 ;  /* 0x000000ffff8f7224 */ /* 0x000fe400078e0047 */
[C---:B------:R-:W-:Y:S11]  /*412f0*/  HMMA.1688.F32.TF32 R68, R112.reuse, R232, R116 ;  /* 0x000000e87044723c */ /* 0x040ff60000081074 */
[----:B------:R-:W-:Y:S03]  /*41300*/  @!UPT UIADD3 URZ, URZ, URZ, URZ ;  /* 0x0000003f3f3ff290 */ /* 0x000fe6000fffe03f */
[----:B------:R1:W-:Y:S01]  /*41310*/  STL [R1+0x100], R24 ;  /* 0x0001001801007387 */ /* 0x0003e20000100800 */
[----:B------:R-:W-:Y:S02]  /*41320*/  IMAD.MOV.U32 R64, RZ, RZ, R25 ;  /* 0x000000ffff407224 */ /* 0x000fe400078e0019 */
[----:B------:R-:W-:Y:S02]  /*41330*/  IMAD.MOV.U32 R65, RZ, RZ, R26 ;  /* 0x000000ffff417224 */ /* 0x000fe400078e001a */
[----:B------:R-:W-:Y:S02]  /*41340*/  IMAD.MOV.U32 R66, RZ, RZ, R27 ;  /* 0x000000ffff427224 */ /* 0x000fe400078e001b */
[----:B-1----:R-:W-:Y:S03]  /*41350*/  HMMA.1688.F32.TF32 R24, R112, R236, R88 ;  /* 0x000000ec7018723c */ /* 0x002fe60000081058 */
[----:B------:R-:W-:Y:S01]  /*41360*/  IMAD.MOV.U32 R67, RZ, RZ, R68 ;  /* 0x000000ffff437224 */ /* 0x000fe200078e0044 */
[----:B------:R-:W-:Y:S01]  /*41370*/  MOV R178, R74 ;  /* 0x0000004a00b27202 */ /* 0x000fe20000000f00 */
[----:B------:R-:W-:-:S03]  /*41380*/  IMAD.MOV.U32 R176, RZ, RZ, R72 ;  /* 0x000000ffffb07224 */ /* 0x000fc600078e0048 */
[----:B------:R-:W-:Y:S01]  /*41390*/  HMMA.1688.F32.TF32 R180, R112, R228, R120 ;  /* 0x000000e470b4723c */ /* 0x000fe20000081078 */
[----:B------:R-:W-:Y:S02]  /*413a0*/  IMAD.MOV.U32 R177, RZ, RZ, R73 ;  /* 0x000000ffffb17224 */ /* 0x000fe400078e0049 */
[----:B------:R-:W-:Y:S11]  /*413b0*/  IMAD.MOV.U32 R179, RZ, RZ, R75 ;  /* 0x000000ffffb37224 */ /* 0x000ff600078e004b */
[----:B------:R-:W-:Y:S01]  /*413c0*/  @!UPT UIADD3 URZ, URZ, URZ, URZ ;  /* 0x0000003f3f3ff290 */ /* 0x000fe2000fffe03f */
[----:B------:R1:W-:Y:S01]  /*413d0*/  STL.64 [R1+0xf0], R24 ;  /* 0x0000f01801007387 */ /* 0x0003e20000100a00 */
[----:B------:R-:W-:-:S03]  /*413e0*/  IMAD.MOV.U32 R2, RZ, RZ, R27 ;  /* 0x000000ffff027224 */ /* 0x000fc600078e001b */
[----:B------:R3:W-:Y:S01]  /*413f0*/  STL [R1+0xf8], R26 ;  /* 0x0000f81a01007387 */ /* 0x0007e20000100800 */
[C---:B------:R-:W-:Y:S03]  /*41400*/  HMMA.1688.F32.TF32 R184, R112.reuse, R220, R128 ;  /* 0x000000dc70b8723c */ /* 0x040fe60000081080 */
[----:B------:R-:W-:Y:S04]  /*41410*/  LDS R128, [R0+0x40080] ;  /* 0x0400800000807984 */ /* 0x000fe80000000800 */
[----:B-1----:R-:W4:Y:S04]  /*41420*/  LDL.LU.64 R24, [R1+0x1f0] ;  /* 0x0001f00001187983 */ /* 0x002f280000300a00 */
[----:B---3--:R-:W4:Y:S04]  /*41430*/  LDL.LU.64 R26, [R1+0x1f8] ;  /* 0x0001f800011a7983 */ /* 0x008f280000300a00 */
[----:B------:R-:W-:Y:S04]  /*41440*/  STL [R1+0xe4], R69 ;  /* 0x0000e44501007387 */ /* 0x000fe80000100800 */
[----:B------:R1:W-:Y:S01]  /*41450*/  STL.64 [R1+0xe8], R70 ;  /* 0x0000e84601007387 */ /* 0x0003e20000100a00 */
[C---:B------:R-:W-:Y:S03]  /*41460*/  HMMA.1688.F32.TF32 R72, R112.reuse, R216, R80 ;  /* 0x000000d87048723c */ /* 0x040fe60000081050 */
[----:B------:R-:W4:Y:S04]  /*41470*/  LDL.LU.64 R100, [R1+0x1e0] ;  /* 0x0001e00001647983 */ /* 0x000f280000300a00 */
[----:B------:R-:W4:Y:S01]  /*41480*/  LDL.LU.64 R102, [R1+0x1e8] ;  /* 0x0001e80001667983 */ /* 0x000f220000300a00 */
[C---:B-1----:R-:W-:Y:S08]  /*41490*/  HMMA.1688.F32.TF32 R68, R112.reuse, R224, R124 ;  /* 0x000000e07044723c */ /* 0x042ff0000008107c */
[C---:B------:R-:W-:Y:S01]  /*414a0*/  HMMA.1688.F32.TF32 R188, R112.reuse, R212, R76 ;  /* 0x000000d470bc723c */ /* 0x040fe2000008104c */
[----:B------:R-:W-:Y:S04]  /*414b0*/  STL.64 [R1+0x2828], R66 ;  /* 0x0028284201007387 */ /* 0x000fe80000100a00 */
[----:B------:R-:W-:Y:S04]  /*414c0*/  STL.64 [R1+0x2820], R64 ;  /* 0x0028204001007387 */ /* 0x000fe80000100a00 */
[----:B------:R-:W-:Y:S04]  /*414d0*/  STL.64 [R1+0x27c0], R182 ;  /* 0x0027c0b601007387 */ /* 0x000fe80000100a00 */
[----:B------:R1:W-:Y:S04]  /*414e0*/  STL.64 [R1+0x27b8], R180 ;  /* 0x0027b8b401007387 */ /* 0x0003e80000100a00 */
[----:B------:R-:W-:Y:S04]  /*414f0*/  STL.64 [R1+0x27d0], R70 ;  /* 0x0027d04601007387 */ /* 0x000fe80000100a00 */
[----:B------:R-:W-:Y:S04]  /*41500*/  STL.64 [R1+0x27c8], R68 ;  /* 0x0027c84401007387 */ /* 0x000fe80000100a00 */
[----:B------:R-:W-:Y:S04]  /*41510*/  STL.64 [R1+0x27e0], R186 ;  /* 0x0027e0ba01007387 */ /* 0x000fe80000100a00 */
[----:B------:R-:W-:Y:S04]  /*41520*/  STL.64 [R1+0x27d8], R184 ;  /* 0x0027d8b801007387 */ /* 0x000fe80000100a00 */
[----:B------:R-:W-:Y:S04]  /*41530*/  STL.64 [R1+0x2838], R74 ;  /* 0x0028384a01007387 */ /* 0x000fe80000100a00 */
[----:B------:R-:W-:Y:S04]  /*41540*/  STL.64 [R1+0x2830], R72 ;  /* 0x0028304801007387 */ /* 0x000fe80000100a00 */
[----:B------:R-:W-:Y:S04]  /*41550*/  STL.64 [R1+0x2848], R190 ;  /* 0x002848be01007387 */ /* 0x000fe80000100a00 */
[----:B------:R-:W-:Y:S04]  /*41560*/  STL.64 [R1+0x2840], R188 ;  /* 0x002840bc01007387 */ /* 0x000fe80000100a00 */
[----:B------:R-:W4:Y:S04]  /*41570*/  LDL.LU.64 R88, [R1+0x1d0] ;  /* 0x0001d00001587983 */ /* 0x000f280000300a00 */
[----:B------:R-:W4:Y:S04]  /*41580*/  LDL.LU.64 R90, [R1+0x1d8] ;  /* 0x0001d800015a7983 */ /* 0x000f280000300a00 */
[----:B------:R-:W-:Y:S04]  /*41590*/  LDS R130, [R0+0x40480] ;  /* 0x0404800000827984 */ /* 0x000fe80000000800 */
[----:B------:R-:W-:Y:S04]  /*415a0*/  LDS R129, [R196+0x40080] ;  /* 0x04008000c4817984 */ /* 0x000fe80000000800 */
[----:B------:R-:W1:Y:S01]  /*415b0*/  LDS R131, [R196+0x40480] ;  /* 0x04048000c4837984 */ /* 0x000e620000000800 */
[----:B--2---:R-:W-:Y:S01]  /*415c0*/  HMMA.1688.F32.TF32 R76, R112, R208, R84 ;  /* 0x000000d0704c723c */ /* 0x004fe20000081054 */
[----:B-1----:R-:W-:Y:S01]  /*415d0*/  MOV R180, R140 ;  /* 0x0000008c00b47202 */ /* 0x002fe20000000f00 */
[----:B------:R-:W-:Y:S01]  /*415e0*/  IMAD.MOV.U32 R181, RZ, RZ, R141 ;  /* 0x000000ffffb57224 */ /* 0x000fe200078e008d */
[----:B------:R-:W1:Y:S11]  /*415f0*/  LDS R196, [R252+0x40080] ;  /* 0x04008000fcc47984 */ /* 0x000e760000000800 */
[----:B------:R-:W-:Y:S09]  /*41600*/  @!UPT UIADD3 URZ, URZ, URZ, URZ ;  /* 0x0000003f3f3ff290 */ /* 0x000ff2000fffe03f */
[----:B------:R-:W-:Y:S04]  /*41610*/  STL.64 [R1+0x2858], R78 ;  /* 0x0028584e01007387 */ /* 0x000fe80000100a00 */
[----:B------:R2:W-:Y:S04]  /*41620*/  STL.64 [R1+0x2850], R76 ;  /* 0x0028504c01007387 */ /* 0x0005e80000100a00 */
[----:B------:R-:W3:Y:S04]  /*41630*/  LDL.LU.64 R92, [R1+0x1c0] ;  /* 0x0001c000015c7983 */ /* 0x000ee80000300a00 */
[----:B------:R-:W3:Y:S04]  /*41640*/  LDL.LU.64 R94, [R1+0x1c8] ;  /* 0x0001c800015e7983 */ /* 0x000ee80000300a00 */
[----:B------:R-:W3:Y:S04]  /*41650*/  LDL.LU.64 R96, [R1+0x1b0] ;  /* 0x0001b00001607983 */ /* 0x000ee80000300a00 */
[----:B------:R-:W3:Y:S04]  /*41660*/  LDL.LU.64 R98, [R1+0x1b8] ;  /* 0x0001b80001627983 */ /* 0x000ee80000300a00 */
[----:B------:R-:W3:Y:S04]  /*41670*/  LDL.LU.64 R84, [R1+0x1a0] ;  /* 0x0001a00001547983 */ /* 0x000ee80000300a00 */
[----:B------:R-:W3:Y:S04]  /*41680*/  LDL.LU.64 R86, [R1+0x1a8] ;  /* 0x0001a80001567983 */ /* 0x000ee80000300a00 */
[----:B--2---:R-:W2:Y:S04]  /*41690*/  LDL.LU.64 R76, [R1+0x190] ;  /* 0x00019000014c7983 */ /* 0x004ea80000300a00 */
[----:B------:R-:W2:Y:S04]  /*416a0*/  LDL.LU.64 R78, [R1+0x198] ;  /* 0x00019800014e7983 */ /* 0x000ea80000300a00 */
[----:B------:R-:W2:Y:S04]  /*416b0*/  LDL.LU.64 R72, [R1+0x180] ;  /* 0x0001800001487983 */ /* 0x000ea80000300a00 */
[----:B------:R-:W2:Y:S04]  /*416c0*/  LDL.LU.64 R74, [R1+0x188] ;  /* 0x00018800014a7983 */ /* 0x000ea80000300a00 */
[----:B------:R-:W2:Y:S04]  /*416d0*/  LDL.LU.64 R68, [R1+0x170] ;  /* 0x0001700001447983 */ /* 0x000ea80000300a00 */
[----:B------:R-:W2:Y:S04]  /*416e0*/  LDL.LU.64 R70, [R1+0x178] ;  /* 0x0001780001467983 */ /* 0x000ea80000300a00 */
[----:B------:R-:W3:Y:S04]  /*416f0*/  LDL.LU.64 R64, [R1+0x160] ;  /* 0x0001600001407983 */ /* 0x000ee80000300a00 */
[----:B------:R-:W3:Y:S01]  /*41700*/  LDL.LU.64 R66, [R1+0x168] ;  /* 0x0001680001427983 */ /* 0x000ee20000300a00 */
[----:B------:R-:W-:Y:S08]  /*41710*/  HMMA.1688.F32.TF32 R144, R128, R16, R144 ;  /* 0x000000108090723c */ /* 0x000ff00000081090 */
[C---:B----4-:R-:W-:Y:S01]  /*41720*/  HMMA.1688.F32.TF32 R120, R112.reuse, R204, R24 ;  /* 0x000000cc7078723c */ /* 0x050fe20000081018 */
[----:B------:R-:W4:Y:S04]  /*41730*/  LDL.LU.64 R24, [R1+0x150] ;  /* 0x0001500001187983 */ /* 0x000f280000300a00 */
[----:B------:R-:W4:Y:S03]  /*41740*/  LDL.LU.64 R26, [R1+0x158] ;  /* 0x00015800011a7983 */ /* 0x000f260000300a00 */
[C---:B------:R-:W-:Y:S08]  /*41750*/  HMMA.1688.F32.TF32 R80, R112.reuse, R200, R100 ;  /* 0x000000c87050723c */ /* 0x040ff00000081064 */
[----:B------:R-:W-:Y:S07]  /*41760*/  HMMA.1688.F32.TF32 R112, R112, R240, R152 ;  /* 0x000000f07070723c */ /* 0x000fee0000081098 */
[----:B------:R-:W-:Y:S04]  /*41770*/  STL.64 [R1+0x2868], R122 ;  /* 0x0028687a01007387 */ /* 0x000fe80000100a00 */
[----:B------:R-:W-:Y:S01]  /*41780*/  STL.64 [R1+0x2860], R120 ;  /* 0x0028607801007387 */ /* 0x000fe20000100a00 */
[----:B------:R-:W-:-:S03]  /*41790*/  IMAD.MOV.U32 R182, RZ, RZ, R142 ;  /* 0x000000ffffb67224 */ /* 0x000fc600078e008e */
[----:B------:R-:W-:Y:S04]  /*417a0*/  STL.64 [R1+0x2878], R82 ;  /* 0x0028785201007387 */ /* 0x000fe80000100a00 */
[----:B------:R-:W-:Y:S04]  /*417b0*/  STL.64 [R1+0x2870], R80 ;  /* 0x0028705001007387 */ /* 0x000fe80000100a00 */
[----:B------:R-:W-:Y:S04]  /*417c0*/  STL.64 [R1+0x2888], R114 ;  /* 0x0028887201007387 */ /* 0x000fe80000100a00 */
[----:B------:R-:W-:Y:S01]  /*417d0*/  STL.64 [R1+0x2880], R112 ;  /* 0x0028807001007387 */ /* 0x000fe20000100a00 */
[----:B------:R-:W-:Y:S01]  /*417e0*/  IMAD.MOV.U32 R183, RZ, RZ, R143 ;  /* 0x000000ffffb77224 */ /* 0x000fe200078e008f */
[----:B------:R-:W-:Y:S01]  /*417f0*/  HMMA.1688.F32.TF32 R88, R128, R20, R88 ;  /* 0x000000148058723c */ /* 0x000fe20000081058 */
[----:B------:R-:W-:-:S02]  /*41800*/  IMAD.MOV.U32 R184, RZ, RZ, R244 ;  /* 0x000000ffffb87224 */ /* 0x000fc400078e00f4 */
[----:B------:R-:W-:Y:S02]  /*41810*/  IMAD.MOV.U32 R185, RZ, RZ, R245 ;  /* 0x000000ffffb97224 */ /* 0x000fe400078e00f5 */
[----:B------:R-:W-:Y:S02]  /*41820*/  IMAD.MOV.U32 R186, RZ, RZ, R246 ;  /* 0x000000ffffba7224 */ /* 0x000fe400078e00f6 */
[----:B------:R-:W-:Y:S11]  /*41830*/  IMAD.MOV.U32 R187, RZ, RZ, R247 ;  /* 0x000000ffffbb7224 */ /* 0x000ff600078e00f7 */
[----:B------:R-:W-:Y:S05]  /*41840*/  @!UPT UIADD3 URZ, URZ, URZ, URZ ;  /* 0x0000003f3f3ff290 */ /* 0x000fea000fffe03f */
[----:B------:R-:W-:Y:S04]  /*41850*/  STL.64 [R1+0x2898], R90 ;  /* 0x0028985a01007387 */ /* 0x000fe80000100a00 */
[----:B------:R-:W-:Y:S04]  /*41860*/  STL.64 [R1+0x2890], R88 ;  /* 0x0028905801007387 */ /* 0x000fe80000100a00 */
[----:B------:R-:W-:Y:S04]  /*41870*/  STL.64 [R1+0x28a8], R146 ;  /* 0x0028a89201007387 */ /* 0x000fe80000100a00 */
[----:B------:R1:W-:Y:S04]  /*41880*/  STL.64 [R1+0x28a0], R144 ;  /* 0x0028a09001007387 */ /* 0x0003e80000100a00 */
[----:B------:R-:W4:Y:S04]  /*41890*/  LDL.LU R140, [R1+0x298c] ;  /* 0x00298c00018c7983 */ /* 0x000f280000300800 */
[----:B------:R-:W4:Y:S04]  /*418a0*/  LDL.LU R141, [R1+0x2988] ;  /* 0x00298800018d7983 */ /* 0x000f280000300800 */
[----:B------:R-:W4:Y:S04]  /*418b0*/  LDL.LU R142, [R1+0x2984] ;  /* 0x00298400018e7983 */ /* 0x000f280000300800 */
[----:B------:R-:W4:Y:S01]  /*418c0*/  LDL.LU R143, [R1+0x2980] ;  /* 0x00298000018f7983 */ /* 0x000f220000300800 */
[----:B--2---:R-:W-:Y:S07]  /*418d0*/  HMMA.1688.F32.TF32 R108, R128, R216, R68 ;  /* 0x000000d8806c723c */ /* 0x004fee0000081044 */
[----:B------:R-:W-:Y:S01]  /*418e0*/  IMAD.MOV.U32 R68, RZ, RZ, R176 ;  /* 0x000000ffff447224 */ /* 0x000fe200078e00b0 */
[----:B------:R-:W-:Y:S01]  /*418f0*/  MOV R70, R178 ;  /* 0x000000b200467202 */ /* 0x000fe20000000f00 */
[----:B------:R-:W2:Y:S01]  /*41900*/  LDL.LU R176, [R1+0x297c] ;  /* 0x00297c0001b07983 */ /* 0x000ea20000300800 */
[----:B------:R-:W-:-:S02]  /*41910*/  IMAD.MOV.U32 R69, RZ, RZ, R177 ;  /* 0x000000ffff457224 */ /* 0x000fc400078e00b1 */
[----:B------:R-:W-:Y:S01]  /*41920*/  IMAD.MOV.U32 R71, RZ, RZ, R179 ;  /* 0x000000ffff477224 */ /* 0x000fe200078e00b3 */
[----:B------:R-:W2:Y:S04]  /*41930*/  LDL.LU R177, [R1+0x2978] ;  /* 0x0029780001b17983 */ /* 0x000ea80000300800 */
[----:B------:R-:W2:Y:S04]  /*41940*/  LDL.LU R178, [R1+0x2974] ;  /* 0x0029740001b27983 */ /* 0x000ea80000300800 */
[----:B------:R-:W2:Y:S04]  /*41950*/  LDL.LU R179, [R1+0x2970] ;  /* 0x0029700001b37983 */ /* 0x000ea80000300800 */
[----:B------:R-:W2:Y:S04]  /*41960*/  LDL.LU R244, [R1+0x296c] ;  /* 0x00296c0001f47983 */ /* 0x000ea80000300800 */
[----:B------:R-:W2:Y:S04]  /*41970*/  LDL.LU R245, [R1+0x2968] ;  /* 0x0029680001f57983 */ /* 0x000ea80000300800 */
[----:B------:R-:W2:Y:S04]  /*41980*/  LDL.LU R246, [R1+0x2964] ;  /* 0x0029640001f67983 */ /* 0x000ea80000300800 */
[----:B------:R-:W2:Y:S01]  /*41990*/  LDL.LU R247, [R1+0x2960] ;  /* 0x0029600001f77983 */ /* 0x000ea20000300800 */
[----:B-1----:R-:W-:Y:S07]  /*419a0*/  HMMA.1688.F32.TF32 R132, R196, R20, R132 ;  /* 0x00000014c484723c */ /* 0x002fee0000081084 */
[----:B------:R-:W-:Y:S01]  /*419b0*/  LOP3.LUT R21, R0, 0x20, RZ, 0x3c, !PT ;  /* 0x0000002000157812 */ /* 0x000fe200078e3cff */
[C---:B---3--:R-:W-:Y:S08]  /*419c0*/  HMMA.1688.F32.TF32 R92, R128.reuse, R12, R92 ;  /* 0x0000000c805c723c */ /* 0x048ff0000008105c */
[C---:B------:R-:W-:Y:S08]  /*419d0*/  HMMA.1688.F32.TF32 R148, R128.reuse, R8, R148 ;  /* 0x000000088094723c */ /* 0x040ff00000081094 */
        /* <DEDUP_REMOVED lines=9> */
[C---:B----4-:R-:W-:Y:S08]  /*41a70*/  HMMA.1688.F32.TF32 R124, R128.reuse, R200, R24 ;  /* 0x000000c8807c723c */ /* 0x050ff00000081018 */
[----:B------:R-:W-:Y:S01]  /*41a80*/  HMMA.1688.F32.TF32 R128, R128, R240, R192 ;  /* 0x000000f08080723c */ /* 0x000fe200000810c0 */
[----:B------:R-:W-:Y:S04]  /*41a90*/  LDS R192, [R0+0x40800] ;  /* 0x0408000000c07984 */ /* 0x000fe80000000800 */
[----:B------:R-:W-:Y:S04]  /*41aa0*/  LDS R194, [R0+0x40c00] ;  /* 0x040c000000c27984 */ /* 0x000fe80000000800 */
[----:B------:R-:W-:Y:S04]  /*41ab0*/  LDS R193, [R21+0x40800] ;  /* 0x0408000015c17984 */ /* 0x000fe80000000800 */
[----:B------:R-:W1:Y:S01]  /*41ac0*/  LDS R195, [R21+0x40c00] ;  /* 0x040c000015c37984 */ /* 0x000e620000000800 */
[----:B------:R-:W-:Y:S01]  /*41ad0*/  MOV R84, R248 ;  /* 0x000000f800547202 */ /* 0x000fe20000000f00 */
[----:B------:R-:W-:-:S02]  /*41ae0*/  IMAD.MOV.U32 R85, RZ, RZ, R249 ;  /* 0x000000ffff557224 */ /* 0x000fc400078e00f9 */
[----:B------:R-:W3:Y:S01]  /*41af0*/  LDL.LU R248, [R1+0x295c] ;  /* 0x00295c0001f87983 */ /* 0x000ee20000300800 */
[----:B------:R-:W-:Y:S02]  /*41b00*/  IMAD.MOV.U32 R86, RZ, RZ, R250 ;  /* 0x000000ffff567224 */ /* 0x000fe400078e00fa */
[----:B------:R-:W-:Y:S01]  /*41b10*/  IMAD.MOV.U32 R87, RZ, RZ, R251 ;  /* 0x000000ffff577224 */ /* 0x000fe200078e00fb */
[----:B------:R-:W3:Y:S01]  /*41b20*/  LDL.LU R249, [R1+0x2958] ;  /* 0x0029580001f97983 */ /* 0x000ee20000300800 */
[----:B------:R-:W-:-:S03]  /*41b30*/  IMAD.MOV.U32 R24, RZ, RZ, R28 ;  /* 0x000000ffff187224 */ /* 0x000fc600078e001c */
[----:B------:R-:W3:Y:S01]  /*41b40*/  LDL.LU R250, [R1+0x2954] ;  /* 0x0029540001fa7983 */ /* 0x000ee20000300800 */
[----:B------:R-:W-:Y:S01]  /*41b50*/  IMAD.MOV.U32 R25, RZ, RZ, R29 ;  /* 0x000000ffff197224 */ /* 0x000fe200078e001d */
[----:B------:R-:W-:Y:S02]  /*41b60*/  MOV R26, R30 ;  /* 0x0000001e001a7202 */ /* 0x000fe40000000f00 */
[----:B------:R-:W3:Y:S01]  /*41b70*/  LDL.LU R251, [R1+0x2950] ;  /* 0x0029500001fb7983 */ /* 0x000ee20000300800 */
[----:B------:R-:W-:-:S03]  /*41b80*/  IMAD.MOV.U32 R27, RZ, RZ, R31 ;  /* 0x000000ffff1b7224 */ /* 0x000fc600078e001f */
[----:B------:R-:W4:Y:S01]  /*41b90*/  LDL.LU R28, [R1+0x294c] ;  /* 0x00294c00011c7983 */ /* 0x000f220000300800 */
[----:B------:R-:W-:-:S03]  /*41ba0*/  IMAD.MOV.U32 R64, RZ, RZ, R32 ;  /* 0x000000ffff407224 */ /* 0x000fc600078e0020 */
[----:B------:R-:W4:Y:S01]  /*41bb0*/  LDL.LU R29, [R1+0x2948] ;  /* 0x00294800011d7983 */ /* 0x000f220000300800 */
[----:B------:R-:W-:-:S03]  /*41bc0*/  IMAD.MOV.U32 R65, RZ, RZ, R33 ;  /* 0x000000ffff417224 */ /* 0x000fc600078e0021 */
[----:B------:R-:W4:Y:S01]  /*41bd0*/  LDL.LU R30, [R1+0x2944] ;  /* 0x00294400011e7983 */ /* 0x000f220000300800 */
[----:B------:R-:W-:-:S03]  /*41be0*/  IMAD.MOV.U32 R66, RZ, RZ, R34 ;  /* 0x000000ffff427224 */ /* 0x000fc600078e0022 */
[----:B------:R-:W4:Y:S01]  /*41bf0*/  LDL.LU R31, [R1+0x2940] ;  /* 0x00294000011f7983 */ /* 0x000f220000300800 */
[----:B------:R-:W-:-:S03]  /*41c00*/  IMAD.MOV.U32 R67, RZ, RZ, R35 ;  /* 0x000000ffff437224 */ /* 0x000fc600078e0023 */
[----:B------:R-:W3:Y:S01]  /*41c10*/  LDL.LU R32, [R1+0x293c] ;  /* 0x00293c0001207983 */ /* 0x000ee20000300800 */
[----:B------:R-:W-:-:S03]  /*41c20*/  MOV R72, R36 ;  /* 0x0000002400487202 */ /* 0x000fc60000000f00 */
[----:B------:R-:W3:Y:S01]  /*41c30*/  LDL.LU R33, [R1+0x2938] ;  /* 0x0029380001217983 */ /* 0x000ee20000300800 */
[----:B------:R-:W-:Y:S01]  /*41c40*/  IMAD.MOV.U32 R73, RZ, RZ, R37 ;  /* 0x000000ffff497224 */ /* 0x000fe200078e0025 */
[----:B------:R-:W-:Y:S02]  /*41c50*/  MOV R144, R60 ;  /* 0x0000003c00907202 */ /* 0x000fe40000000f00 */
[----:B------:R-:W3:Y:S01]  /*41c60*/  LDL.LU R34, [R1+0x2934] ;  /* 0x0029340001227983 */ /* 0x000ee20000300800 */
[----:B------:R-:W-:Y:S02]  /*41c70*/  IMAD.MOV.U32 R145, RZ, RZ, R61 ;  /* 0x000000ffff917224 */ /* 0x000fe400078e003d */
[----:B------:R-:W-:Y:S01]  /*41c80*/  IMAD.MOV.U32 R146, RZ, RZ, R62 ;  /* 0x000000ffff927224 */ /* 0x000fe200078e003e */
        /* <DEDUP_REMOVED lines=9> */
[----:B------:R-:W-:Y:S01]  /*41d20*/  IMAD.MOV.U32 R189, RZ, RZ, R41 ;  /* 0x000000ffffbd7224 */ /* 0x000fe200078e0029 */
[----:B------:R-:W-:Y:S01]  /*41d30*/  MOV R190, R42 ;  /* 0x0000002a00be7202 */ /* 0x000fe20000000f00 */
[----:B------:R-:W-:Y:S01]  /*41d40*/  IMAD.MOV.U32 R88, RZ, RZ, R168 ;  /* 0x000000ffff587224 */ /* 0x000fe200078e00a8 */
[----:B------:R-:W3:Y:S01]  /*41d50*/  LDL.LU R39, [R1+0x2920] ;  /* 0x0029200001277983 */ /* 0x000ee20000300800 */
[----:B------:R-:W-:Y:S02]  /*41d60*/  IMAD.MOV.U32 R89, RZ, RZ, R169 ;  /* 0x000000ffff597224 */ /* 0x000fe400078e00a9 */
[----:B------:R-:W-:Y:S01]  /*41d70*/  IMAD.MOV.U32 R91, RZ, RZ, R171 ;  /* 0x000000ffff5b7224 */ /* 0x000fe200078e00ab */
[----:B------:R-:W3:Y:S01]  /*41d80*/  LDL.LU R40, [R1+0x291c] ;  /* 0x00291c0001287983 */ /* 0x000ee20000300800 */
[----:B------:R-:W-:Y:S01]  /*41d90*/  IMAD.MOV.U32 R191, RZ, RZ, R43 ;  /* 0x000000ffffbf7224 */ /* 0x000fe200078e002b */
[----:B-1----:R-:W-:Y:S02]  /*41da0*/  HMMA.1688.F32.TF32 R144, R192, R22, R144 ;  /* 0x00000016c090723c */ /* 0x002fe40000081090 */
[----:B------:R-:W3:Y:S01]  /*41db0*/  LDL.LU R41, [R1+0x2918] ;  /* 0x0029180001297983 */ /* 0x000ee20000300800 */
[----:B------:R-:W-:-:S03]  /*41dc0*/  IMAD.MOV.U32 R76, RZ, RZ, R44 ;  /* 0x000000ffff4c7224 */ /* 0x000fc600078e002c */
[----:B------:R-:W3:Y:S01]  /*41dd0*/  LDL.LU R42, [R1+0x2914] ;  /* 0x00291400012a7983 */ /* 0x000ee20000300800 */
[----:B------:R-:W-:Y:S02]  /*41de0*/  IMAD.MOV.U32 R77, RZ, RZ, R45 ;  /* 0x000000ffff4d7224 */ /* 0x000fe400078e002d */
[----:B------:R-:W-:Y:S01]  /*41df0*/  IMAD.MOV.U32 R112, RZ, RZ, R56 ;  /* 0x000000ffff707224 */ /* 0x000fe200078e0038 */
[----:B------:R-:W3:Y:S01]  /*41e00*/  LDL.LU R43, [R1+0x2910] ;  /* 0x00291000012b7983 */ /* 0x000ee20000300800 */
[----:B------:R-:W-:Y:S02]  /*41e10*/  IMAD.MOV.U32 R113, RZ, RZ, R57 ;  /* 0x000000ffff717224 */ /* 0x000fe400078e0039 */
[----:B------:R-:W-:Y:S01]  /*41e20*/  IMAD.MOV.U32 R114, RZ, RZ, R58 ;  /* 0x000000ffff727224 */ /* 0x000fe200078e003a */
[----:B------:R-:W3:Y:S01]  /*41e30*/  LDL.LU R44, [R1+0x290c] ;  /* 0x00290c00012c7983 */ /* 0x000ee20000300800 */
[----:B------:R-:W-:Y:S02]  /*41e40*/  IMAD.MOV.U32 R115, RZ, RZ, R59 ;  /* 0x000000ffff737224 */ /* 0x000fe400078e003b */
[----:B------:R-:W-:Y:S01]  /*41e50*/  IMAD.MOV.U32 R78, RZ, RZ, R46 ;  /* 0x000000ffff4e7224 */ /* 0x000fe200078e002e */
[----:B------:R-:W3:Y:S01]  /*41e60*/  LDL.LU R45, [R1+0x2908] ;  /* 0x00290800012d7983 */ /* 0x000ee20000300800 */
[----:B------:R-:W-:Y:S01]  /*41e70*/  IMAD.MOV.U32 R79, RZ, RZ, R47 ;  /* 0x000000ffff4f7224 */ /* 0x000fe200078e002f */
[----:B------:R-:W-:Y:S01]  /*41e80*/  MOV R120, R48 ;  /* 0x0000003000787202 */ /* 0x000fe20000000f00 */
[----:B------:R-:W-:Y:S01]  /*41e90*/  HMMA.1688.F32.TF32 R88, R192, R18, R88 ;  /* 0x00000012c058723c */ /* 0x000fe20000081058 */
[----:B------:R-:W3:Y:S01]  /*41ea0*/  LDL.LU R46, [R1+0x2904] ;  /* 0x00290400012e7983 */ /* 0x000ee20000300800 */
[----:B------:R-:W-:Y:S01]  /*41eb0*/  IMAD.MOV.U32 R121, RZ, RZ, R49 ;  /* 0x000000ffff797224 */ /* 0x000fe200078e0031 */
[----:B------:R-:W-:Y:S01]  /*41ec0*/  MOV R82, R54 ;  /* 0x0000003600527202 */ /* 0x000fe20000000f00 */
[----:B------:R-:W-:Y:S01]  /*41ed0*/  IMAD.MOV.U32 R80, RZ, RZ, R52 ;  /* 0x000000ffff507224 */ /* 0x000fe200078e0034 */
[----:B------:R-:W3:Y:S01]  /*41ee0*/  LDL.LU R47, [R1+0x2900] ;  /* 0x00290000012f7983 */ /* 0x000ee20000300800 */
[----:B------:R-:W-:-:S02]  /*41ef0*/  IMAD.MOV.U32 R81, RZ, RZ, R53 ;  /* 0x000000ffff517224 */ /* 0x000fc400078e0035 */
[----:B------:R-:W-:Y:S01]  /*41f00*/  IMAD.MOV.U32 R83, RZ, RZ, R55 ;  /* 0x000000ffff537224 */ /* 0x000fe200078e0037 */
[----:B------:R-:W3:Y:S01]  /*41f10*/  LDL.LU R48, [R1+0x28fc] ;  /* 0x0028fc0001307983 */ /* 0x000ee20000300800 */
[----:B------:R-:W-:Y:S01]  /*41f20*/  IMAD.MOV.U32 R122, RZ, RZ, R50 ;  /* 0x000000ffff7a7224 */ /* 0x000fe200078e0032 */
[C---:B------:R-:W-:Y:S01]  /*41f30*/  HMMA.1688.F32.TF32 R112, R192.reuse, R14, R112 ;  /* 0x0000000ec070723c */ /* 0x040fe20000081070 */
[----:B------:R-:W-:Y:S01]  /*41f40*/  IMAD.MOV.U32 R123, RZ, RZ, R51 ;  /* 0x000000ffff7b7224 */ /* 0x000fe200078e0033 */
[----:B------:R-:W3:Y:S04]  /*41f50*/  LDL.LU R49, [R1+0x28f8] ;  /* 0x0028f80001317983 */ /* 0x000ee80000300800 */
[----:B------:R-:W3:Y:S04]  /*41f60*/  LDL.LU R50, [R1+0x28f4] ;  /* 0x0028f40001327983 */ /* 0x000ee80000300800 */
[----:B------:R-:W3:Y:S01]  /*41f70*/  LDL.LU R51, [R1+0x28f0] ;  /* 0x0028f00001337983 */ /* 0x000ee20000300800 */
[C---:B------:R-:W-:Y:S03]  /*41f80*/  HMMA.1688.F32.TF32 R80, R192.reuse, R10, R80 ;  /* 0x0000000ac050723c */ /* 0x040fe60000081050 */
[----:B------:R-:W3:Y:S04]  /*41f90*/  LDL.LU R52, [R1+0x28ec] ;  /* 0x0028ec0001347983 */ /* 0x000ee80000300800 */
        /* <DEDUP_REMOVED lines=13> */
[----:B------:R-:W-:Y:S03]  /*42070*/  HMMA.1688.F32.TF32 R188, R192, R234, R188 ;  /* 0x000000eac0bc723c */ /* 0x000fe600000810bc */
[----:B------:R-:W3:Y:S04]  /*42080*/  LDL.LU R168, [R1+0x28bc] ;  /* 0x0028bc0001a87983 */ /* 0x000ee80000300800 */
[----:B------:R-:W3:Y:S01]  /*42090*/  LDL.LU R169, [R1+0x28b8] ;  /* 0x0028b80001a97983 */ /* 0x000ee20000300800 */
[----:B--2---:R-:W-:Y:S03]  /*420a0*/  HMMA.1688.F32.TF32 R176, R196, R8, R176 ;  /* 0x00000008c4b0723c */ /* 0x004fe600000810b0 */
[----:B------:R-:W2:Y:S04]  /*420b0*/  LDL.LU R170, [R1+0x28b4] ;  /* 0x0028b40001aa7983 */ /* 0x000ea80000300800 */
[----:B------:R-:W2:Y:S01]  /*420c0*/  LDL.LU R171, [R1+0x28b0] ;  /* 0x0028b00001ab7983 */ /* 0x000ea20000300800 */
[----:B------:R-:W-:-:S02]  /*420d0*/  IMAD.MOV.U32 R9, RZ, RZ, R144 ;  /* 0x000000ffff097224 */ /* 0x000fc400078e0090 */
[----:B------:R-:W-:Y:S01]  /*420e0*/  IMAD.MOV.U32 R8, RZ, RZ, R145 ;  /* 0x000000ffff087224 */ /* 0x000fe200078e0091 */
[----:B------:R-:W-:Y:S07]  /*420f0*/  HMMA.1688.F32.TF32 R244, R196, R4, R244 ;  /* 0x00000004c4f4723c */ /* 0x000fee00000810f4 */
[----:B------:R-:W-:Y:S02]  /*42100*/  IMAD.MOV.U32 R5, RZ, RZ, R146 ;  /* 0x000000ffff057224 */ /* 0x000fe400078e0092 */
[----:B------:R-:W-:-:S02]  /*42110*/  IMAD.MOV.U32 R4, RZ, RZ, R147 ;  /* 0x000000ffff047224 */ /* 0x000fc400078e0093 */
[----:B------:R-:W2:Y:S01]  /*42120*/  LDL.LU.64 R146, [R1+0x28a8] ;  /* 0x0028a80001927983 */ /* 0x000ea20000300a00 */
[C---:B------:R-:W-:Y:S03]  /*42130*/  HMMA.1688.F32.TF32 R72, R192.reuse, R230, R72 ;  /* 0x000000e6c048723c */ /* 0x040fe60000081048 */
[----:B------:R-:W2:Y:S04]  /*42140*/  LDL.LU.64 R144, [R1+0x28a0] ;  /* 0x0028a00001907983 */ /* 0x000ea80000300a00 */
[----:B------:R-:W-:Y:S04]  /*42150*/  STL.64 [R1+0xd0], R88 ;  /* 0x0000d05801007387 */ /* 0x000fe80000100a00 */
[----:B------:R1:W-:Y:S01]  /*42160*/  STL.64 [R1+0xd8], R90 ;  /* 0x0000d85a01007387 */ /* 0x0003e20000100a00 */
[C---:B------:R-:W-:Y:S03]  /*42170*/  HMMA.1688.F32.TF32 R64, R192.reuse, R226, R64 ;  /* 0x000000e2c040723c */ /* 0x040fe60000081040 */
[----:B-1----:R-:W2:Y:S04]  /*42180*/  LDL.LU.64 R90, [R1+0x2898] ;  /* 0x00289800015a7983 */ /* 0x002ea80000300a00 */
        /* <DEDUP_REMOVED lines=13> */
[----:B------:R-:W-:Y:S03]  /*42260*/  HMMA.1688.F32.TF32 R184, R192, R214, R184 ;  /* 0x000000d6c0b8723c */ /* 0x000fe600000810b8 */
[----:B-1----:R-:W2:Y:S04]  /*42270*/  LDL.LU.64 R122, [R1+0x2868] ;  /* 0x00286800017a7983 */ /* 0x002ea80000300a00 */
[----:B------:R-:W2:Y:S04]  /*42280*/  LDL.LU.64 R120, [R1+0x2860] ;  /* 0x0028600001787983 */ /* 0x000ea80000300a00 */
[----:B------:R-:W-:Y:S04]  /*42290*/  STL.64 [R1+0x90], R76 ;  /* 0x0000904c01007387 */ /* 0x000fe80000100a00 */
[----:B------:R1:W-:Y:S04]  /*422a0*/  STL.64 [R1+0x98], R78 ;  /* 0x0000984e01007387 */ /* 0x0003e80000100a00 */
        /* <DEDUP_REMOVED lines=20> */
[----:B-1----:R-:W3:Y:S04]  /*423f0*/  LDL.LU.64 R86, [R1+0x2808] ;  /* 0x0028080001567983 */ /* 0x002ee80000300a00 */
[----:B------:R-:W3:Y:S04]  /*42400*/  LDL.LU.64 R84, [R1+0x2800] ;  /* 0x0028000001547983 */ /* 0x000ee80000300a00 */
[----:B------:R1:W-:Y:S04]  /*42410*/  STL.64 [R1+0x30], R184 ;  /* 0x000030b801007387 */ /* 0x0003e80000100a00 */
[----:B------:R4:W-:Y:S01]  /*42420*/  STL.64 [R1+0x38], R186 ;  /* 0x000038ba01007387 */ /* 0x0009e20000100a00 */
[----:B-1----:R-:W-:-:S03]  /*42430*/  MOV R184, R203 ;  /* 0x000000cb00b87202 */ /* 0x002fc60000000f00 */
[----:B------:R-:W3:Y:S01]  /*42440*/  LDL.LU R203, [R1+0x27f8] ;  /* 0x0027f80001cb7983 */ /* 0x000ee20000300800 */
[C---:B------:R-:W-:Y:S03]  /*42450*/  HMMA.1688.F32.TF32 R68, R192.reuse, R210, R68 ;  /* 0x000000d2c044723c */ /* 0x040fe60000081044 */
[----:B------:R-:W3:Y:S04]  /*42460*/  LDL.LU R185, [R1+0x124] ;  /* 0x0001240001b97983 */ /* 0x000ee80000300800 */
[----:B----4-:R-:W2:Y:S04]  /*42470*/  LDL.LU R186, [R1+0x128] ;  /* 0x0001280001ba7983 */ /* 0x010ea80000300800 */
[----:B------:R-:W2:Y:S11]  /*42480*/  LDL.LU R187, [R1+0x12c] ;  /* 0x00012c0001bb7983 */ /* 0x000eb60000300800 */
[----:B------:R-:W-:Y:S01]  /*42490*/  @!UPT UIADD3 URZ, URZ, URZ, URZ ;  /* 0x0000003f3f3ff290 */ /* 0x000fe2000fffe03f */
[----:B------:R-:W-:Y:S04]  /*424a0*/  STL.64 [R1+0x20], R68 ;  /* 0x0000204401007387 */ /* 0x000fe80000100a00 */
[----:B------:R1:W-:Y:S02]  /*424b0*/  STL.64 [R1+0x28], R70 ;  /* 0x0000284601007387 */ /* 0x0003e40000100a00 */
[C---:B-1----:R-:W-:Y:S11]  /*424c0*/  HMMA.1688.F32.TF32 R68, R192.reuse, R206, R180 ;  /* 0x000000cec044723c */ /* 0x042ff600000810b4 */
[----:B------:R-:W-:Y:S11]  /*424d0*/  @!UPT UIADD3 URZ, URZ, URZ, URZ ;  /* 0x0000003f3f3ff290 */ /* 0x000ff6000fffe03f */
[----:B------:R-:W-:Y:S01]  /*424e0*/  @!UPT UIADD3 URZ, URZ, URZ, URZ ;  /* 0x0000003f3f3ff290 */ /* 0x000fe2000fffe03f */
[----:B------:R1:W-:Y:S04]  /*424f0*/  STL.64 [R1+0x10], R68 ;  /* 0x0000104401007387 */ /* 0x0003e80000100a00 */
[----:B------:R2:W-:Y:S04]  /*42500*/  STL.64 [R1+0x18], R70 ;  /* 0x0000184601007387 */ /* 0x0005e80000100a00 */
[----:B-1----:R-:W2:Y:S02]  /*42510*/  LDL.LU R68, [R1+0x110] ;  /* 0x0001100001447983 */ /* 0x002ea40000300800 */
[----:B--2---:R-:W-:Y:S01]  /*42520*/  HMMA.1688.F32.TF32 R24, R192, R242, R24 ;  /* 0x000000f2c018723c */ /* 0x004fe20000081018 */
[----:B------:R-:W-:-:S02]  /*42530*/  IMAD.MOV.U32 R181, RZ, RZ, R64 ;  /* 0x000000ffffb57224 */ /* 0x000fc400078e0040 */
[----:B------:R-:W-:Y:S02]  /*42540*/  IMAD.MOV.U32 R182, RZ, RZ, R65 ;  /* 0x000000ffffb67224 */ /* 0x000fe400078e0041 */
[----:B------:R-:W-:-:S03]  /*42550*/  IMAD.MOV.U32 R183, RZ, RZ, R66 ;  /* 0x000000ffffb77224 */ /* 0x000fc600078e0042 */
[----:B---3--:R-:W-:Y:S07]  /*42560*/  HMMA.1688.F32.TF32 R84, R192, R202, R84 ;  /* 0x000000cac054723c */ /* 0x008fee0000081054 */
[----:B------:R-:W-:Y:S11]  /*42570*/  IMAD.MOV.U32 R192, RZ, RZ, R67 ;  /* 0x000000ffffc07224 */ /* 0x000ff600078e0043 */
[----:B------:R-:W-:Y:S05]  /*42580*/  @!UPT UIADD3 URZ, URZ, URZ, URZ ;  /* 0x0000003f3f3ff290 */ /* 0x000fea000fffe03f */
[----:B------:R-:W-:Y:S04]  /*42590*/  STL.64 [R1], R84 ;  /* 0x0000005401007387 */ /* 0x000fe80000100a00 */
[----:B------:R-:W-:Y:S04]  /*425a0*/  STL.64 [R1+0x8], R86 ;  /* 0x0000085601007387 */ /* 0x000fe80000100a00 */
[----:B------:R-:W-:Y:S04]  /*425b0*/  STL.64 [R1+0x1f0], R24 ;  /* 0x0001f01801007387 */ /* 0x000fe80000100a00 */
[----:B------:R-:W-:Y:S04]  /*425c0*/  STL.64 [R1+0x1f8], R26 ;  /* 0x0001f81a01007387 */ /* 0x000fe80000100a00 */
[----:B------:R-:W2:Y:S04]  /*425d0*/  LDL.LU R69, [R1+0x114] ;  /* 0x0001140001457983 */ /* 0x000ea80000300800 */
[----:B------:R-:W2:Y:S04]  /*425e0*/  LDL.LU R70, [R1+0x118] ;  /* 0x0001180001467983 */ /* 0x000ea80000300800 */
[----:B------:R-:W2:Y:S04]  /*425f0*/  LDL.LU R71, [R1+0x11c] ;  /* 0x00011c0001477983 */ /* 0x000ea80000300800 */
[----:B------:R-:W3:Y:S04]  /*42600*/  LDL.LU R180, [R1+0x100] ;  /* 0x0001000001b47983 */ /* 0x000ee80000300800 */
[----:B------:R-:W2:Y:S04]  /*42610*/  LDL.LU R64, [R1+0x27f4] ;  /* 0x0027f40001407983 */ /* 0x000ea80000300800 */
[----:B------:R-:W2:Y:S04]  /*42620*/  LDL.LU R65, [R1+0x27f0] ;  /* 0x0027f00001417983 */ /* 0x000ea80000300800 */
[----:B------:R-:W2:Y:S04]  /*42630*/  LDL.LU R66, [R1+0x27ec] ;  /* 0x0027ec0001427983 */ /* 0x000ea80000300800 */
[----:B------:R-:W2:Y:S01]  /*42640*/  LDL.LU R67, [R1+0x27e8] ;  /* 0x0027e80001437983 */ /* 0x000ea20000300800 */
[C---:B------:R-:W-:Y:S03]  /*42650*/  HMMA.1688.F32.TF32 R136, R196.reuse, R16, R136 ;  /* 0x00000010c488723c */ /* 0x040fe60000081088 */
[----:B------:R-:W3:Y:S04]  /*42660*/  LDL.LU R193, [R1+0xe4] ;  /* 0x0000e40001c17983 */ /* 0x000ee80000300800 */
[----:B------:R-:W3:Y:S01]  /*42670*/  LDL.LU R194, [R1+0xe8] ;  /* 0x0000e80001c27983 */ /* 0x000ee20000300800 */
[C---:B------:R-:W-:Y:S03]  /*42680*/  HMMA.1688.F32.TF32 R140, R196.reuse, R12, R140 ;  /* 0x0000000cc48c723c */ /* 0x040fe6000008108c */
[----:B------:R-:W3:Y:S04]  /*42690*/  LDL.LU R195, [R1+0xec] ;  /* 0x0000ec0001c37983 */ /* 0x000ee80000300800 */
[----:B------:R-:W-:Y:S01]  /*426a0*/  LDS R84, [R0+0x40880] ;  /* 0x0408800000547984 */ /* 0x000fe20000000800 */
[C---:B------:R-:W-:Y:S03]  /*426b0*/  HMMA.1688.F32.TF32 R248, R196.reuse, R236, R248 ;  /* 0x000000ecc4f8723c */ /* 0x040fe600000810f8 */
[----:B------:R-:W-:Y:S04]  /*426c0*/  LDS R86, [R0+0x40c80] ;  /* 0x040c800000567984 */ /* 0x000fe80000000800 */
        /* <DEDUP_REMOVED lines=8> */
[----:B------:R-:W-:Y:S05]  /*42750*/  LDS R27, [R3+0x40c80] ;  /* 0x040c8000031b7984 */ /* 0x000fea0000000800 */
[C---:B------:R-:W-:Y:S08]  /*42760*/  HMMA.1688.F32.TF32 R40, R196.reuse, R220, R40 ;  /* 0x000000dcc428723c */ /* 0x040ff00000081028 */
[C---:B------:R-:W-:Y:S08]  /*42770*/  HMMA.1688.F32.TF32 R44, R196.reuse, R216, R44 ;  /* 0x000000d8c42c723c */ /* 0x040ff0000008102c */
[C---:B------:R-:W-:Y:S08]  /*42780*/  HMMA.1688.F32.TF32 R48, R196.reuse, R212, R48 ;  /* 0x000000d4c430723c */ /* 0x040ff00000081030 */
[C---:B------:R-:W-:Y:S08]  /*42790*/  HMMA.1688.F32.TF32 R52, R196.reuse, R208, R52 ;  /* 0x000000d0c434723c */ /* 0x040ff00000081034 */
[C---:B------:R-:W-:Y:S08]  /*427a0*/  HMMA.1688.F32.TF32 R56, R196.reuse, R204, R56 ;  /* 0x000000ccc438723c */ /* 0x040ff00000081038 */
[C---:B------:R-:W-:Y:S08]  /*427b0*/  HMMA.1688.F32.TF32 R60, R196.reuse, R200, R60 ;  /* 0x000000c8c43c723c */ /* 0x040ff0000008103c */
[----:B------:R-:W-:Y:S01]  /*427c0*/  HMMA.1688.F32.TF32 R168, R196, R240, R168 ;  /* 0x000000f0c4a8723c */ /* 0x000fe200000810a8 */
[----:B------:R-:W-:Y:S04]  /*427d0*/  LDS R196, [R252+0x40800] ;  /* 0x04080000fcc47984 */ /* 0x000fe80000000800 */
[----:B------:R-:W-:Y:S04]  /*427e0*/  LDS R198, [R252+0x40c00] ;  /* 0x040c0000fcc67984 */ /* 0x000fe80000000800 */
[----:B------:R-:W-:Y:S04]  /*427f0*/  LDS R197, [R3+0x40800] ;  /* 0x0408000003c57984 */ /* 0x000fe80000000800 */
[----:B------:R-:W2:Y:S02]  /*42800*/  LDS R199, [R3+0x40c00] ;  /* 0x040c000003c77984 */ /* 0x000ea40000000800 */
[C---:B--2---:R-:W-:Y:S11]  /*42810*/  HMMA.1688.F32.TF32 R64, R196.reuse, R22, R64 ;  /* 0x00000016c440723c */ /* 0x044ff60000081040 */
[----:B------:R-:W-:Y:S11]  /*42820*/  @!UPT UIADD3 URZ, URZ, URZ, URZ ;  /* 0x0000003f3f3ff290 */ /* 0x000ff6000fffe03f */
[----:B------:R-:W-:Y:S01]  /*42830*/  @!UPT UIADD3 URZ, URZ, URZ, URZ ;  /* 0x0000003f3f3ff290 */ /* 0x000fe2000fffe03f */
[----:B------:R1:W-:Y:S04]  /*42840*/  STL [R1+0x27a4], R64 ;  /* 0x0027a44001007387 */ /* 0x0003e80000100800 */
[----:B------:R2:W-:Y:S04]  /*42850*/  STL [R1+0x27a0], R65 ;  /* 0x0027a04101007387 */ /* 0x0005e80000100800 */
[----:B------:R2:W-:Y:S04]  /*42860*/  STL [R1+0x279c], R66 ;  /* 0x00279c4201007387 */ /* 0x0005e80000100800 */
[----:B------:R3:W-:Y:S04]  /*42870*/  STL [R1+0x2798], R67 ;  /* 0x0027984301007387 */ /* 0x0007e80000100800 */
[----:B-1----:R-:W4:Y:S04]  /*42880*/  LDL.LU R64, [R1+0x130] ;  /* 0x0001300001407983 */ /* 0x002f280000300800 */
[----:B--2---:R-:W4:Y:S04]  /*42890*/  LDL.LU R65, [R1+0x134] ;  /* 0x0001340001417983 */ /* 0x004f280000300800 */
[----:B------:R-:W4:Y:S04]  /*428a0*/  LDL.LU R66, [R1+0x138] ;  /* 0x0001380001427983 */ /* 0x000f280000300800 */
[----:B---3--:R-:W4:Y:S01]  /*428b0*/  LDL.LU R67, [R1+0x13c] ;  /* 0x00013c0001437983 */ /* 0x008f220000300800 */
[C---:B------:R-:W-:Y:S08]  /*428c0*/  HMMA.1688.F32.TF32 R184, R196.reuse, R14, R184 ;  /* 0x0000000ec4b8723c */ /* 0x040ff000000810b8 */
[C---:B------:R-:W-:Y:S08]  /*428d0*/  HMMA.1688.F32.TF32 R68, R196.reuse, R10, R68 ;  /* 0x0000000ac444723c */ /* 0x040ff00000081044 */
[C---:B------:R-:W-:Y:S08]  /*428e0*/  HMMA.1688.F32.TF32 R180, R196.reuse, R6, R180 ;  /* 0x00000006c4b4723c */ /* 0x040ff000000810b4 */
[C---:B----4-:R-:W-:Y:S11]  /*428f0*/  HMMA.1688.F32.TF32 R64, R196.reuse, R18, R64 ;  /* 0x00000012c440723c */ /* 0x050ff60000081040 */
[----:B------:R-:W-:Y:S11]  /*42900*/  @!UPT UIADD3 URZ, URZ, URZ, URZ ;  /* 0x0000003f3f3ff290 */ /* 0x000ff6000fffe03f */
[----:B------:R-:W-:Y:S01]  /*42910*/  @!UPT UIADD3 URZ, URZ, URZ, URZ ;  /* 0x0000003f3f3ff290 */ /* 0x000fe2000fffe03f */
[----:B------:R1:W-:Y:S04]  /*42920*/  STL.64 [R1+0x130], R64 ;  /* 0x0001304001007387 */ /* 0x0003e80000100a00 */
[----:B------:R2:W-:Y:S01]  /*42930*/  STL.64 [R1+0x138], R66 ;  /* 0x0001384201007387 */ /* 0x0005e20000100a00 */
[----:B-1----:R-:W-:Y:S01]  /*42940*/  IMAD.MOV.U32 R64, RZ, RZ, R184 ;  /* 0x000000ffff407224 */ /* 0x002fe200078e00b8 */
[----:B------:R-:W-:Y:S01]  /*42950*/  MOV R65, R185 ;  /* 0x000000b900417202 */ /* 0x000fe20000000f00 */
[----:B--2---:R-:W-:Y:S02]  /*42960*/  IMAD.MOV.U32 R66, RZ, RZ, R186 ;  /* 0x000000ffff427224 */ /* 0x004fe400078e00ba */
[----:B------:R-:W-:Y:S02]  /*42970*/  IMAD.MOV.U32 R67, RZ, RZ, R187 ;  /* 0x000000ffff437224 */ /* 0x000fe400078e00bb */
[----:B------:R-:W2:Y:S04]  /*42980*/  LDL.LU.64 R186, [R1+0x27e0] ;  /* 0x0027e00001ba7983 */ /* 0x000ea80000300a00 */
[----:B------:R-:W2:Y:S04]  /*42990*/  LDL.LU.64 R184, [R1+0x27d8] ;  /* 0x0027d80001b87983 */ /* 0x000ea80000300a00 */
[----:B------:R-:W-:Y:S04]  /*429a0*/  STL.64 [R1+0x27b0], R66 ;  /* 0x0027b04201007387 */ /* 0x000fe80000100a00 */
[----:B------:R1:W-:Y:S04]  /*429b0*/  STL.64 [R1+0x27a8], R64 ;  /* 0x0027a84001007387 */ /* 0x0003e80000100a00 */
[----:B-1----:R-:W3:Y:S04]  /*429c0*/  LDL.LU R64, [R1+0xf0] ;  /* 0x0000f00001407983 */ /* 0x002ee80000300800 */
[----:B------:R-:W3:Y:S04]  /*429d0*/  LDL.LU R65, [R1+0xf4] ;  /* 0x0000f40001417983 */ /* 0x000ee80000300800 */
[----:B------:R-:W3:Y:S04]  /*429e0*/  LDL.LU R66, [R1+0xf8] ;  /* 0x0000f80001427983 */ /* 0x000ee80000300800 */
[----:B------:R-:W-:Y:S04]  /*429f0*/  STL.64 [R1+0x110], R68 ;  /* 0x0001104401007387 */ /* 0x000fe80000100a00 */
[----:B------:R1:W-:Y:S04]  /*42a00*/  STL.64 [R1+0x118], R70 ;  /* 0x0001184601007387 */ /* 0x0003e80000100a00 */
[----:B-1----:R-:W4:Y:S04]  /*42a10*/  LDL.LU.64 R70, [R1+0x27d0] ;  /* 0x0027d00001467983 */ /* 0x002f280000300a00 */
[----:B------:R-:W4:Y:S04]  /*42a20*/  LDL.LU.64 R68, [R1+0x27c8] ;  /* 0x0027c80001447983 */ /* 0x000f280000300a00 */
[----:B------:R-:W-:Y:S04]  /*42a30*/  STL.64 [R1+0x100], R180 ;  /* 0x000100b401007387 */ /* 0x000fe80000100a00 */
[----:B------:R1:W-:Y:S04]  /*42a40*/  STL.64 [R1+0x108], R182 ;  /* 0x000108b601007387 */ /* 0x0003e80000100a00 */
[----:B-1----:R-:W2:Y:S04]  /*42a50*/  LDL.LU.64 R182, [R1+0x27c0] ;  /* 0x0027c00001b67983 */ /* 0x002ea80000300a00 */
[----:B------:R-:W2:Y:S01]  /*42a60*/  LDL.LU.64 R180, [R1+0x27b8] ;  /* 0x0027b80001b47983 */ /* 0x000ea20000300a00 */
[----:B------:R-:W-:Y:S01]  /*42a70*/  IMAD.MOV.U32 R67, RZ, RZ, R2 ;  /* 0x000000ffff437224 */ /* 0x000fe200078e0002 */
[C---:B------:R-:W-:Y:S08]  /*42a80*/  HMMA.1688.F32.TF32 R192, R196.reuse, R234, R192 ;  /* 0x000000eac4c0723c */ /* 0x040ff000000810c0 */
[----:B------:R-:W-:Y:S08]  /*42a90*/  HMMA.1688.F32.TF32 R112, R196, R242, R112 ;  /* 0x000000f2c470723c */ /* 0x000ff00000081070 */
[C---:B------:R-:W-:Y:S08]  /*42aa0*/  HMMA.1688.F32.TF32 R88, R84.reuse, R22, R88 ;  /* 0x000000165458723c */ /* 0x040ff00000081058 */
[----:B------:R-:W-:Y:S08]  /*42ab0*/  HMMA.1688.F32.TF32 R92, R84, R14, R92 ;  /* 0x0000000e545c723c */ /* 0x000ff0000008105c */
[C---:B---3--:R-:W-:Y:S11]  /*42ac0*/  HMMA.1688.F32.TF32 R64, R196.reuse, R238, R64 ;  /* 0x000000eec440723c */ /* 0x048ff60000081040 */
[----:B------:R-:W-:Y:S11]  /*42ad0*/  @!UPT UIADD3 URZ, URZ, URZ, URZ ;  /* 0x0000003f3f3ff290 */ /* 0x000ff6000fffe03f */
[----:B------:R-:W-:Y:S01]  /*42ae0*/  @!UPT UIADD3 URZ, URZ, URZ, URZ ;  /* 0x0000003f3f3ff290 */ /* 0x000fe2000fffe03f */
[----:B------:R-:W-:Y:S04]  /*42af0*/  STL.64 [R1+0xf0], R64 ;  /* 0x0000f04001007387 */ /* 0x000fe80000100a00 */
[----:B------:R4:W-:Y:S02]  /*42b00*/  STL.64 [R1+0xf8], R66 ;  /* 0x0000f84201007387 */ /* 0x0009e40000100a00 */
[C---:B----4-:R-:W-:Y:S08]  /*42b10*/  HMMA.1688.F32.TF32 R64, R196.reuse, R226, R68 ;  /* 0x000000e2c440723c */ /* 0x050ff00000081044 */
[----:B--2---:R-:W-:Y:S01]  /*42b20*/  HMMA.1688.F32.TF32 R180, R196, R230, R180 ;  /* 0x000000e6c4b4723c */ /* 0x004fe200000810b4 */
[----:B------:R-:W-:Y:S04]  /*42b30*/  STL.64 [R1+0x1e0], R192 ;  /* 0x0001e0c001007387 */ /* 0x000fe80000100a00 */
[----:B------:R-:W-:Y:S10]  /*42b40*/  STL.64 [R1+0x1e8], R194 ;  /* 0x0001e8c201007387 */ /* 0x000ff40000100a00 */
[----:B------:R-:W-:Y:S01]  /*42b50*/  STL.64 [R1+0x1c0], R64 ;  /* 0x0001c04001007387 */ /* 0x000fe20000100a00 */
[----:B------:R-:W-:-:S07]  /*42b60*/  IMAD.MOV.U32 R2, RZ, RZ, R67 ;  /* 0x000000ffff027224 */ /* 0x000fce00078e0043 */
[----:B------:R-:W-:Y:S04]  /*42b70*/  STL.64 [R1+0x1d0], R180 ;  /* 0x0001d0b401007387 */ /* 0x000fe80000100a00 */
[----:B------:R-:W-:Y:S04]  /*42b80*/  STL.64 [R1+0x1d8], R182 ;  /* 0x0001d8b601007387 */ /* 0x000fe80000100a00 */
[----:B------:R1:W-:Y:S02]  /*42b90*/  STL [R1+0x1c8], R66 ;  /* 0x0001c84201007387 */ /* 0x0003e40000100800 */
[C---:B-1----:R-:W-:Y:S11]  /*42ba0*/  HMMA.1688.F32.TF32 R64, R196.reuse, R222, R184 ;  /* 0x000000dec440723c */ /* 0x042ff600000810b8 */
[----:B------:R-:W-:Y:S11]  /*42bb0*/  @!UPT UIADD3 URZ, URZ, URZ, URZ ;  /* 0x0000003f3f3ff290 */ /* 0x000ff6000fffe03f */
[----:B------:R-:W-:Y:S02]  /*42bc0*/  @!UPT UIADD3 URZ, URZ, URZ, URZ ;  /* 0x0000003f3f3ff290 */ /* 0x000fe4000fffe03f */
[----:B------:R-:W-:Y:S01]  /*42bd0*/  IMAD.MOV.U32 R71, RZ, RZ, R64 ;  /* 0x000000ffff477224 */ /* 0x000fe200078e0040 */
[----:B------:R-:W-:Y:S01]  /*42be0*/  MOV R70, R65 ;  /* 0x0000004100467202 */ /* 0x000fe20000000f00 */
[----:B------:R-:W-:Y:S02]  /*42bf0*/  IMAD.MOV.U32 R69, RZ, RZ, R66 ;  /* 0x000000ffff457224 */ /* 0x000fe400078e0042 */
[----:B------:R-:W-:Y:S02]  /*42c00*/  IMAD.MOV.U32 R68, RZ, RZ, R67 ;  /* 0x000000ffff447224 */ /* 0x000fe400078e0043 */
[C---:B------:R-:W-:Y:S11]  /*42c10*/  HMMA.1688.F32.TF32 R64, R196.reuse, R210, R76 ;  /* 0x000000d2c440723c */ /* 0x040ff6000008104c */
[----:B------:R-:W-:Y:S11]  /*42c20*/  @!UPT UIADD3 URZ, URZ, URZ, URZ ;  /* 0x0000003f3f3ff290 */ /* 0x000ff6000fffe03f */
[----:B------:R-:W-:Y:S01]  /*42c30*/  @!UPT UIADD3 URZ, URZ, URZ, URZ ;  /* 0x0000003f3f3ff290 */ /* 0x000fe2000fffe03f */
[----:B------:R1:W-:Y:S01]  /*42c40*/  STL.64 [R1+0x2b0], R64 ;  /* 0x0002b04001007387 */ /* 0x0003e20000100a00 */
[----:B------:R-:W-:Y:S02]  /*42c50*/  IMAD.MOV.U32 R225, RZ, RZ, R66 ;  /* 0x000000ffffe17224 */ /* 0x000fe400078e0042 */
[----:B------:R-:W-:Y:S02]  /*42c60*/  IMAD.MOV.U32 R224, RZ, RZ, R67 ;  /* 0x000000ffffe07224 */ /* 0x000fe400078e0043 */
[C---:B-1----:R-:W-:Y:S11]  /*42c70*/  HMMA.1688.F32.TF32 R64, R196.reuse, R206, R120 ;  /* 0x000000cec440723c */ /* 0x042ff60000081078 */
[----:B------:R-:W-:Y:S11]  /*42c80*/  @!UPT UIADD3 URZ, URZ, URZ, URZ ;  /* 0x0000003f3f3ff290 */ /* 0x000ff6000fffe03f */
[----:B------:R-:W-:Y:S02]  /*42c90*/  @!UPT UIADD3 URZ, URZ, URZ, URZ ;  /* 0x0000003f3f3ff290 */ /* 0x000fe4000fffe03f */
[----:B------:R-:W-:Y:S01]  /*42ca0*/  IMAD.MOV.U32 R217, RZ, RZ, R64 ;  /* 0x000000ffffd97224 */ /* 0x000fe200078e0040 */
[----:B------:R-:W-:Y:S01]  /*42cb0*/  MOV R216, R65 ;  /* 0x0000004100d87202 */ /* 0x000fe20000000f00 */
[----:B------:R-:W-:Y:S02]  /*42cc0*/  IMAD.MOV.U32 R209, RZ, RZ, R66 ;  /* 0x000000ffffd17224 */ /* 0x000fe400078e0042 */
[----:B------:R-:W-:Y:S02]  /*42cd0*/  IMAD.MOV.U32 R208, RZ, RZ, R67 ;  /* 0x000000ffffd07224 */ /* 0x000fe400078e0043 */
[----:B------:R-:W-:Y:S01]  /*42ce0*/  HMMA.1688.F32.TF32 R64, R196, R202, R80 ;  /* 0x000000cac440723c */ /* 0x000fe20000081050 */
[----:B------:R-:W-:Y:S04]  /*42cf0*/  STL [R1+0x276c], R112 ;  /* 0x00276c7001007387 */ /* 0x000fe80000100800 */
[----:B------:R-:W-:Y:S11]  /*42d00*/  STL [R1+0x2768], R113 ;  /* 0x0027687101007387 */ /* 0x000ff60000100800 */
[----:B------:R-:W-:Y:S08]  /*42d10*/  @!UPT UIADD3 URZ, URZ, URZ, URZ ;  /* 0x0000003f3f3ff290 */ /* 0x000ff0000fffe03f */
[----:B------:R-:W-:Y:S01]  /*42d20*/  IMAD.MOV.U32 R83, RZ, RZ, R64 ;  /* 0x000000ffff537224 */ /* 0x000fe200078e0040 */
[----:B------:R-:W-:Y:S01]  /*42d30*/  MOV R80, R67 ;  /* 0x0000004300507202 */ /* 0x000fe20000000f00 */
[----:B------:R-:W-:Y:S02]  /*42d40*/  IMAD.MOV.U32 R82, RZ, RZ, R65 ;  /* 0x000000ffff527224 */ /* 0x000fe400078e0041 */
[----:B------:R-:W-:Y:S02]  /*42d50*/  IMAD.MOV.U32 R81, RZ, RZ, R66 ;  /* 0x000000ffff517224 */ /* 0x000fe400078e0042 */
[C---:B------:R-:W-:Y:S01]  /*42d60*/  HMMA.1688.F32.TF32 R64, R84.reuse, R18, R144 ;  /* 0x000000125440723c */ /* 0x040fe20000081090 */
[----:B------:R-:W-:Y:S04]  /*42d70*/  STL [R1+0x2764], R114 ;  /* 0x0027647201007387 */ /* 0x000fe80000100800 */
[----:B------:R-:W-:Y:S04]  /*42d80*/  STL [R1+0x2760], R115 ;  /* 0x0027607301007387 */ /* 0x000fe80000100800 */
[----:B------:R-:W-:Y:S04]  /*42d90*/  STL [R1+0x2774], R88 ;  /* 0x0027745801007387 */ /* 0x000fe80000100800 */
[----:B------:R-:W-:Y:S04]  /*42da0*/  STL [R1+0x2770], R89 ;  /* 0x0027705901007387 */ /* 0x000fe80000100800 */
[----:B------:R-:W-:Y:S04]  /*42db0*/  STL [R1+0x275c], R90 ;  /* 0x00275c5a01007387 */ /* 0x000fe80000100800 */
[----:B------:R-:W-:Y:S04]  /*42dc0*/  STL [R1+0x2758], R91 ;  /* 0x0027585b01007387 */ /* 0x000fe80000100800 */
[----:B------:R-:W-:Y:S04]  /*42dd0*/  STL [R1+0x2784], R92 ;  /* 0x0027845c01007387 */ /* 0x000fe80000100800 */
[----:B------:R-:W-:Y:S04]  /*42de0*/  STL.64 [R1+0x280], R64 ;  /* 0x0002804001007387 */ /* 0x000fe80000100a00 */
[----:B------:R1:W-:Y:S02]  /*42df0*/  STL.64 [R1+0x288], R66 ;  /* 0x0002884201007387 */ /* 0x0003e40000100a00 */
[C---:B-1----:R-:W-:Y:S11]  /*42e00*/  HMMA.1688.F32.TF32 R64, R84.reuse, R10, R148 ;  /* 0x0000000a5440723c */ /* 0x042ff60000081094 */
[----:B------:R-:W-:Y:S11]  /*42e10*/  @!UPT UIADD3 URZ, URZ, URZ, URZ ;  /* 0x0000003f3f3ff290 */ /* 0x000ff6000fffe03f */
[----:B------:R-:W-:Y:S02]  /*42e20*/  @!UPT UIADD3 URZ, URZ, URZ, URZ ;  /* 0x0000003f3f3ff290 */ /* 0x000fe4000fffe03f */
[----:B------:R-:W-:Y:S02]  /*42e30*/  IMAD.MOV.U32 R151, RZ, RZ, R64 ;  /* 0x000000ffff977224 */ /* 0x000fe400078e0040 */
[----:B------:R-:W-:Y:S02]  /*42e40*/  IMAD.MOV.U32 R150, RZ, RZ, R65 ;  /* 0x000000ffff967224 */ /* 0x000fe400078e0041 */
[----:B------:R-:W-:Y:S02]  /*42e50*/  IMAD.MOV.U32 R149, RZ, RZ, R66 ;  /* 0x000000ffff957224 */ /* 0x000fe400078e0042 */
[----:B------:R-:W-:Y:S02]  /*42e60*/  IMAD.MOV.U32 R148, RZ, RZ, R67 ;  /* 0x000000ffff947224 */ /* 0x000fe400078e0043 */
[C---:B------:R-:W-:Y:S01]  /*42e70*/  HMMA.1688.F32.TF32 R64, R84.reuse, R230, R156 ;  /* 0x000000e65440723c */ /* 0x040fe2000008109c */
[----:B------:R-:W-:Y:S11]  /*42e80*/  STL [R1+0x2780], R93 ;  /* 0x0027805d01007387 */ /* 0x000ff60000100800 */
[----:B------:R-:W-:Y:S11]  /*42e90*/  @!UPT UIADD3 URZ, URZ, URZ, URZ ;  /* 0x0000003f3f3ff290 */ /* 0x000ff6000fffe03f */
[----:B------:R-:W-:Y:S01]  /*42ea0*/  @!UPT UIADD3 URZ, URZ, URZ, URZ ;  /* 0x0000003f3f3ff290 */ /* 0x000fe2000fffe03f */
[----:B------:R-:W-:Y:S01]  /*42eb0*/  IMAD.MOV.U32 R159, RZ, RZ, R64 ;  /* 0x000000ffff9f7224 */ /* 0x000fe200078e0040 */
[----:B------:R-:W-:Y:S01]  /*42ec0*/  MOV R158, R65 ;  /* 0x00000041009e7202 */ /* 0x000fe20000000f00 */
[----:B------:R-:W-:Y:S02]  /*42ed0*/  IMAD.MOV.U32 R157, RZ, RZ, R66 ;  /* 0x000000ffff9d7224 */ /* 0x000fe400078e0042 */
[----:B------:R-:W-:Y:S02]  /*42ee0*/  IMAD.MOV.U32 R156, RZ, RZ, R67 ;  /* 0x000000ffff9c7224 */ /* 0x000fe400078e0043 */
[C---:B------:R-:W-:Y:S01]  /*42ef0*/  HMMA.1688.F32.TF32 R64, R84.reuse, R222, R160 ;  /* 0x000000de5440723c */ /* 0x040fe200000810a0 */
[----:B------:R-:W-:Y:S04]  /*42f00*/  STL [R1+0x277c], R94 ;  /* 0x00277c5e01007387 */ /* 0x000fe80000100800 */
[----:B------:R1:W-:Y:S03]  /*42f10*/  STL [R1+0x2778], R95 ;  /* 0x0027785f01007387 */ /* 0x0003e60000100800 */
[C---:B------:R-:W-:Y:S11]  /*42f20*/  HMMA.1688.F32.TF32 R96, R84.reuse, R6, R96 ;  /* 0x000000065460723c */ /* 0x040ff60000081060 */
[----:B------:R-:W-:Y:S05]  /*42f30*/  @!UPT UIADD3 URZ, URZ, URZ, URZ ;  /* 0x0000003f3f3ff290 */ /* 0x000fea000fffe03f */
[----:B------:R-:W-:Y:S01]  /*42f40*/  IMAD.MOV.U32 R92, RZ, RZ, R64 ;  /* 0x000000ffff5c7224 */ /* 0x000fe200078e0040 */
[----:B-1----:R-:W-:Y:S01]  /*42f50*/  MOV R95, R67 ;  /* 0x00000043005f7202 */ /* 0x002fe20000000f00 */
[----:B------:R-:W-:Y:S02]  /*42f60*/  IMAD.MOV.U32 R93, RZ, RZ, R65 ;  /* 0x000000ffff5d7224 */ /* 0x000fe400078e0041 */
[----:B------:R-:W-:Y:S02]  /*42f70*/  IMAD.MOV.U32 R94, RZ, RZ, R66 ;  /* 0x000000ffff5e7224 */ /* 0x000fe400078e0042 */
[----:B------:R-:W-:Y:S01]  /*42f80*/  HMMA.1688.F32.TF32 R64, R84, R218, R108 ;  /* 0x000000da5440723c */ /* 0x000fe2000008106c */
[----:B------:R1:W-:Y:S04]  /*42f90*/  STL [R1+0x2794], R151 ;  /* 0x0027949701007387 */ /* 0x0003e80000100800 */
[----:B------:R2:W-:Y:S04]  /*42fa0*/  STL [R1+0x2790], R149 ;  /* 0x0027909501007387 */ /* 0x0005e80000100800 */
[----:B------:R3:W-:Y:S04]  /*42fb0*/  STL [R1+0x278c], R98 ;  /* 0x00278c6201007387 */ /* 0x0007e80000100800 */
[----:B------:R4:W-:Y:S11]  /*42fc0*/  STL [R1+0x2788], R99 ;  /* 0x0027886301007387 */ /* 0x0009f60000100800 */
[----:B-1----:R-:W-:-:S02]  /*42fd0*/  IMAD.MOV.U32 R151, RZ, RZ, R64 ;  /* 0x000000ffff977224 */ /* 0x002fc400078e0040 */
[----:B--2---:R-:W-:Y:S02]  /*42fe0*/  IMAD.MOV.U32 R149, RZ, RZ, R65 ;  /* 0x000000ffff957224 */ /* 0x004fe400078e0041 */
[----:B---3--:R-:W-:Y:S02]  /*42ff0*/  IMAD.MOV.U32 R98, RZ, RZ, R66 ;  /* 0x000000ffff627224 */ /* 0x008fe400078e0042 */
[----:B----4-:R-:W-:Y:S02]  /*43000*/  IMAD.MOV.U32 R99, RZ, RZ, R67 ;  /* 0x000000ffff637224 */ /* 0x010fe400078e0043 */
[C---:B------:R-:W-:Y:S11]  /*43010*/  HMMA.1688.F32.TF32 R64, R84.reuse, R214, R164 ;  /* 0x000000d65440723c */ /* 0x040ff600000810a4 */
        /* <DEDUP_REMOVED lines=8> */
[----:B------:R-:W-:Y:S02]  /*430a0*/  @!UPT UIADD3 URZ, URZ, URZ, URZ ;  /* 0x0000003f3f3ff290 */ /* 0x000fe4000fffe03f */
[----:B------:R-:W-:Y:S01]  /*430b0*/  IMAD.MOV.U32 R88, RZ, RZ, R64 ;  /* 0x000000ffff587224 */ /* 0x000fe200078e0040 */
[----:B------:R-:W-:Y:S01]  /*430c0*/  MOV R113, R67 ;  /* 0x0000004300717202 */ /* 0x000fe20000000f00 */
[----:B------:R-:W-:Y:S02]  /*430d0*/  IMAD.MOV.U32 R89, RZ, RZ, R65 ;  /* 0x000000ffff597224 */ /* 0x000fe400078e0041 */
[----:B------:R-:W-:Y:S02]  /*430e0*/  IMAD.MOV.U32 R112, RZ, RZ, R66 ;  /* 0x000000ffff707224 */ /* 0x000fe400078e0042 */
[----:B------:R-:W-:Y:S08]  /*430f0*/  HMMA.1688.F32.TF32 R64, R84, R202, R124 ;  /* 0x000000ca5440723c */ /* 0x000ff0000008107c */
[----:B------:R-:W-:Y:S08]  /*43100*/  HMMA.1688.F32.TF32 R180, R196, R218, R72 ;  /* 0x000000dac4b4723c */ /* 0x000ff00000081048 */
[----:B------:R-:W-:Y:S08]  /*43110*/  HMMA.1688.F32.TF32 R72, R84, R238, R152 ;  /* 0x000000ee5448723c */ /* 0x000ff00000081098 */
[----:B------:R-:W-:-:S02]  /*43120*/  IMAD.MOV.U32 R127, RZ, RZ, R64 ;  /* 0x000000ffff7f7224 */ /* 0x000fc400078e0040 */
[----:B------:R-:W-:Y:S02]  /*43130*/  IMAD.MOV.U32 R126, RZ, RZ, R65 ;  /* 0x000000ffff7e7224 */ /* 0x000fe400078e0041 */
[----:B------:R-:W-:Y:S02]  /*43140*/  IMAD.MOV.U32 R125, RZ, RZ, R66 ;  /* 0x000000ffff7d7224 */ /* 0x000fe400078e0042 */
[----:B------:R-:W-:Y:S02]  /*43150*/  IMAD.MOV.U32 R124, RZ, RZ, R67 ;  /* 0x000000ffff7c7224 */ /* 0x000fe400078e0043 */
[----:B------:R-:W-:Y:S07]  /*43160*/  HMMA.1688.F32.TF32 R64, R84, R242, R128 ;  /* 0x000000f25440723c */ /* 0x000fee0000081080 */
[----:B------:R1:W-:Y:S04]  /*43170*/  STL.64 [R1+0x260], R72 ;  /* 0x0002604801007387 */ /* 0x0003e80000100a00 */
[----:B------:R2:W-:Y:S11]  /*43180*/  STL.64 [R1+0x268], R74 ;  /* 0x0002684a01007387 */ /* 0x0005f60000100a00 */
[----:B------:R-:W-:Y:S02]  /*43190*/  @!UPT UIADD3 URZ, URZ, URZ, URZ ;  /* 0x0000003f3f3ff290 */ /* 0x000fe4000fffe03f */
[----:B------:R-:W-:Y:S02]  /*431a0*/  IMAD.MOV.U32 R131, RZ, RZ, R64 ;  /* 0x000000ffff837224 */ /* 0x000fe400078e0040 */
[----:B------:R-:W3:Y:S01]  /*431b0*/  LDL R64, [R1+0x16b4] ;  /* 0x0016b40001407983 */ /* 0x000ee20000100800 */
[C---:B------:R-:W-:Y:S08]  /*431c0*/  HMMA.1688.F32.TF32 R144, R24.reuse, R14, R140 ;  /* 0x0000000e1890723c */ /* 0x040ff0000008108c */
[C---:B------:R-:W-:Y:S08]  /*431d0*/  HMMA.1688.F32.TF32 R12, R24.reuse, R238, R248 ;  /* 0x000000ee180c723c */ /* 0x040ff000000810f8 */
[C---:B------:R-:W-:Y:S08]  /*431e0*/  HMMA.1688.F32.TF32 R16, R24.reuse, R18, R136 ;  /* 0x000000121810723c */ /* 0x040ff00000081088 */
[C---:B------:R-:W-:Y:S08]  /*431f0*/  HMMA.1688.F32.TF32 R20, R24.reuse, R22, R132 ;  /* 0x000000161814723c */ /* 0x040ff00000081084 */
[----:B------:R-:W-:Y:S01]  /*43200*/  HMMA.1688.F32.TF32 R220, R24, R222, R40 ;  /* 0x000000de18dc723c */ /* 0x000fe20000081028 */
[----:B------:R-:W-:Y:S01]  /*43210*/  IMAD.MOV.U32 R139, RZ, RZ, R12 ;  /* 0x000000ffff8b7224 */ /* 0x000fe200078e000c */
[----:B------:R-:W-:Y:S01]  /*43220*/  MOV R136, R15 ;  /* 0x0000000f00887202 */ /* 0x000fe20000000f00 */
[----:B------:R-:W-:-:S05]  /*43230*/  IMAD.MOV.U32 R138, RZ, RZ, R13 ;  /* 0x000000ffff8a7224 */ /* 0x000fca00078e000d */
[----:B------:R-:W-:Y:S01]  /*43240*/  HMMA.1688.F32.TF32 R100, R84, R234, R100 ;  /* 0x000000ea5464723c */ /* 0x000fe20000081064 */
[----:B------:R-:W-:-:S07]  /*43250*/  IMAD.MOV.U32 R137, RZ, RZ, R14 ;  /* 0x000000ffff897224 */ /* 0x000fce00078e000e */
[C---:B------:R-:W-:Y:S08]  /*43260*/  HMMA.1688.F32.TF32 R160, R24.reuse, R234, R28 ;  /* 0x000000ea18a0723c */ /* 0x040ff0000008101c */
[C---:B------:R-:W-:Y:S08]  /*43270*/  HMMA.1688.F32.TF32 R152, R24.reuse, R6, R244 ;  /* 0x000000061898723c */ /* 0x040ff000000810f4 */
[C---:B------:R-:W-:Y:S08]  /*43280*/  HMMA.1688.F32.TF32 R184, R24.reuse, R210, R52 ;  /* 0x000000d218b8723c */ /* 0x040ff00000081034 */
[----:B------:R-:W-:Y:S01]  /*43290*/  HMMA.1688.F32.TF32 R192, R24, R202, R60 ;  /* 0x000000ca18c0723c */ /* 0x000fe2000008103c */
[----:B------:R-:W-:-:S07]  /*432a0*/  IMAD.MOV.U32 R114, RZ, RZ, R16 ;  /* 0x000000ffff727224 */ /* 0x000fce00078e0010 */
[C---:B------:R-:W-:Y:S01]  /*432b0*/  HMMA.1688.F32.TF32 R240, R24.reuse, R242, R168 ;  /* 0x000000f218f0723c */ /* 0x040fe200000810a8 */
[----:B------:R-:W-:Y:S02]  /*432c0*/  IMAD.MOV.U32 R115, RZ, RZ, R17 ;  /* 0x000000ffff737224 */ /* 0x000fe400078e0011 */
[----:B-1----:R-:W-:Y:S02]  /*432d0*/  IMAD.MOV.U32 R72, RZ, RZ, R9 ;  /* 0x000000ffff487224 */ /* 0x002fe400078e0009 */
[----:B------:R-:W-:Y:S01]  /*432e0*/  IMAD.MOV.U32 R73, RZ, RZ, R8 ;  /* 0x000000ffff497224 */ /* 0x000fe200078e0008 */
[----:B--2---:R-:W-:Y:S01]  /*432f0*/  MOV R75, R4 ;  /* 0x00000004004b7202 */ /* 0x004fe20000000f00 */
[----:B------:R-:W-:Y:S01]  /*43300*/  IMAD.MOV.U32 R90, RZ, RZ, R18 ;  /* 0x000000ffff5a7224 */ /* 0x000fe200078e0012 */
[----:B------:R-:W-:Y:S01]  /*43310*/  HMMA.1688.F32.TF32 R12, R24, R230, R32 ;  /* 0x000000e6180c723c */ /* 0x000fe20000081020 */
[----:B------:R-:W-:Y:S01]  /*43320*/  IMAD.MOV.U32 R91, RZ, RZ, R19 ;  /* 0x000000ffff5b7224 */ /* 0x000fe200078e0013 */
[----:B------:R-:W-:Y:S01]  /*43330*/  MOV R172, R23 ;  /* 0x0000001700ac7202 */ /* 0x000fe20000000f00 */
[----:B------:R-:W-:-:S05]  /*43340*/  IMAD.MOV.U32 R175, RZ, RZ, R20 ;  /* 0x000000ffffaf7224 */ /* 0x000fca00078e0014 */
[----:B------:R-:W-:Y:S01]  /*43350*/  HMMA.1688.F32.TF32 R188, R196, R214, R188 ;  /* 0x000000d6c4bc723c */ /* 0x000fe200000810bc */
[----:B------:R-:W-:Y:S01]  /*43360*/  IMAD.MOV.U32 R174, RZ, RZ, R21 ;  /* 0x000000ffffae7224 */ /* 0x000fe200078e0015 */
[----:B------:R-:W-:Y:S01]  /*43370*/  MOV R130, R65 ;  /* 0x0000004100827202 */ /* 0x000fe20000000f00 */
[----:B------:R-:W-:Y:S02]  /*43380*/  IMAD.MOV.U32 R173, RZ, RZ, R22 ;  /* 0x000000ffffad7224 */ /* 0x000fe400078e0016 */
[----:B------:R-:W-:Y:S01]  /*43390*/  IMAD.MOV.U32 R74, RZ, RZ, R5 ;  /* 0x000000ffff4a7224 */ /* 0x000fe200078e0005 */
[----:B------:R-:W-:Y:S02]  /*433a0*/  STL [R1+0x2718], R220 ;  /* 0x002718dc01007387 */ /* 0x000fe40000100800 */
[----:B------:R-:W-:Y:S01]  /*433b0*/  HMMA.1688.F32.TF32 R16, R24, R10, R176 ;  /* 0x0000000a1810723c */ /* 0x000fe200000810b0 */
[----:B------:R-:W-:-:S07]  /*433c0*/  IMAD.MOV.U32 R129, RZ, RZ, R66 ;  /* 0x000000ffff817224 */ /* 0x000fce00078e0042 */
[----:B------:R-:W-:Y:S01]  /*433d0*/  HMMA.1688.F32.TF32 R104, R84, R226, R104 ;  /* 0x000000e25468723c */ /* 0x000fe20000081068 */
[----:B------:R-:W-:-:S07]  /*433e0*/  IMAD.MOV.U32 R143, RZ, RZ, R12 ;  /* 0x000000ffff8f7224 */ /* 0x000fce00078e000c */
[----:B------:R-:W-:Y:S01]  /*433f0*/  HMMA.1688.F32.TF32 R120, R84, R210, R116 ;  /* 0x000000d25478723c */ /* 0x000fe20000081074 */
[----:B------:R-:W-:Y:S02]  /*43400*/  IMAD.MOV.U32 R142, RZ, RZ, R13 ;  /* 0x000000ffff8e7224 */ /* 0x000fe400078e000d */
[----:B------:R-:W-:Y:S01]  /*43410*/  IMAD.MOV.U32 R128, RZ, RZ, R67 ;  /* 0x000000ffff807224 */ /* 0x000fe200078e0043 */
[----:B------:R-:W-:Y:S01]  /*43420*/  LOP3.LUT R239, R0, 0x20, RZ, 0x3c, !PT ;  /* 0x0000002000ef7812 */ /* 0x000fe200078e3cff */
[----:B------:R-:W-:Y:S01]  /*43430*/  IMAD.MOV.U32 R141, RZ, RZ, R14 ;  /* 0x000000ffff8d7224 */ /* 0x000fe200078e000e */
[----:B------:R-:W-:Y:S01]  /*43440*/  LDS R60, [R0+0x41000] ;  /* 0x04100000003c7984 */ /* 0x000fe20000000800 */
[----:B------:R-:W-:Y:S02]  /*43450*/  IMAD.MOV.U32 R140, RZ, RZ, R15 ;  /* 0x000000ffff8c7224 */ /* 0x000fe400078e000f */
[C---:B------:R-:W-:Y:S01]  /*43460*/  HMMA.1688.F32.TF32 R12, R24.reuse, R226, R36 ;  /* 0x000000e2180c723c */ /* 0x040fe20000081024 */
[----:B------:R-:W-:Y:S04]  /*43470*/  LDS R62, [R0+0x41400] ;  /* 0x04140000003e7984 */ /* 0x000fe80000000800 */
[----:B------:R-:W-:Y:S03]  /*43480*/  LDS R238, [R0+0x41c00] ;  /* 0x041c000000ee7984 */ /* 0x000fe60000000800 */
[C---:B------:R-:W-:Y:S08]  /*43490*/  HMMA.1688.F32.TF32 R176, R24.reuse, R218, R44 ;  /* 0x000000da18b0723c */ /* 0x040ff0000008102c */
[----:B------:R-:W-:Y:S01]  /*434a0*/  HMMA.1688.F32.TF32 R232, R24, R206, R56 ;  /* 0x000000ce18e8723c */ /* 0x000fe20000081038 */
[----:B------:R-:W-:Y:S01]  /*434b0*/  IMAD.MOV.U32 R200, RZ, RZ, R16 ;  /* 0x000000ffffc87224 */ /* 0x000fe200078e0010 */
[----:B------:R-:W-:-:S06]  /*434c0*/  MOV R201, R17 ;  /* 0x0000001100c97202 */ /* 0x000fcc0000000f00 */
[----:B------:R-:W-:Y:S01]  /*434d0*/  HMMA.1688.F32.TF32 R228, R24, R214, R48 ;  /* 0x000000d618e4723c */ /* 0x000fe20000081030 */
[----:B------:R-:W-:Y:S02]  /*434e0*/  IMAD.MOV.U32 R237, RZ, RZ, R18 ;  /* 0x000000ffffed7224 */ /* 0x000fe400078e0012 */
[----:B------:R-:W-:Y:S01]  /*434f0*/  IMAD.MOV.U32 R236, RZ, RZ, R19 ;  /* 0x000000ffffec7224 */ /* 0x000fe200078e0013 */
[----:B------:R-:W-:Y:S01]  /*43500*/  MOV R212, R13 ;  /* 0x0000000d00d47202 */ /* 0x000fe20000000f00 */
[----:B------:R-:W-:Y:S01]  /*43510*/  IMAD.MOV.U32 R213, RZ, RZ, R12 ;  /* 0x000000ffffd57224 */ /* 0x000fe200078e000c */
[----:B------:R-:W-:Y:S01]  /*43520*/  STL [R1+0x2714], R221 ;  /* 0x002714dd01007387 */ /* 0x000fe20000100800 */
[----:B------:R-:W-:Y:S02]  /*43530*/  IMAD.MOV.U32 R205, RZ, RZ, R14 ;  /* 0x000000ffffcd7224 */ /* 0x000fe400078e000e */
[----:B------:R-:W-:Y:S01]  /*43540*/  IMAD.MOV.U32 R204, RZ, RZ, R15 ;  /* 0x000000ffffcc7224 */ /* 0x000fe200078e000f */
        /* <DEDUP_REMOVED lines=20> */
[----:B------:R-:W-:Y:S04]  /*43690*/  LDS R61, [R239+0x41000] ;  /* 0x04100000ef3d7984 */ /* 0x000fe80000000800 */
[----:B------:R-:W-:Y:S04]  /*436a0*/  LDS R63, [R239+0x41400] ;  /* 0x04140000ef3f7984 */ /* 0x000fe80000000800 */
[----:B------:R-:W-:Y:S04]  /*436b0*/  LDS R116, [R252+0x41000] ;  /* 0x04100000fc747984 */ /* 0x000fe80000000800 */
[----:B------:R-:W-:Y:S04]  /*436c0*/  LDS R118, [R252+0x41400] ;  /* 0x04140000fc767984 */ /* 0x000fe80000000800 */
[----:B------:R-:W-:Y:S04]  /*436d0*/  LDS R117, [R3+0x41000] ;  /* 0x0410000003757984 */ /* 0x000fe80000000800 */
[----:B------:R-:W-:Y:S04]  /*436e0*/  LDS R119, [R3+0x41400] ;  /* 0x0414000003777984 */ /* 0x000fe80000000800 */
[----:B---3--:R-:W1:Y:S04]  /*436f0*/  LDSM.16.M88.4 R56, [R64] ;  /* 0x000000004038783b */ /* 0x008e680000000200 */
[----:B------:R-:W2:Y:S04]  /*43700*/  LDSM.16.M88.4 R32, [R64+0x18000] ;  /* 0x018000004020783b */ /* 0x000ea80000000200 */
[----:B------:R-:W3:Y:S04]  /*43710*/  LDSM.16.M88.4 R28, [R64+0x1c000] ;  /* 0x01c00000401c783b */ /* 0x000ee80000000200 */
[----:B------:R-:W4:Y:S04]  /*43720*/  LDSM.16.M88.4 R24, [R64+0x20000] ;  /* 0x020000004018783b */ /* 0x000f280000000200 */
[----:B------:R-:W3:Y:S04]  /*43730*/  LDSM.16.M88.4 R20, [R64+0x24000] ;  /* 0x024000004014783b */ /* 0x000ee80000000200 */
[----:B------:R-:W4:Y:S04]  /*43740*/  LDSM.16.M88.4 R16, [R64+0x28000] ;  /* 0x028000004010783b */ /* 0x000f280000000200 */
[----:B------:R-:W4:Y:S04]  /*43750*/  LDSM.16.M88.4 R12, [R64+0x2c000] ;  /* 0x02c00000400c783b */ /* 0x000f280000000200 */
[----:B------:R-:W4:Y:S04]  /*43760*/  LDSM.16.M88.4 R8, [R64+0x30000] ;  /* 0x030000004008783b */ /* 0x000f280000000200 */
[----:B------:R-:W4:Y:S04]  /*43770*/  LDSM.16.M88.4 R4, [R64+0x34000] ;  /* 0x034000004004783b */ /* 0x000f280000000200 */
[----:B------:R-:W4:Y:S04]  /*43780*/  LDSM.16.M88.4 R196, [R64+0x38000] ;  /* 0x0380000040c4783b */ /* 0x000f280000000200 */
[----:B-1----:R-:W-:Y:S04]  /*43790*/  STL [R1+0x26fc], R58 ;  /* 0x0026fc3a01007387 */ /* 0x002fe80000100800 */
[----:B------:R-:W-:Y:S04]  /*437a0*/  STL [R1+0x26f8], R59 ;  /* 0x0026f83b01007387 */ /* 0x000fe80000100800 */
[----:B--2---:R-:W-:Y:S04]  /*437b0*/  STL [R1+0x26dc], R34 ;  /* 0x0026dc2201007387 */ /* 0x004fe80000100800 */
[----:B------:R-:W-:Y:S04]  /*437c0*/  STL [R1+0x26d8], R35 ;  /* 0x0026d82301007387 */ /* 0x000fe80000100800 */
[----:B---3--:R-:W-:Y:S04]  /*437d0*/  STL [R1+0x26a8], R30 ;  /* 0x0026a81e01007387 */ /* 0x008fe80000100800 */
[----:B------:R-:W-:Y:S04]  /*437e0*/  STL [R1+0x26a4], R31 ;  /* 0x0026a41f01007387 */ /* 0x000fe80000100800 */
[----:B----4-:R-:W-:Y:S04]  /*437f0*/  STL [R1+0x269c], R26 ;  /* 0x00269c1a01007387 */ /* 0x010fe80000100800 */
        /* <DEDUP_REMOVED lines=13> */
[----:B------:R-:W2:Y:S04]  /*438d0*/  LDL.LU R248, [R1+0xd0] ;  /* 0x0000d00001f87983 */ /* 0x000ea80000300800 */
[----:B------:R-:W2:Y:S04]  /*438e0*/  LDL.LU R249, [R1+0xd4] ;  /* 0x0000d40001f97983 */ /* 0x000ea80000300800 */
[----:B------:R-:W2:Y:S04]  /*438f0*/  LDL.LU R250, [R1+0xd8] ;  /* 0x0000d80001fa7983 */ /* 0x000ea80000300800 */
[----:B------:R-:W2:Y:S04]  /*43900*/  LDL.LU R251, [R1+0xdc] ;  /* 0x0000dc0001fb7983 */ /* 0x000ea80000300800 */
[----:B------:R-:W3:Y:S04]  /*43910*/  LDL.LU R132, [R1+0xc0] ;  /* 0x0000c00001847983 */ /* 0x000ee80000300800 */
[----:B------:R-:W3:Y:S04]  /*43920*/  LDL.LU R133, [R1+0xc4] ;  /* 0x0000c40001857983 */ /* 0x000ee80000300800 */
[----:B------:R-:W3:Y:S04]  /*43930*/  LDL.LU R134, [R1+0xc8] ;  /* 0x0000c80001867983 */ /* 0x000ee80000300800 */
[----:B------:R-:W3:Y:S04]  /*43940*/  LDL.LU R135, [R1+0xcc] ;  /* 0x0000cc0001877983 */ /* 0x000ee80000300800 */
[----:B------:R-:W4:Y:S04]  /*43950*/  LDL.LU R84, [R1+0xb0] ;  /* 0x0000b00001547983 */ /* 0x000f280000300800 */
[----:B------:R-:W4:Y:S04]  /*43960*/  LDL.LU R85, [R1+0xb4] ;  /* 0x0000b40001557983 */ /* 0x000f280000300800 */
[----:B------:R-:W4:Y:S04]  /*43970*/  LDL.LU R86, [R1+0xb8] ;  /* 0x0000b80001567983 */ /* 0x000f280000300800 */
[----:B------:R-:W-:Y:S04]  /*43980*/  LDSM.16.M88.4 R52, [R64+0x4000] ;  /* 0x004000004034783b */ /* 0x000fe80000000200 */
[----:B------:R-:W-:Y:S04]  /*43990*/  LDSM.16.M88.4 R48, [R64+0x8000] ;  /* 0x008000004030783b */ /* 0x000fe80000000200 */
[----:B------:R-:W-:Y:S04]  /*439a0*/  LDSM.16.M88.4 R44, [R64+0xc000] ;  /* 0x00c00000402c783b */ /* 0x000fe80000000200 */
[----:B------:R-:W-:Y:S04]  /*439b0*/  LDSM.16.M88.4 R40, [R64+0x10000] ;  /* 0x010000004028783b */ /* 0x000fe80000000200 */
[----:B------:R-:W-:Y:S04]  /*439c0*/  LDSM.16.M88.4 R36, [R64+0x14000] ;  /* 0x014000004024783b */ /* 0x000fe80000000200 */
[----:B------:R1:W1:Y:S04]  /*439d0*/  LDSM.16.M88.4 R244, [R64+0x3c000] ;  /* 0x03c0000040f4783b */ /* 0x0002680000000200 */
[----:B------:R-:W4:Y:S04]  /*439e0*/  LDL.LU R87, [R1+0xbc] ;  /* 0x0000bc0001577983 */ /* 0x000f280000300800 */
[----:B-1----:R-:W2:Y:S04]  /*439f0*/  LDL.LU R64, [R1+0x90] ;  /* 0x0000900001407983 */ /* 0x002ea80000300800 */
[----:B------:R-:W2:Y:S04]  /*43a00*/  LDL.LU R65, [R1+0x94] ;  /* 0x0000940001417983 */ /* 0x000ea80000300800 */
[----:B------:R-:W2:Y:S04]  /*43a10*/  LDL.LU R66, [R1+0x98] ;  /* 0x0000980001427983 */ /* 0x000ea80000300800 */
[----:B------:R-:W2:Y:S04]  /*43a20*/  LDL.LU R67, [R1+0x9c] ;  /* 0x00009c0001437983 */ /* 0x000ea80000300800 */
[----:B------:R-:W3:Y:S04]  /*43a30*/  LDL.LU R108, [R1+0xa0] ;  /* 0x0000a000016c7983 */ /* 0x000ee80000300800 */
[----:B------:R-:W3:Y:S04]  /*43a40*/  LDL.LU R109, [R1+0xa4] ;  /* 0x0000a400016d7983 */ /* 0x000ee80000300800 */
[----:B------:R-:W3:Y:S01]  /*43a50*/  LDL.LU R110, [R1+0xa8] ;  /* 0x0000a800016e7983 */ /* 0x000ee20000300800 */
[----:B------:R-:W-:Y:S03]  /*43a60*/  HMMA.1688.F32.TF32 R72, R60, R56, R72 ;  /* 0x000000383c48723c */ /* 0x000fe60000081048 */
[----:B------:R-:W3:Y:S04]  /*43a70*/  LDL.LU R111, [R1+0xac] ;  /* 0x0000ac00016f7983 */ /* 0x000ee80000300800 */
[----:B------:R-:W-:Y:S04]  /*43a80*/  STL [R1+0x26d4], R246 ;  /* 0x0026d4f601007387 */ /* 0x000fe80000100800 */
[----:B------:R-:W-:Y:S04]  /*43a90*/  STL [R1+0x26d0], R247 ;  /* 0x0026d0f701007387 */ /* 0x000fe80000100800 */
[----:B------:R-:W3:Y:S04]  /*43aa0*/  LDL.LU R76, [R1+0x80] ;  /* 0x00008000014c7983 */ /* 0x000ee80000300800 */
[----:B------:R-:W3:Y:S04]  /*43ab0*/  LDL.LU R77, [R1+0x84] ;  /* 0x00008400014d7983 */ /* 0x000ee80000300800 */
[----:B------:R-:W3:Y:S01]  /*43ac0*/  LDL.LU R78, [R1+0x88] ;  /* 0x00008800014e7983 */ /* 0x000ee20000300800 */
[----:B------:R-:W-:-:S03]  /*43ad0*/  IMAD.MOV.U32 R195, RZ, RZ, R72 ;  /* 0x000000ffffc37224 */ /* 0x000fc600078e0048 */
[----:B------:R-:W3:Y:S01]  /*43ae0*/  LDL.LU R79, [R1+0x8c] ;  /* 0x00008c00014f7983 */ /* 0x000ee20000300800 */
[----:B------:R-:W-:Y:S02]  /*43af0*/  IMAD.MOV.U32 R232, RZ, RZ, R73 ;  /* 0x000000ffffe87224 */ /* 0x000fe400078e0049 */
[----:B------:R-:W-:Y:S01]  /*43b00*/  IMAD.MOV.U32 R233, RZ, RZ, R74 ;  /* 0x000000ffffe97224 */ /* 0x000fe200078e004a */
[----:B------:R-:W3:Y:S01]  /*43b10*/  LDL.LU R72, [R1+0x70] ;  /* 0x0000700001487983 */ /* 0x000ee20000300800 */
[----:B------:R-:W-:-:S03]  /*43b20*/  IMAD.MOV.U32 R234, RZ, RZ, R75 ;  /* 0x000000ffffea7224 */ /* 0x000fc600078e004b */
[----:B------:R-:W3:Y:S04]  /*43b30*/  LDL.LU R73, [R1+0x74] ;  /* 0x0000740001497983 */ /* 0x000ee80000300800 */
[----:B------:R-:W3:Y:S04]  /*43b40*/  LDL.LU R74, [R1+0x78] ;  /* 0x00007800014a7983 */ /* 0x000ee80000300800 */
[----:B------:R-:W3:Y:S01]  /*43b50*/  LDL.LU R75, [R1+0x7c] ;  /* 0x00007c00014b7983 */ /* 0x000ee20000300800 */
[C---:B--2---:R-:W-:Y:S11]  /*43b60*/  HMMA.1688.F32.TF32 R64, R60.reuse, R36, R64 ;  /* 0x000000243c40723c */ /* 0x044ff60000081040 */
[----:B------:R-:W-:Y:S11]  /*43b70*/  @!UPT UIADD3 URZ, URZ, URZ, URZ ;  /* 0x0000003f3f3ff290 */ /* 0x000ff6000fffe03f */
[----:B------:R-:W-:Y:S02]  /*43b80*/  @!UPT UIADD3 URZ, URZ, URZ, URZ ;  /* 0x0000003f3f3ff290 */ /* 0x000fe4000fffe03f */
[----:B------:R-:W-:Y:S02]  /*43b90*/  IMAD.MOV.U32 R177, RZ, RZ, R64 ;  /* 0x000000ffffb17224 */ /* 0x000fe400078e0040 */
[----:B------:R-:W-:Y:S01]  /*43ba0*/  IMAD.MOV.U32 R178, RZ, RZ, R65 ;  /* 0x000000ffffb27224 */ /* 0x000fe200078e0041 */
[----:B------:R-:W2:Y:S01]  /*43bb0*/  LDL.LU R64, [R1+0x60] ;  /* 0x0000600001407983 */ /* 0x000ea20000300800 */
[----:B------:R-:W-:Y:S01]  /*43bc0*/  IMAD.MOV.U32 R179, RZ, RZ, R66 ;  /* 0x000000ffffb37224 */ /* 0x000fe200078e0042 */
[----:B------:R-:W-:Y:S02]  /*43bd0*/  MOV R220, R67 ;  /* 0x0000004300dc7202 */ /* 0x000fe40000000f00 */
[----:B------:R-:W2:Y:S04]  /*43be0*/  LDL.LU R65, [R1+0x64] ;  /* 0x0000640001417983 */ /* 0x000ea80000300800 */
[----:B------:R-:W2:Y:S04]  /*43bf0*/  LDL.LU R66, [R1+0x68] ;  /* 0x0000680001427983 */ /* 0x000ea80000300800 */
[----:B------:R-:W2:Y:S01]  /*43c00*/  LDL.LU R67, [R1+0x6c] ;  /* 0x00006c0001437983 */ /* 0x000ea20000300800 */
[C---:B----4-:R-:W-:Y:S11]  /*43c10*/  HMMA.1688.F32.TF32 R84, R60.reuse, R44, R84 ;  /* 0x0000002c3c54723c */ /* 0x050ff60000081054 */
[----:B------:R-:W-:Y:S11]  /*43c20*/  @!UPT UIADD3 URZ, URZ, URZ, URZ ;  /* 0x0000003f3f3ff290 */ /* 0x000ff6000fffe03f */
[----:B------:R-:W-:Y:S02]  /*43c30*/  @!UPT UIADD3 URZ, URZ, URZ, URZ ;  /* 0x0000003f3f3ff290 */ /* 0x000fe4000fffe03f */
[----:B------:R-:W-:Y:S02]  /*43c40*/  IMAD.MOV.U32 R221, RZ, RZ, R84 ;  /* 0x000000ffffdd7224 */ /* 0x000fe400078e0054 */
[----:B------:R-:W-:Y:S02]  /*43c50*/  IMAD.MOV.U32 R222, RZ, RZ, R85 ;  /* 0x000000ffffde7224 */ /* 0x000fe400078e0055 */
[----:B------:R-:W-:Y:S02]  /*43c60*/  IMAD.MOV.U32 R223, RZ, RZ, R86 ;  /* 0x000000ffffdf7224 */ /* 0x000fe400078e0056 */
[----:B------:R-:W-:Y:S02]  /*43c70*/  IMAD.MOV.U32 R231, RZ, RZ, R87 ;  /* 0x000000ffffe77224 */ /* 0x000fe400078e0057 */
[C---:B---3--:R-:W-:Y:S08]  /*43c80*/  HMMA.1688.F32.TF32 R84, R60.reuse, R40, R108 ;  /* 0x000000283c54723c */ /* 0x048ff0000008106c */
[C---:B------:R-:W-:Y:S08]  /*43c90*/  HMMA.1688.F32.TF32 R168, R60.reuse, R52, R248 ;  /* 0x000000343ca8723c */ /* 0x040ff000000810f8 */
[----:B------:R-:W-:Y:S08]  /*43ca0*/  HMMA.1688.F32.TF32 R72, R60, R28, R72 ;  /* 0x0000001c3c48723c */ /* 0x000ff00000081048 */
[----:B------:R-:W-:Y:S01]  /*43cb0*/  IMAD.MOV.U32 R235, RZ, RZ, R84 ;  /* 0x000000ffffeb7224 */ /* 0x000fe200078e0054 */
[----:B------:R-:W-:Y:S01]  /*43cc0*/  MOV R243, R85 ;  /* 0x0000005500f37202 */ /* 0x000fe20000000f00 */
[----:B------:R-:W-:-:S02]  /*43cd0*/  IMAD.MOV.U32 R58, RZ, RZ, R86 ;  /* 0x000000ffff3a7224 */ /* 0x000fc400078e0056 */
[----:B------:R-:W-:Y:S02]  /*43ce0*/  IMAD.MOV.U32 R59, RZ, RZ, R87 ;  /* 0x000000ffff3b7224 */ /* 0x000fe400078e0057 */
[C---:B------:R-:W-:Y:S01]  /*43cf0*/  HMMA.1688.F32.TF32 R84, R60.reuse, R32, R76 ;  /* 0x000000203c54723c */ /* 0x040fe2000008104c */
[----:B------:R-:W3:Y:S01]  /*43d00*/  LDL.LU R76, [R1+0x50] ;  /* 0x00005000014c7983 */ /* 0x000ee20000300800 */
[----:B------:R-:W-:Y:S01]  /*43d10*/  IMAD.MOV.U32 R184, RZ, RZ, R168 ;  /* 0x000000ffffb87224 */ /* 0x000fe200078e00a8 */
[----:B------:R-:W-:Y:S01]  /*43d20*/  MOV R185, R169 ;  /* 0x000000a900b97202 */ /* 0x000fe20000000f00 */
[----:B------:R-:W-:Y:S02]  /*43d30*/  IMAD.MOV.U32 R186, RZ, RZ, R170 ;  /* 0x000000ffffba7224 */ /* 0x000fe400078e00aa */
[----:B------:R-:W-:Y:S11]  /*43d40*/  IMAD.MOV.U32 R187, RZ, RZ, R171 ;  /* 0x000000ffffbb7224 */ /* 0x000ff600078e00ab */
[----:B------:R-:W-:Y:S06]  /*43d50*/  @!UPT UIADD3 URZ, URZ, URZ, URZ ;  /* 0x0000003f3f3ff290 */ /* 0x000fec000fffe03f */
[----:B------:R-:W-:Y:S04]  /*43d60*/  STL.64 [R1+0x80], R84 ;  /* 0x0000805401007387 */ /* 0x000fe80000100a00 */
[----:B------:R-:W-:Y:S04]  /*43d70*/  STL.64 [R1+0x88], R86 ;  /* 0x0000885601007387 */ /* 0x000fe80000100a00 */
[----:B------:R-:W3:Y:S04]  /*43d80*/  LDL.LU R77, [R1+0x54] ;  /* 0x00005400014d7983 */ /* 0x000ee80000300800 */
[----:B------:R-:W3:Y:S04]  /*43d90*/  LDL.LU R78, [R1+0x58] ;  /* 0x00005800014e7983 */ /* 0x000ee80000300800 */
[----:B------:R-:W3:Y:S04]  /*43da0*/  LDL.LU R79, [R1+0x5c] ;  /* 0x00005c00014f7983 */ /* 0x000ee80000300800 */
[----:B------:R-:W4:Y:S04]  /*43db0*/  LDL.LU R168, [R1+0x40] ;  /* 0x0000400001a87983 */ /* 0x000f280000300800 */
[----:B------:R1:W-:Y:S04]  /*43dc0*/  STL.64 [R1+0x70], R72 ;  /* 0x0000704801007387 */ /* 0x0003e80000100a00 */
[----:B------:R1:W-:Y:S04]  /*43dd0*/  STL.64 [R1+0x78], R74 ;  /* 0x0000784a01007387 */ /* 0x0003e80000100a00 */
[----:B------:R-:W4:Y:S04]  /*43de0*/  LDL.LU R169, [R1+0x44] ;  /* 0x0000440001a97983 */ /* 0x000f280000300800 */
[----:B------:R-:W4:Y:S04]  /*43df0*/  LDL.LU R170, [R1+0x48] ;  /* 0x0000480001aa7983 */ /* 0x000f280000300800 */
[----:B------:R-:W4:Y:S01]  /*43e00*/  LDL.LU R171, [R1+0x4c] ;  /* 0x00004c0001ab7983 */ /* 0x000f220000300800 */
[----:B------:R-:W-:Y:S03]  /*43e10*/  HMMA.1688.F32.TF32 R132, R60, R48, R132 ;  /* 0x000000303c84723c */ /* 0x000fe60000081084 */
[----:B-1----:R-:W4:Y:S04]  /*43e20*/  LDL.LU R72, [R1+0x30] ;  /* 0x0000300001487983 */ /* 0x002f280000300800 */
[----:B------:R-:W4:Y:S04]  /*43e30*/  LDL.LU R73, [R1+0x34] ;  /* 0x0000340001497983 */ /* 0x000f280000300800 */
[----:B------:R-:W4:Y:S04]  /*43e40*/  LDL.LU R74, [R1+0x38] ;  /* 0x00003800014a7983 */ /* 0x000f280000300800 */
[----:B------:R-:W4:Y:S04]  /*43e50*/  LDL.LU R75, [R1+0x3c] ;  /* 0x00003c00014b7983 */ /* 0x000f280000300800 */
[----:B------:R-:W4:Y:S04]  /*43e60*/  LDL.LU R248, [R1+0x20] ;  /* 0x0000200001f87983 */ /* 0x000f280000300800 */
[----:B------:R-:W4:Y:S01]  /*43e70*/  LDL.LU R249, [R1+0x24] ;  /* 0x0000240001f97983 */ /* 0x000f220000300800 */
[----:B------:R-:W-:-:S03]  /*43e80*/  IMAD.MOV.U32 R228, RZ, RZ, R132 ;  /* 0x000000ffffe47224 */ /* 0x000fc600078e0084 */
[----:B------:R-:W4:Y:S01]  /*43e90*/  LDL.LU R250, [R1+0x28] ;  /* 0x0000280001fa7983 */ /* 0x000f220000300800 */
[----:B------:R-:W-:-:S03]  /*43ea0*/  IMAD.MOV.U32 R229, RZ, RZ, R133 ;  /* 0x000000ffffe57224 */ /* 0x000fc600078e0085 */
[----:B------:R-:W4:Y:S01]  /*43eb0*/  LDL.LU R251, [R1+0x2c] ;  /* 0x00002c0001fb7983 */ /* 0x000f220000300800 */
[----:B------:R-:W-:Y:S01]  /*43ec0*/  IMAD.MOV.U32 R230, RZ, RZ, R134 ;  /* 0x000000ffffe67224 */ /* 0x000fe200078e0086 */
[----:B------:R-:W-:Y:S02]  /*43ed0*/  MOV R176, R135 ;  /* 0x0000008700b07202 */ /* 0x000fe40000000f00 */
[----:B------:R-:W4:Y:S04]  /*43ee0*/  LDL.LU R132, [R1+0x10] ;  /* 0x0000100001847983 */ /* 0x000f280000300800 */
[----:B------:R-:W4:Y:S04]  /*43ef0*/  LDL.LU R133, [R1+0x14] ;  /* 0x0000140001857983 */ /* 0x000f280000300800 */
[----:B------:R-:W4:Y:S04]  /*43f00*/  LDL.LU R134, [R1+0x18] ;  /* 0x0000180001867983 */ /* 0x000f280000300800 */
[----:B------:R-:W4:Y:S04]  /*43f10*/  LDL.LU R135, [R1+0x1c] ;  /* 0x00001c0001877983 */ /* 0x000f280000300800 */
[----:B------:R-:W4:Y:S04]  /*43f20*/  LDL.LU R84, [R1] ;  /* 0x0000000001547983 */ /* 0x000f280000300800 */
[----:B------:R-:W4:Y:S04]  /*43f30*/  LDL.LU R85, [R1+0x4] ;  /* 0x0000040001557983 */ /* 0x000f280000300800 */
[----:B------:R-:W4:Y:S04]  /*43f40*/  LDL.LU R86, [R1+0x8] ;  /* 0x0000080001567983 */ /* 0x000f280000300800 */
[----:B------:R-:W4:Y:S04]  /*43f50*/  LDL.LU R87, [R1+0xc] ;  /* 0x00000c0001577983 */ /* 0x000f280000300800 */
[----:B------:R-:W4:Y:S04]  /*43f60*/  LDL.LU R108, [R1+0x1f0] ;  /* 0x0001f000016c7983 */ /* 0x000f280000300800 */
[----:B------:R-:W4:Y:S04]  /*43f70*/  LDL.LU R109, [R1+0x1f4] ;  /* 0x0001f400016d7983 */ /* 0x000f280000300800 */
[----:B------:R-:W4:Y:S04]  /*43f80*/  LDL.LU R110, [R1+0x1f8] ;  /* 0x0001f800016e7983 */ /* 0x000f280000300800 */
[----:B------:R-:W4:Y:S01]  /*43f90*/  LDL.LU R111, [R1+0x1fc] ;  /* 0x0001fc00016f7983 */ /* 0x000f220000300800 */
[C---:B--2---:R-:W-:Y:S11]  /*43fa0*/  HMMA.1688.F32.TF32 R64, R60.reuse, R24, R64 ;  /* 0x000000183c40723c */ /* 0x044ff60000081040 */
[----:B------:R-:W-:Y:S11]  /*43fb0*/  @!UPT UIADD3 URZ, URZ, URZ, URZ ;  /* 0x0000003f3f3ff290 */ /* 0x000ff6000fffe03f */
[----:B------:R-:W-:Y:S01]  /*43fc0*/  @!UPT UIADD3 URZ, URZ, URZ, URZ ;  /* 0x0000003f3f3ff290 */ /* 0x000fe2000fffe03f */
[----:B------:R-:W-:Y:S01]  /*43fd0*/  STL [R1+0x60], R64 ;  /* 0x0000604001007387 */ /* 0x000fe20000100800 */
[----:B------:R-:W-:Y:S02]  /*43fe0*/  IMAD.MOV.U32 R35, RZ, RZ, R66 ;  /* 0x000000ffff237224 */ /* 0x000fe400078e0042 */
[----:B------:R-:W-:Y:S01]  /*43ff0*/  IMAD.MOV.U32 R34, RZ, RZ, R65 ;  /* 0x000000ffff227224 */ /* 0x000fe200078e0041 */
[----:B------:R1:W-:Y:S04]  /*44000*/  STL [R1+0x6c], R67 ;  /* 0x00006c4301007387 */ /* 0x0003e80000100800 */
[----:B-1----:R-:W2:Y:S04]  /*44010*/  LDL.LU.64 R66, [R1+0x27b0] ;  /* 0x0027b00001427983 */ /* 0x002ea80000300a00 */
[----:B------:R-:W2:Y:S04]  /*44020*/  LDL.LU.64 R64, [R1+0x27a8] ;  /* 0x0027a80001407983 */ /* 0x000ea80000300a00 */
[----:B------:R-:W-:Y:S04]  /*44030*/  STL [R1+0x26e4], R35 ;  /* 0x0026e42301007387 */ /* 0x000fe80000100800 */
[----:B------:R-:W-:Y:S01]  /*44040*/  STL [R1+0x26e0], R34 ;  /* 0x0026e02201007387 */ /* 0x000fe20000100800 */
[C---:B---3--:R-:W-:Y:S08]  /*44050*/  HMMA.1688.F32.TF32 R76, R60.reuse, R20, R76 ;  /* 0x000000143c4c723c */ /* 0x048ff0000008104c */
[----:B----4-:R-:W-:Y:S11]  /*44060*/  HMMA.1688.F32.TF32 R168, R60, R16, R168 ;  /* 0x000000103ca8723c */ /* 0x010ff600000810a8 */
[----:B------:R-:W-:Y:S04]  /*44070*/  @!UPT UIADD3 URZ, URZ, URZ, URZ ;  /* 0x0000003f3f3ff290 */ /* 0x000fe8000fffe03f */
[----:B------:R1:W-:Y:S04]  /*44080*/  STL.64 [R1+0x50], R76 ;  /* 0x0000504c01007387 */ /* 0x0003e80000100a00 */
[----:B------:R3:W-:Y:S04]  /*44090*/  STL.64 [R1+0x58], R78 ;  /* 0x0000584e01007387 */ /* 0x0007e80000100a00 */
[----:B-1----:R-:W4:Y:S04]  /*440a0*/  LDL.LU R76, [R1+0x130] ;  /* 0x00013000014c7983 */ /* 0x002f280000300800 */
[----:B------:R-:W4:Y:S04]  /*440b0*/  LDL.LU R77, [R1+0x134] ;  /* 0x00013400014d7983 */ /* 0x000f280000300800 */
[----:B---3--:R-:W4:Y:S01]  /*440c0*/  LDL.LU R78, [R1+0x138] ;  /* 0x00013800014e7983 */ /* 0x008f220000300800 */
[----:B------:R-:W-:-:S03]  /*440d0*/  IMAD.MOV.U32 R35, RZ, RZ, R170 ;  /* 0x000000ffff237224 */ /* 0x000fc600078e00aa */
[----:B------:R-:W4:Y:S01]  /*440e0*/  LDL.LU R79, [R1+0x13c] ;  /* 0x00013c00014f7983 */ /* 0x000f220000300800 */
[----:B------:R-:W-:-:S03]  /*440f0*/  IMAD.MOV.U32 R34, RZ, RZ, R171 ;  /* 0x000000ffff227224 */ /* 0x000fc600078e00ab */
[----:B------:R1:W-:Y:S02]  /*44100*/  STL.64 [R1+0x40], R168 ;  /* 0x000040a801007387 */ /* 0x0003e40000100a00 */
[----:B-1----:R-:W-:Y:S02]  /*44110*/  HMMA.1688.F32.TF32 R168, R60, R12, R72 ;  /* 0x0000000c3ca8723c */ /* 0x002fe40000081048 */
[----:B------:R-:W-:Y:S04]  /*44120*/  STL [R1+0x26ec], R34 ;  /* 0x0026ec2201007387 */ /* 0x000fe80000100800 */
[----:B------:R-:W-:Y:S01]  /*44130*/  STL [R1+0x26e8], R35 ;  /* 0x0026e82301007387 */ /* 0x000fe20000100800 */
[----:B--2---:R-:W-:Y:S02]  /*44140*/  IMAD.MOV.U32 R74, RZ, RZ, R66 ;  /* 0x000000ffff4a7224 */ /* 0x004fe400078e0042 */
[----:B------:R-:W-:-:S02]  /*44150*/  IMAD.MOV.U32 R72, RZ, RZ, R64 ;  /* 0x000000ffff487224 */ /* 0x000fc400078e0040 */
[----:B------:R-:W2:Y:S01]  /*44160*/  LDL.LU R64, [R1+0x27a4] ;  /* 0x0027a40001407983 */ /* 0x000ea20000300800 */
[----:B------:R-:W-:-:S11]  /*44170*/  MOV R73, R65 ;  /* 0x0000004100497202 */ /* 0x000fd60000000f00 */
[----:B------:R-:W-:Y:S01]  /*44180*/  STL.64 [R1+0x30], R168 ;  /* 0x000030a801007387 */ /* 0x000fe20000100a00 */
[----:B------:R-:W-:-:S03]  /*44190*/  IMAD.MOV.U32 R75, RZ, RZ, R67 ;  /* 0x000000ffff4b7224 */ /* 0x000fc600078e0043 */
[----:B------:R1:W-:Y:S04]  /*441a0*/  STL.64 [R1+0x38], R170 ;  /* 0x000038aa01007387 */ /* 0x0003e80000100a00 */
[----:B------:R-:W2:Y:S04]  /*441b0*/  LDL.LU R65, [R1+0x27a0] ;  /* 0x0027a00001417983 */ /* 0x000ea80000300800 */
[----:B------:R-:W2:Y:S04]  /*441c0*/  LDL.LU R66, [R1+0x279c] ;  /* 0x00279c0001427983 */ /* 0x000ea80000300800 */
[----:B------:R-:W2:Y:S01]  /*441d0*/  LDL.LU R67, [R1+0x2798] ;  /* 0x0027980001437983 */ /* 0x000ea20000300800 */
[C---:B-1----:R-:W-:Y:S08]  /*441e0*/  HMMA.1688.F32.TF32 R168, R60.reuse, R8, R248 ;  /* 0x000000083ca8723c */ /* 0x042ff000000810f8 */
[C---:B------:R-:W-:Y:S08]  /*441f0*/  HMMA.1688.F32.TF32 R132, R60.reuse, R4, R132 ;  /* 0x000000043c84723c */ /* 0x040ff00000081084 */
[----:B------:R-:W-:Y:S08]  /*44200*/  HMMA.1688.F32.TF32 R84, R60, R196, R84 ;  /* 0x000000c43c54723c */ /* 0x000ff00000081054 */
[----:B------:R-:W-:-:S02]  /*44210*/  IMAD.MOV.U32 R247, RZ, RZ, R171 ;  /* 0x000000fffff77224 */ /* 0x000fc400078e00ab */
[----:B------:R-:W-:Y:S01]  /*44220*/  IMAD.MOV.U32 R246, RZ, RZ, R170 ;  /* 0x000000fffff67224 */ /* 0x000fe200078e00aa */
[----:B------:R-:W-:Y:S01]  /*44230*/  STL.64 [R1+0x20], R168 ;  /* 0x000020a801007387 */ /* 0x000fe20000100a00 */
[----:B------:R-:W-:Y:S03]  /*44240*/  HMMA.1688.F32.TF32 R60, R60, R244, R108 ;  /* 0x000000f43c3c723c */ /* 0x000fe6000008106c */
[----:B------:R1:W-:Y:S04]  /*44250*/  STL [R1+0x26f4], R247 ;  /* 0x0026f4f701007387 */ /* 0x0003e80000100800 */
[----:B------:R3:W-:Y:S04]  /*44260*/  STL [R1+0x26f0], R246 ;  /* 0x0026f0f601007387 */ /* 0x0007e80000100800 */
[----:B------:R-:W-:Y:S01]  /*44270*/  STL.64 [R1+0x10], R132 ;  /* 0x0000108401007387 */ /* 0x000fe20000100a00 */
[----:B-1----:R-:W-:-:S03]  /*44280*/  IMAD.MOV.U32 R247, RZ, RZ, R86 ;  /* 0x000000fffff77224 */ /* 0x002fc600078e0056 */
[----:B------:R1:W-:Y:S01]  /*44290*/  STL.64 [R1], R84 ;  /* 0x0000005401007387 */ /* 0x0003e20000100a00 */
[----:B---3--:R-:W-:-:S03]  /*442a0*/  IMAD.MOV.U32 R246, RZ, RZ, R87 ;  /* 0x000000fffff67224 */ /* 0x008fc600078e0057 */
[----:B-1----:R-:W3:Y:S04]  /*442b0*/  LDL.LU R84, [R1+0x110] ;  /* 0x0001100001547983 */ /* 0x002ee80000300800 */
[----:B------:R-:W3:Y:S04]  /*442c0*/  LDL.LU R85, [R1+0x114] ;  /* 0x0001140001557983 */ /* 0x000ee80000300800 */
[----:B------:R-:W3:Y:S04]  /*442d0*/  LDL.LU R86, [R1+0x118] ;  /* 0x0001180001567983 */ /* 0x000ee80000300800 */
[----:B------:R-:W3:Y:S04]  /*442e0*/  LDL.LU R87, [R1+0x11c] ;  /* 0x00011c0001577983 */ /* 0x000ee80000300800 */
[----:B------:R-:W-:Y:S04]  /*442f0*/  STL.64 [R1+0x2618], R62 ;  /* 0x0026183e01007387 */ /* 0x000fe80000100a00 */
[----:B------:R1:W-:Y:S01]  /*44300*/  STL.64 [R1+0x2610], R60 ;  /* 0x0026103c01007387 */ /* 0x0003e20000100a00 */
[C---:B--2---:R-:W-:Y:S11]  /*44310*/  HMMA.1688.F32.TF32 R64, R116.reuse, R56, R64 ;  /* 0x000000387440723c */ /* 0x044ff60000081040 */
[----:B------:R-:W-:Y:S11]  /*44320*/  @!UPT UIADD3 URZ, URZ, URZ, URZ ;  /* 0x0000003f3f3ff290 */ /* 0x000ff6000fffe03f */
[----:B------:R-:W-:Y:S01]  /*44330*/  @!UPT UIADD3 URZ, URZ, URZ, URZ ;  /* 0x0000003f3f3ff290 */ /* 0x000fe2000fffe03f */
[----:B------:R-:W-:Y:S04]  /*44340*/  STL.64 [R1+0x2628], R66 ;  /* 0x0026284201007387 */ /* 0x000fe80000100a00 */
[----:B------:R-:W-:Y:S04]  /*44350*/  STL.64 [R1+0x2620], R64 ;  /* 0x0026204001007387 */ /* 0x000fe80000100a00 */
[----:B------:R-:W2:Y:S04]  /*44360*/  LDL.LU R108, [R1+0x100] ;  /* 0x00010000016c7983 */ /* 0x000ea80000300800 */
[----:B------:R-:W2:Y:S04]  /*44370*/  LDL.LU R109, [R1+0x104] ;  /* 0x00010400016d7983 */ /* 0x000ea80000300800 */
[----:B------:R-:W2:Y:S04]  /*44380*/  LDL.LU R110, [R1+0x108] ;  /* 0x00010800016e7983 */ /* 0x000ea80000300800 */
[----:B------:R-:W2:Y:S01]  /*44390*/  LDL.LU R111, [R1+0x10c] ;  /* 0x00010c00016f7983 */ /* 0x000ea20000300800 */
[C---:B-1----:R-:W-:Y:S03]  /*443a0*/  HMMA.1688.F32.TF32 R60, R116.reuse, R48, R72 ;  /* 0x00000030743c723c */ /* 0x042fe60000081048 */
[----:B------:R-:W2:Y:S04]  /*443b0*/  LDL.LU R248, [R1+0xf0] ;  /* 0x0000f00001f87983 */ /* 0x000ea80000300800 */
[----:B------:R-:W2:Y:S01]  /*443c0*/  LDL.LU R249, [R1+0xf4] ;  /* 0x0000f40001f97983 */ /* 0x000ea20000300800 */
[----:B----4-:R-:W-:Y:S03]  /*443d0*/  HMMA.1688.F32.TF32 R76, R116, R52, R76 ;  /* 0x00000034744c723c */ /* 0x010fe6000008104c */
[----:B------:R-:W4:Y:S04]  /*443e0*/  LDL.LU R250, [R1+0xf8] ;  /* 0x0000f80001fa7983 */ /* 0x000f280000300800 */
[----:B------:R-:W4:Y:S09]  /*443f0*/  LDL.LU R251, [R1+0xfc] ;  /* 0x0000fc0001fb7983 */ /* 0x000f320000300800 */
[----:B------:R-:W-:-:S02]  /*44400*/  IMAD.MOV.U32 R18, RZ, RZ, R60 ;  /* 0x000000ffff127224 */ /* 0x000fc400078e003c */
[----:B------:R-:W-:Y:S02]  /*44410*/  IMAD.MOV.U32 R30, RZ, RZ, R61 ;  /* 0x000000ffff1e7224 */ /* 0x000fe400078e003d */
[----:B------:R-:W-:Y:S02]  /*44420*/  IMAD.MOV.U32 R31, RZ, RZ, R62 ;  /* 0x000000ffff1f7224 */ /* 0x000fe400078e003e */
[----:B------:R-:W-:Y:S02]  /*44430*/  IMAD.MOV.U32 R19, RZ, RZ, R63 ;  /* 0x000000ffff137224 */ /* 0x000fe400078e003f */
[----:B---3--:R-:W-:Y:S01]  /*44440*/  HMMA.1688.F32.TF32 R60, R116, R44, R84 ;  /* 0x0000002c743c723c */ /* 0x008fe20000081054 */
[----:B------:R-:W-:Y:S01]  /*44450*/  MOV R23, R79 ;  /* 0x0000004f00177202 */ /* 0x000fe20000000f00 */
[----:B------:R-:W-:Y:S02]  /*44460*/  IMAD.MOV.U32 R22, RZ, RZ, R78 ;  /* 0x000000ffff167224 */ /* 0x000fe400078e004e */
[----:B------:R-:W-:-:S02]  /*44470*/  IMAD.MOV.U32 R79, RZ, RZ, R68 ;  /* 0x000000ffff4f7224 */ /* 0x000fc400078e0044 */
[----:B------:R-:W-:Y:S01]  /*44480*/  IMAD.MOV.U32 R27, RZ, RZ, R77 ;  /* 0x000000ffff1b7224 */ /* 0x000fe200078e004d */
[----:B------:R-:W3:Y:S01]  /*44490*/  LDL.LU R68, [R1+0x1e0] ;  /* 0x0001e00001447983 */ /* 0x000ee20000300800 */
[----:B------:R-:W-:Y:S01]  /*444a0*/  IMAD.MOV.U32 R78, RZ, RZ, R69 ;  /* 0x000000ffff4e7224 */ /* 0x000fe200078e0045 */
[----:B------:R-:W-:Y:S01]  /*444b0*/  MOV R77, R70 ;  /* 0x00000046004d7202 */ /* 0x000fe20000000f00 */
[----:B------:R-:W-:Y:S01]  /*444c0*/  IMAD.MOV.U32 R26, RZ, RZ, R76 ;  /* 0x000000ffff1a7224 */ /* 0x000fe200078e004c */
[----:B------:R-:W3:Y:S01]  /*444d0*/  LDL.LU R69, [R1+0x1e4] ;  /* 0x0001e40001457983 */ /* 0x000ee20000300800 */
[----:B------:R-:W-:-:S03]  /*444e0*/  IMAD.MOV.U32 R76, RZ, RZ, R71 ;  /* 0x000000ffff4c7224 */ /* 0x000fc600078e0047 */
[----:B------:R-:W3:Y:S01]  /*444f0*/  LDL.LU R70, [R1+0x1e8] ;  /* 0x0001e80001467983 */ /* 0x000ee20000300800 */
[----:B------:R-:W-:-:S03]  /*44500*/  IMAD.MOV.U32 R34, RZ, RZ, R134 ;  /* 0x000000ffff227224 */ /* 0x000fc600078e0086 */
[----:B------:R-:W3:Y:S01]  /*44510*/  LDL.LU R71, [R1+0x1ec] ;  /* 0x0001ec0001477983 */ /* 0x000ee20000300800 */
[----:B------:R-:W-:-:S03]  /*44520*/  MOV R35, R135 ;  /* 0x0000008700237202 */ /* 0x000fc60000000f00 */
[----:B------:R-:W4:Y:S01]  /*44530*/  LDL.LU R132, [R1+0x1d0] ;  /* 0x0001d00001847983 */ /* 0x000f220000300800 */
[----:B------:R-:W-:Y:S01]  /*44540*/  IMAD.MOV.U32 R10, RZ, RZ, R60 ;  /* 0x000000ffff0a7224 */ /* 0x000fe200078e003c */
[----:B------:R-:W-:Y:S01]  /*44550*/  MOV R14, R62 ;  /* 0x0000003e000e7202 */ /* 0x000fe20000000f00 */
[----:B------:R-:W-:Y:S01]  /*44560*/  IMAD.MOV.U32 R11, RZ, RZ, R61 ;  /* 0x000000ffff0b7224 */ /* 0x000fe200078e003d */
[----:B------:R-:W4:Y:S01]  /*44570*/  LDL.LU R133, [R1+0x1d4] ;  /* 0x0001d40001857983 */ /* 0x000f220000300800 */
[----:B------:R-:W-:-:S03]  /*44580*/  IMAD.MOV.U32 R15, RZ, RZ, R63 ;  /* 0x000000ffff0f7224 */ /* 0x000fc600078e003f */
[----:B------:R-:W4:Y:S04]  /*44590*/  LDL.LU R134, [R1+0x1d8] ;  /* 0x0001d80001867983 */ /* 0x000f280000300800 */
[----:B------:R-:W4:Y:S04]  /*445a0*/  LDL.LU R135, [R1+0x1dc] ;  /* 0x0001dc0001877983 */ /* 0x000f280000300800 */
[----:B------:R-:W4:Y:S04]  /*445b0*/  LDL.LU R72, [R1+0x1c0] ;  /* 0x0001c00001487983 */ /* 0x000f280000300800 */
[----:B------:R-:W4:Y:S04]  /*445c0*/  LDL.LU R73, [R1+0x1c4] ;  /* 0x0001c40001497983 */ /* 0x000f280000300800 */
[----:B------:R-:W4:Y:S01]  /*445d0*/  LDL.LU R74, [R1+0x1c8] ;  /* 0x0001c800014a7983 */ /* 0x000f220000300800 */
[----:B------:R-:W-:Y:S01]  /*445e0*/  MOV R87, R80 ;  /* 0x0000005000577202 */ /* 0x000fe20000000f00 */
[----:B------:R-:W-:Y:S01]  /*445f0*/  IMAD.MOV.U32 R86, RZ, RZ, R81 ;  /* 0x000000ffff567224 */ /* 0x000fe200078e0051 */
[----:B--2---:R-:W-:Y:S11]  /*44600*/  HMMA.1688.F32.TF32 R60, R116, R40, R108 ;  /* 0x00000028743c723c */ /* 0x004ff6000008106c */
[----:B------:R-:W-:Y:S11]  /*44610*/  @!UPT UIADD3 URZ, URZ, URZ, URZ ;  /* 0x0000003f3f3ff290 */ /* 0x000ff6000fffe03f */
[----:B------:R-:W-:Y:S01]  /*44620*/  @!UPT UIADD3 URZ, URZ, URZ, URZ ;  /* 0x0000003f3f3ff290 */ /* 0x000fe2000fffe03f */
[----:B------:R-:W-:Y:S04]  /*44630*/  STL.64 [R1+0x100], R60 ;  /* 0x0001003c01007387 */ /* 0x000fe80000100a00 */
[----:B------:R-:W-:Y:S04]  /*44640*/  STL [R1+0x108], R62 ;  /* 0x0001083e01007387 */ /* 0x000fe80000100800 */
[----:B------:R-:W2:Y:S04]  /*44650*/  LDL.LU R80, [R1+0x2b0] ;  /* 0x0002b00001507983 */ /* 0x000ea80000300800 */
[----:B------:R-:W2:Y:S01]  /*44660*/  LDL.LU R81, [R1+0x2b4] ;  /* 0x0002b40001517983 */ /* 0x000ea20000300800 */
[----:B------:R-:W-:Y:S01]  /*44670*/  IMAD.MOV.U32 R75, RZ, RZ, R2 ;  /* 0x000000ffff4b7224 */ /* 0x000fe200078e0002 */
[----:B------:R-:W-:Y:S01]  /*44680*/  MOV R111, R208 ;  /* 0x000000d0006f7202 */ /* 0x000fe20000000f00 */
[----:B------:R-:W-:-:S02]  /*44690*/  IMAD.MOV.U32 R110, RZ, RZ, R209 ;  /* 0x000000ffff6e7224 */ /* 0x000fc400078e00d1 */
[----:B------:R-:W-:Y:S02]  /*446a0*/  IMAD.MOV.U32 R84, RZ, RZ, R83 ;  /* 0x000000ffff547224 */ /* 0x000fe400078e0053 */
[----:B------:R-:W-:Y:S02]  /*446b0*/  IMAD.MOV.U32 R85, RZ, RZ, R82 ;  /* 0x000000ffff557224 */ /* 0x000fe400078e0052 */
[----:B------:R-:W-:Y:S02]  /*446c0*/  IMAD.MOV.U32 R82, RZ, RZ, R225 ;  /* 0x000000ffff527224 */ /* 0x000fe400078e00e1 */
[----:B------:R-:W-:Y:S01]  /*446d0*/  IMAD.MOV.U32 R83, RZ, RZ, R224 ;  /* 0x000000ffff537224 */ /* 0x000fe200078e00e0 */
[----:B---3--:R-:W-:Y:S01]  /*446e0*/  HMMA.1688.F32.TF32 R68, R116, R32, R68 ;  /* 0x000000207444723c */ /* 0x008fe20000081044 */
[----:B------:R-:W-:Y:S02]  /*446f0*/  IMAD.MOV.U32 R108, RZ, RZ, R217 ;  /* 0x000000ffff6c7224 */ /* 0x000fe400078e00d9 */
[----:B------:R-:W-:-:S05]  /*44700*/  IMAD.MOV.U32 R109, RZ, RZ, R216 ;  /* 0x000000ffff6d7224 */ /* 0x000fca00078e00d8 */
[C---:B------:R-:W-:Y:S08]  /*44710*/  HMMA.1688.F32.TF32 R216, R116.reuse, R20, R76 ;  /* 0x0000001474d8723c */ /* 0x040ff0000008104c */
[----:B----4-:R-:W-:Y:S01]  /*44720*/  HMMA.1688.F32.TF32 R208, R116, R28, R132 ;  /* 0x0000001c74d0723c */ /* 0x010fe20000081084 */
[----:B------:R-:W-:Y:S02]  /*44730*/  IMAD.MOV.U32 R2, RZ, RZ, R63 ;  /* 0x000000ffff027224 */ /* 0x000fe400078e003f */
[----:B------:R-:W-:-:S02]  /*44740*/  IMAD.MOV.U32 R171, RZ, RZ, R204 ;  /* 0x000000ffffab7224 */ /* 0x000fc400078e00cc */
[----:B------:R-:W-:Y:S02]  /*44750*/  IMAD.MOV.U32 R170, RZ, RZ, R205 ;  /* 0x000000ffffaa7224 */ /* 0x000fe400078e00cd */
[----:B------:R-:W-:Y:S01]  /*44760*/  IMAD.MOV.U32 R206, RZ, RZ, R137 ;  /* 0x000000ffffce7224 */ /* 0x000fe200078e0089 */
[C---:B------:R-:W-:Y:S08]  /*44770*/  HMMA.1688.F32.TF32 R76, R116.reuse, R16, R180 ;  /* 0x00000010744c723c */ /* 0x040ff000000810b4 */
[C---:B------:R-:W-:Y:S08]  /*44780*/  HMMA.1688.F32.TF32 R72, R116.reuse, R24, R72 ;  /* 0x000000187448723c */ /* 0x040ff00000081048 */
[C---:B------:R-:W-:Y:S01]  /*44790*/  HMMA.1688.F32.TF32 R224, R116.reuse, R12, R188 ;  /* 0x0000000c74e0723c */ /* 0x040fe200000810bc */
[----:B------:R-:W-:Y:S07]  /*447a0*/  STL.64 [R1+0x25d0], R70 ;  /* 0x0025d04601007387 */ /* 0x000fee0000100a00 */
[----:B------:R-:W-:Y:S01]  /*447b0*/  HMMA.1688.F32.TF32 R108, R116, R4, R108 ;  /* 0x00000004746c723c */ /* 0x000fe2000008106c */
[----:B------:R1:W-:Y:S04]  /*447c0*/  STL.64 [R1+0x25c8], R68 ;  /* 0x0025c84401007387 */ /* 0x0003e80000100a00 */
        /* <DEDUP_REMOVED lines=9> */
[----:B------:R-:W-:Y:S01]  /*44860*/  STL.64 [R1+0x2640], R224 ;  /* 0x002640e001007387 */ /* 0x000fe20000100a00 */
[----:B-1----:R-:W-:-:S02]  /*44870*/  IMAD.MOV.U32 R68, RZ, RZ, R151 ;  /* 0x000000ffff447224 */ /* 0x002fc400078e0097 */
[----:B------:R-:W-:Y:S01]  /*44880*/  IMAD.MOV.U32 R69, RZ, RZ, R149 ;  /* 0x000000ffff457224 */ /* 0x000fe200078e0095 */
[C---:B--2---:R-:W-:Y:S01]  /*44890*/  HMMA.1688.F32.TF32 R80, R116.reuse, R8, R80 ;  /* 0x000000087450723c */ /* 0x044fe20000081050 */
[----:B------:R-:W-:Y:S02]  /*448a0*/  IMAD.MOV.U32 R207, RZ, RZ, R136 ;  /* 0x000000ffffcf7224 */ /* 0x000fe400078e0088 */
[----:B------:R-:W-:Y:S01]  /*448b0*/  IMAD.MOV.U32 R67, RZ, RZ, R164 ;  /* 0x000000ffff437224 */ /* 0x000fe200078e00a4 */
[----:B------:R-:W-:Y:S01]  /*448c0*/  MOV R65, R166 ;  /* 0x000000a600417202 */ /* 0x000fe20000000f00 */
[----:B------:R-:W-:Y:S01]  /*448d0*/  IMAD.MOV.U32 R66, RZ, RZ, R165 ;  /* 0x000000ffff427224 */ /* 0x000fe200078e00a5 */
[----:B------:R-:W-:Y:S01]  /*448e0*/  MOV R215, R140 ;  /* 0x0000008c00d77202 */ /* 0x000fe20000000f00 */
[----:B------:R-:W-:Y:S02]  /*448f0*/  IMAD.MOV.U32 R64, RZ, RZ, R167 ;  /* 0x000000ffff407224 */ /* 0x000fe400078e00a7 */
[----:B------:R-:W-:Y:S01]  /*44900*/  IMAD.MOV.U32 R214, RZ, RZ, R141 ;  /* 0x000000ffffd67224 */ /* 0x000fe200078e008d */
[----:B------:R-:W-:Y:S01]  /*44910*/  MOV R169, R212 ;  /* 0x000000d400a97202 */ /* 0x000fe20000000f00 */
[----:B------:R-:W-:Y:S01]  /*44920*/  IMAD.MOV.U32 R168, RZ, RZ, R213 ;  /* 0x000000ffffa87224 */ /* 0x000fe200078e00d5 */
[----:B------:R-:W-:Y:S04]  /*44930*/  LDS R132, [R0+0x41080] ;  /* 0x0410800000847984 */ /* 0x000fe80000000800 */
[----:B------:R-:W-:Y:S04]  /*44940*/  LDS R134, [R0+0x41480] ;  /* 0x0414800000867984 */ /* 0x000fe80000000800 */
[----:B------:R-:W-:Y:S04]  /*44950*/  LDS R133, [R239+0x41080] ;  /* 0x04108000ef857984 */ /* 0x000fe80000000800 */
[----:B------:R-:W-:Y:S04]  /*44960*/  STL.64 [R1+0x2658], R82 ;  /* 0x0026585201007387 */ /* 0x000fe80000100a00 */
[----:B------:R-:W-:Y:S04]  /*44970*/  STL.64 [R1+0x2650], R80 ;  /* 0x0026505001007387 */ /* 0x000fe80000100a00 */
[----:B------:R-:W-:Y:S04]  /*44980*/  STL.64 [R1+0x2668], R110 ;  /* 0x0026686e01007387 */ /* 0x000fe80000100a00 */
[----:B------:R-:W-:Y:S04]  /*44990*/  STL.64 [R1+0x2660], R108 ;  /* 0x0026606c01007387 */ /* 0x000fe80000100a00 */
[----:B------:R-:W2:Y:S04]  /*449a0*/  LDL.LU R151, [R1+0x2794] ;  /* 0x0027940001977983 */ /* 0x000ea80000300800 */
[----:B------:R-:W4:Y:S01]  /*449b0*/  LDL.LU R149, [R1+0x2790] ;  /* 0x0027900001957983 */ /* 0x000f220000300800 */
[----:B------:R-:W-:Y:S01]  /*449c0*/  HMMA.1688.F32.TF32 R60, R116, R36, R248 ;  /* 0x00000024743c723c */ /* 0x000fe200000810f8 */
[----:B------:R-:W-:Y:S01]  /*449d0*/  IMAD.MOV.U32 R204, RZ, RZ, R139 ;  /* 0x000000ffffcc7224 */ /* 0x000fe200078e008b */
[----:B------:R-:W-:Y:S01]  /*449e0*/  MOV R71, R99 ;  /* 0x0000006300477202 */ /* 0x000fe20000000f00 */
[----:B------:R-:W-:Y:S01]  /*449f0*/  IMAD.MOV.U32 R205, RZ, RZ, R138 ;  /* 0x000000ffffcd7224 */ /* 0x000fe200078e008a */
[----:B------:R-:W1:Y:S01]  /*44a00*/  LDS R135, [R239+0x41480] ;  /* 0x04148000ef877984 */ /* 0x000e620000000800 */
[----:B------:R-:W-:-:S02]  /*44a10*/  IMAD.MOV.U32 R139, RZ, RZ, R172 ;  /* 0x000000ffff8b7224 */ /* 0x000fc400078e00ac */
[----:B------:R-:W-:Y:S01]  /*44a20*/  IMAD.MOV.U32 R70, RZ, RZ, R98 ;  /* 0x000000ffff467224 */ /* 0x000fe200078e0062 */
[----:B------:R-:W-:Y:S01]  /*44a30*/  MOV R137, R174 ;  /* 0x000000ae00897202 */ /* 0x000fe20000000f00 */
[----:B------:R-:W-:Y:S01]  /*44a40*/  IMAD.MOV.U32 R138, RZ, RZ, R173 ;  /* 0x000000ffff8a7224 */ /* 0x000fe200078e00ad */
[----:B------:R-:W4:Y:S01]  /*44a50*/  LDL.LU R98, [R1+0x278c] ;  /* 0x00278c0001627983 */ /* 0x000f220000300800 */
[----:B------:R-:W-:Y:S02]  /*44a60*/  IMAD.MOV.U32 R172, RZ, RZ, R159 ;  /* 0x000000ffffac7224 */ /* 0x000fe400078e009f */
[----:B------:R-:W-:Y:S01]  /*44a70*/  IMAD.MOV.U32 R173, RZ, RZ, R158 ;  /* 0x000000ffffad7224 */ /* 0x000fe200078e009e */
[----:B------:R-:W4:Y:S01]  /*44a80*/  LDL.LU R99, [R1+0x2788] ;  /* 0x0027880001637983 */ /* 0x000f220000300800 */
[----:B------:R-:W-:Y:S02]  /*44a90*/  IMAD.MOV.U32 R159, RZ, RZ, R148 ;  /* 0x000000ffff9f7224 */ /* 0x000fe400078e0094 */
[----:B------:R-:W-:Y:S01]  /*44aa0*/  IMAD.MOV.U32 R136, RZ, RZ, R175 ;  /* 0x000000ffff887224 */ /* 0x000fe200078e00af */
[----:B------:R-:W4:Y:S01]  /*44ab0*/  LDL.LU R148, [R1+0x280] ;  /* 0x0002800001947983 */ /* 0x000f220000300800 */
[----:B------:R-:W-:Y:S01]  /*44ac0*/  IMAD.MOV.U32 R174, RZ, RZ, R157 ;  /* 0x000000ffffae7224 */ /* 0x000fe200078e009d */
[----:B------:R-:W-:Y:S01]  /*44ad0*/  MOV R157, R150 ;  /* 0x00000096009d7202 */ /* 0x000fe20000000f00 */
[----:B------:R-:W-:-:S02]  /*44ae0*/  IMAD.MOV.U32 R175, RZ, RZ, R156 ;  /* 0x000000ffffaf7224 */ /* 0x000fc400078e009c */
[----:B---3--:R-:W-:Y:S02]  /*44af0*/  IMAD.MOV.U32 R208, RZ, RZ, R92 ;  /* 0x000000ffffd07224 */ /* 0x008fe400078e005c */
[----:B------:R-:W-:Y:S01]  /*44b00*/  IMAD.MOV.U32 R209, RZ, RZ, R93 ;  /* 0x000000ffffd17224 */ /* 0x000fe200078e005d */
[----:B------:R-:W-:Y:S01]  /*44b10*/  MOV R211, R95 ;  /* 0x0000005f00d37202 */ /* 0x000fe20000000f00 */
[----:B------:R-:W-:Y:S02]  /*44b20*/  IMAD.MOV.U32 R198, RZ, RZ, R60 ;  /* 0x000000ffffc67224 */ /* 0x000fe400078e003c */
[----:B------:R-:W-:Y:S01]  /*44b30*/  IMAD.MOV.U32 R210, RZ, RZ, R94 ;  /* 0x000000ffffd27224 */ /* 0x000fe200078e005e */
[----:B------:R-:W-:Y:S01]  /*44b40*/  MOV R141, R115 ;  /* 0x00000073008d7202 */ /* 0x000fe20000000f00 */
[----:B------:R-:W-:Y:S02]  /*44b50*/  IMAD.MOV.U32 R199, RZ, RZ, R61 ;  /* 0x000000ffffc77224 */ /* 0x000fe400078e003d */
[----:B------:R-:W-:-:S02]  /*44b60*/  IMAD.MOV.U32 R202, RZ, RZ, R237 ;  /* 0x000000ffffca7224 */ /* 0x000fc400078e00ed */
[----:B------:R-:W-:Y:S01]  /*44b70*/  IMAD.MOV.U32 R203, RZ, RZ, R236 ;  /* 0x000000ffffcb7224 */ /* 0x000fe200078e00ec */
[----:B------:R-:W-:Y:S01]  /*44b80*/  LDS R237, [R239+0x41800] ;  /* 0x04180000efed7984 */ /* 0x000fe20000000800 */
[----:B------:R-:W-:Y:S02]  /*44b90*/  IMAD.MOV.U32 R60, RZ, RZ, R131 ;  /* 0x000000ffff3c7224 */ /* 0x000fe400078e0083 */
[----:B------:R-:W-:Y:S01]  /*44ba0*/  IMAD.MOV.U32 R6, RZ, RZ, R62 ;  /* 0x000000ffff067224 */ /* 0x000fe200078e003e */
[----:B------:R-:W-:Y:S01]  /*44bb0*/  LDS R236, [R0+0x41800] ;  /* 0x0418000000ec7984 */ /* 0x000fe20000000800 */
[----:B------:R-:W-:Y:S02]  /*44bc0*/  IMAD.MOV.U32 R61, RZ, RZ, R130 ;  /* 0x000000ffff3d7224 */ /* 0x000fe400078e0082 */
[----:B------:R-:W-:Y:S01]  /*44bd0*/  IMAD.MOV.U32 R131, RZ, RZ, R124 ;  /* 0x000000ffff837224 */ /* 0x000fe200078e007c */
[----:B------:R-:W3:Y:S01]  /*44be0*/  LDS R239, [R239+0x41c00] ;  /* 0x041c0000efef7984 */ /* 0x000ee20000000800 */
[----:B------:R-:W-:Y:S01]  /*44bf0*/  IMAD.MOV.U32 R7, RZ, RZ, R63 ;  /* 0x000000ffff077224 */ /* 0x000fe200078e003f */
[----:B------:R-:W-:Y:S01]  /*44c00*/  MOV R63, R128 ;  /* 0x00000080003f7202 */ /* 0x000fe20000000f00 */
[----:B------:R-:W-:Y:S01]  /*44c10*/  IMAD.MOV.U32 R62, RZ, RZ, R129 ;  /* 0x000000ffff3e7224 */ /* 0x000fe200078e0081 */
[----:B------:R-:W-:Y:S01]  /*44c20*/  HMMA.1688.F32.TF32 R84, R116, R196, R84 ;  /* 0x000000c47454723c */ /* 0x000fe20000081054 */
[----:B------:R-:W-:Y:S01]  /*44c30*/  IMAD.MOV.U32 R130, RZ, RZ, R125 ;  /* 0x000000ffff827224 */ /* 0x000fe200078e007d */
[----:B------:R-:W-:Y:S01]  /*44c40*/  LDS R248, [R252+0x41080] ;  /* 0x04108000fcf87984 */ /* 0x000fe20000000800 */
        /* <DEDUP_REMOVED lines=8> */
[----:B------:R-:W1:Y:S01]  /*44cd0*/  LDS R251, [R3+0x41480] ;  /* 0x0414800003fb7984 */ /* 0x000e620000000800 */
[----:B------:R-:W-:-:S02]  /*44ce0*/  IMAD.MOV.U32 R140, RZ, RZ, R114 ;  /* 0x000000ffff8c7224 */ /* 0x000fc400078e0072 */
[----:B------:R-:W-:Y:S02]  /*44cf0*/  IMAD.MOV.U32 R213, RZ, RZ, R142 ;  /* 0x000000ffffd57224 */ /* 0x000fe400078e008e */
[----:B------:R-:W-:Y:S02]  /*44d00*/  IMAD.MOV.U32 R212, RZ, RZ, R143 ;  /* 0x000000ffffd47224 */ /* 0x000fe400078e008f */
[----:B------:R-:W-:Y:S02]  /*44d10*/  IMAD.MOV.U32 R142, RZ, RZ, R90 ;  /* 0x000000ffff8e7224 */ /* 0x000fe400078e005a */
[----:B------:R-:W-:Y:S02]  /*44d20*/  IMAD.MOV.U32 R143, RZ, RZ, R91 ;  /* 0x000000ffff8f7224 */ /* 0x000fe400078e005b */
[----:B--2---:R-:W-:Y:S02]  /*44d30*/  IMAD.MOV.U32 R156, RZ, RZ, R151 ;  /* 0x000000ffff9c7224 */ /* 0x004fe400078e0097 */
[----:B----4-:R-:W-:-:S02]  /*44d40*/  IMAD.MOV.U32 R158, RZ, RZ, R149 ;  /* 0x000000ffff9e7224 */ /* 0x010fc400078e0095 */
[----:B------:R-:W2:Y:S04]  /*44d50*/  LDL.LU R149, [R1+0x284] ;  /* 0x0002840001957983 */ /* 0x000ea80000300800 */
[----:B------:R-:W2:Y:S04]  /*44d60*/  LDL.LU R150, [R1+0x288] ;  /* 0x0002880001967983 */ /* 0x000ea80000300800 */
[----:B------:R-:W2:Y:S04]  /*44d70*/  LDL.LU R151, [R1+0x28c] ;  /* 0x00028c0001977983 */ /* 0x000ea80000300800 */
        /* <DEDUP_REMOVED lines=16> */
[C---:B-1----:R-:W-:Y:S03]  /*44e80*/  HMMA.1688.F32.TF32 R156, R132.reuse, R44, R156 ;  /* 0x0000002c849c723c */ /* 0x042fe6000008109c */
[----:B------:R-:W-:Y:S05]  /*44e90*/  STL.64 [R1+0x2678], R86 ;  /* 0x0026785601007387 */ /* 0x000fea0000100a00 */
[----:B------:R-:W-:Y:S01]  /*44ea0*/  HMMA.1688.F32.TF32 R96, R132, R40, R96 ;  /* 0x000000288460723c */ /* 0x000fe20000081060 */
[----:B------:R-:W-:Y:S01]  /*44eb0*/  STL.64 [R1+0x2670], R84 ;  /* 0x0026705401007387 */ /* 0x000fe20000100a00 */
[----:B------:R-:W-:-:S06]  /*44ec0*/  IMAD.MOV.U32 R216, RZ, RZ, R195 ;  /* 0x000000ffffd87224 */ /* 0x000fcc00078e00c3 */
[----:B------:R-:W-:Y:S01]  /*44ed0*/  HMMA.1688.F32.TF32 R100, R132, R32, R100 ;  /* 0x000000208464723c */ /* 0x000fe20000081064 */
[----:B------:R-:W-:-:S07]  /*44ee0*/  MOV R217, R232 ;  /* 0x000000e800d97202 */ /* 0x000fce0000000f00 */
[----:B------:R-:W-:Y:S01]  /*44ef0*/  HMMA.1688.F32.TF32 R172, R132, R28, R172 ;  /* 0x0000001c84ac723c */ /* 0x000fe200000810ac */
[----:B------:R-:W-:-:S07]  /*44f00*/  IMAD.MOV.U32 R218, RZ, RZ, R233 ;  /* 0x000000ffffda7224 */ /* 0x000fce00078e00e9 */
[C---:B------:R-:W-:Y:S08]  /*44f10*/  HMMA.1688.F32.TF32 R104, R132.reuse, R24, R104 ;  /* 0x000000188468723c */ /* 0x040ff00000081068 */
[C---:B------:R-:W-:Y:S08]  /*44f20*/  HMMA.1688.F32.TF32 R180, R132.reuse, R20, R208 ;  /* 0x0000001484b4723c */ /* 0x040ff000000810d0 */
[C---:B------:R-:W-:Y:S08]  /*44f30*/  HMMA.1688.F32.TF32 R188, R132.reuse, R12, R64 ;  /* 0x0000000c84bc723c */ /* 0x040ff00000081040 */
[----:B------:R-:W-:Y:S01]  /*44f40*/  HMMA.1688.F32.TF32 R120, R132, R8, R120 ;  /* 0x000000088478723c */ /* 0x000fe20000081078 */
[----:B------:R-:W-:-:S07]  /*44f50*/  IMAD.MOV.U32 R64, RZ, RZ, R235 ;  /* 0x000000ffff407224 */ /* 0x000fce00078e00eb */
[----:B------:R-:W-:Y:S01]  /*44f60*/  HMMA.1688.F32.TF32 R124, R132, R4, R124 ;  /* 0x00000004847c723c */ /* 0x000fe2000008107c */
[----:B------:R-:W-:-:S07]  /*44f70*/  IMAD.MOV.U32 R65, RZ, RZ, R243 ;  /* 0x000000ffff417224 */ /* 0x000fce00078e00f3 */
[----:B------:R-:W-:Y:S01]  /*44f80*/  HMMA.1688.F32.TF32 R128, R132, R196, R128 ;  /* 0x000000c48480723c */ /* 0x000fe20000081080 */
[----:B------:R-:W-:Y:S02]  /*44f90*/  IMAD.MOV.U32 R66, RZ, RZ, R58 ;  /* 0x000000ffff427224 */ /* 0x000fe400078e003a */
[----:B------:R-:W-:Y:S02]  /*44fa0*/  IMAD.MOV.U32 R67, RZ, RZ, R59 ;  /* 0x000000ffff437224 */ /* 0x000fe400078e003b */
[----:B------:R-:W-:Y:S02]  /*44fb0*/  IMAD.MOV.U32 R219, RZ, RZ, R234 ;  /* 0x000000ffffdb7224 */ /* 0x000fe400078e00ea */
[----:B------:R-:W-:Y:S02]  /*44fc0*/  IMAD.MOV.U32 R72, RZ, RZ, R184 ;  /* 0x000000ffff487224 */ /* 0x000fe400078e00b8 */
[----:B------:R-:W-:Y:S01]  /*44fd0*/  IMAD.MOV.U32 R73, RZ, RZ, R185 ;  /* 0x000000ffff497224 */ /* 0x000fe200078e00b9 */
[----:B------:R-:W-:Y:S01]  /*44fe0*/  MOV R75, R187 ;  /* 0x000000bb004b7202 */ /* 0x000fe20000000f00 */
[----:B------:R-:W-:Y:S01]  /*44ff0*/  IMAD.MOV.U32 R74, RZ, RZ, R186 ;  /* 0x000000ffff4a7224 */ /* 0x000fe200078e00ba */
[----:B---3--:R-:W-:Y:S01]  /*45000*/  HMMA.1688.F32.TF32 R64, R236, R42, R64 ;  /* 0x0000002aec40723c */ /* 0x008fe20000081040 */
[----:B------:R-:W-:-:S02]  /*45010*/  IMAD.MOV.U32 R208, RZ, RZ, R228 ;  /* 0x000000ffffd07224 */ /* 0x000fc400078e00e4 */
[----:B------:R-:W-:Y:S02]  /*45020*/  IMAD.MOV.U32 R209, RZ, RZ, R229 ;  /* 0x000000ffffd17224 */ /* 0x000fe400078e00e5 */
[----:B------:R-:W-:Y:S02]  /*45030*/  IMAD.MOV.U32 R210, RZ, RZ, R230 ;  /* 0x000000ffffd27224 */ /* 0x000fe400078e00e6 */
[----:B------:R-:W-:Y:S01]  /*45040*/  IMAD.MOV.U32 R211, RZ, RZ, R176 ;  /* 0x000000ffffd37224 */ /* 0x000fe200078e00b0 */
[C---:B------:R-:W-:Y:S08]  /*45050*/  HMMA.1688.F32.TF32 R160, R248.reuse, R32, R160 ;  /* 0x00000020f8a0723c */ /* 0x040ff000000810a0 */
[C---:B------:R-:W-:Y:S08]  /*45060*/  HMMA.1688.F32.TF32 R212, R248.reuse, R28, R212 ;  /* 0x0000001cf8d4723c */ /* 0x040ff000000810d4 */
[C---:B------:R-:W-:Y:S08]  /*45070*/  HMMA.1688.F32.TF32 R144, R248.reuse, R48, R144 ;  /* 0x00000030f890723c */ /* 0x040ff00000081090 */
[C---:B------:R-:W-:Y:S08]  /*45080*/  HMMA.1688.F32.TF32 R200, R248.reuse, R44, R200 ;  /* 0x0000002cf8c8723c */ /* 0x040ff000000810c8 */
[C---:B------:R-:W-:Y:S07]  /*45090*/  HMMA.1688.F32.TF32 R152, R248.reuse, R40, R152 ;  /* 0x00000028f898723c */ /* 0x040fee0000081098 */
[----:B------:R-:W-:Y:S01]  /*450a0*/  IMAD.MOV.U32 R41, RZ, RZ, R64 ;  /* 0x000000ffff297224 */ /* 0x000fe200078e0040 */
[----:B------:R-:W-:Y:S01]  /*450b0*/  HMMA.1688.F32.TF32 R204, R248, R36, R204 ;  /* 0x00000024f8cc723c */ /* 0x000fe200000810cc */
[----:B------:R-:W-:-:S07]  /*450c0*/  IMAD.MOV.U32 R40, RZ, RZ, R65 ;  /* 0x000000ffff287224 */ /* 0x000fce00078e0041 */
[C---:B--2---:R-:W-:Y:S08]  /*450d0*/  HMMA.1688.F32.TF32 R148, R132.reuse, R52, R148 ;  /* 0x000000348494723c */ /* 0x044ff00000081094 */
[C---:B----4-:R-:W-:Y:S08]  /*450e0*/  HMMA.1688.F32.TF32 R164, R132.reuse, R36, R164 ;  /* 0x0000002484a4723c */ /* 0x050ff000000810a4 */
[----:B------:R-:W-:Y:S08]  /*450f0*/  HMMA.1688.F32.TF32 R92, R132, R48, R92 ;  /* 0x00000030845c723c */ /* 0x000ff0000008105c */
[----:B------:R-:W-:Y:S08]  /*45100*/  HMMA.1688.F32.TF32 R116, R116, R244, R112 ;  /* 0x000000f47474723c */ /* 0x000ff00000081070 */
[----:B------:R-:W-:Y:S07]  /*45110*/  HMMA.1688.F32.TF32 R112, R132, R16, R68 ;  /* 0x000000108470723c */ /* 0x000fee0000081044 */
[----:B------:R-:W-:Y:S01]  /*45120*/  IMAD.MOV.U32 R68, RZ, RZ, R221 ;  /* 0x000000ffff447224 */ /* 0x000fe200078e00dd */
[----:B------:R-:W-:Y:S01]  /*45130*/  MOV R71, R231 ;  /* 0x000000e700477202 */ /* 0x000fe20000000f00 */
[----:B------:R-:W-:-:S02]  /*45140*/  IMAD.MOV.U32 R69, RZ, RZ, R222 ;  /* 0x000000ffff457224 */ /* 0x000fc400078e00de */
[----:B------:R-:W-:Y:S01]  /*45150*/  IMAD.MOV.U32 R70, RZ, RZ, R223 ;  /* 0x000000ffff467224 */ /* 0x000fe200078e00df */
[C---:B------:R-:W-:Y:S03]  /*45160*/  HMMA.1688.F32.TF32 R88, R132.reuse, R56, R88 ;  /* 0x000000388458723c */ /* 0x040fe60000081058 */
[----:B------:R-:W-:Y:S05]  /*45170*/  STL.64 [R1+0x2688], R118 ;  /* 0x0026887601007387 */ /* 0x000fea0000100a00 */
[----:B------:R-:W-:Y:S01]  /*45180*/  HMMA.1688.F32.TF32 R132, R132, R244, R60 ;  /* 0x000000f48484723c */ /* 0x000fe2000008103c */
[----:B------:R1:W-:Y:S04]  /*45190*/  STL.64 [R1+0x2680], R116 ;  /* 0x0026807401007387 */ /* 0x0003e80000100a00 */
[----:B------:R-:W2:Y:S02]  /*451a0*/  LDL.LU R195, [R1+0x2754] ;  /* 0x0027540001c37983 */ /* 0x000ea40000300800 */
[----:B------:R-:W-:Y:S01]  /*451b0*/  IMAD.MOV.U32 R60, RZ, RZ, R177 ;  /* 0x000000ffff3c7224 */ /* 0x000fe200078e00b1 */
[----:B------:R-:W-:Y:S01]  /*451c0*/  MOV R61, R178 ;  /* 0x000000b2003d7202 */ /* 0x000fe20000000f00 */
[----:B------:R-:W-:Y:S01]  /*451d0*/  IMAD.MOV.U32 R62, RZ, RZ, R179 ;  /* 0x000000ffff3e7224 */ /* 0x000fe200078e00b3 */
[C---:B------:R-:W-:Y:S01]  /*451e0*/  HMMA.1688.F32.TF32 R68, R236.reuse, R46, R68 ;  /* 0x0000002eec44723c */ /* 0x040fe20000081044 */
[----:B------:R-:W-:Y:S01]  /*451f0*/  IMAD.MOV.U32 R63, RZ, RZ, R220 ;  /* 0x000000ffff3f7224 */ /* 0x000fe200078e00dc */
[----:B------:R-:W3:Y:S04]  /*45200*/  LDL.LU R232, [R1+0x2750] ;  /* 0x0027500001e87983 */ /* 0x000ee80000300800 */
[----:B------:R-:W3:Y:S02]  /*45210*/  LDL.LU R233, [R1+0x274c] ;  /* 0x00274c0001e97983 */ /* 0x000ee40000300800 */
[----:B------:R-:W-:Y:S02]  /*45220*/  HMMA.1688.F32.TF32 R60, R236, R38, R60 ;  /* 0x00000026ec3c723c */ /* 0x000fe4000008103c */
[----:B------:R-:W3:Y:S04]  /*45230*/  LDL.LU R234, [R1+0x2748] ;  /* 0x0027480001ea7983 */ /* 0x000ee80000300800 */
[----:B------:R-:W4:Y:S04]  /*45240*/  LDL.LU R184, [R1+0x2744] ;  /* 0x0027440001b87983 */ /* 0x000f280000300800 */
[----:B------:R-:W4:Y:S04]  /*45250*/  LDL.LU R185, [R1+0x2740] ;  /* 0x0027400001b97983 */ /* 0x000f280000300800 */
[----:B------:R-:W4:Y:S04]  /*45260*/  LDL.LU R186, [R1+0x273c] ;  /* 0x00273c0001ba7983 */ /* 0x000f280000300800 */
[----:B------:R-:W4:Y:S04]  /*45270*/  LDL.LU R187, [R1+0x2738] ;  /* 0x0027380001bb7983 */ /* 0x000f280000300800 */
        /* <DEDUP_REMOVED lines=11> */
[----:B------:R-:W2:Y:S01]  /*45330*/  LDL.LU R231, [R1+0x2708] ;  /* 0x0027080001e77983 */ /* 0x000ea20000300800 */
[----:B------:R-:W-:-:S03]  /*45340*/  IMAD.MOV.U32 R33, RZ, RZ, R68 ;  /* 0x000000ffff217224 */ /* 0x000fc600078e0044 */
[----:B------:R-:W3:Y:S01]  /*45350*/  LDL.LU R235, [R1+0x2704] ;  /* 0x0027040001eb7983 */ /* 0x000ee20000300800 */
[----:B------:R-:W-:-:S03]  /*45360*/  MOV R32, R69 ;  /* 0x0000004500207202 */ /* 0x000fc60000000f00 */
[----:B------:R-:W2:Y:S01]  /*45370*/  LDL.LU R243, [R1+0x2700] ;  /* 0x0027000001f37983 */ /* 0x000ea20000300800 */
[----:B------:R-:W-:-:S03]  /*45380*/  IMAD.MOV.U32 R29, RZ, RZ, R70 ;  /* 0x000000ffff1d7224 */ /* 0x000fc600078e0046 */
        /* <DEDUP_REMOVED lines=11> */
[----:B------:R-:W-:Y:S01]  /*45440*/  IMAD.MOV.U32 R62, RZ, RZ, R247 ;  /* 0x000000ffff3e7224 */ /* 0x000fe200078e00f7 */
[----:B------:R-:W-:Y:S02]  /*45450*/  MOV R63, R246 ;  /* 0x000000f6003f7202 */ /* 0x000fe40000000f00 */
[----:B------:R-:W2:Y:S01]  /*45460*/  LDL.LU R60, [R1] ;  /* 0x00000000013c7983 */ /* 0x000ea20000300800 */
[----:B------:R-:W-:-:S03]  /*45470*/  IMAD.MOV.U32 R37, RZ, RZ, R66 ;  /* 0x000000ffff257224 */ /* 0x000fc600078e0042 */
[----:B------:R-:W2:Y:S01]  /*45480*/  LDL.LU R61, [R1+0x4] ;  /* 0x00000400013d7983 */ /* 0x000ea20000300800 */
[----:B------:R-:W-:-:S03]  /*45490*/  MOV R36, R67 ;  /* 0x0000004300247202 */ /* 0x000fc60000000f00 */
[----:B------:R-:W2:Y:S01]  /*454a0*/  LDL.LU R247, [R1+0x26f4] ;  /* 0x0026f40001f77983 */ /* 0x000ea20000300800 */
[----:B------:R-:W-:-:S03]  /*454b0*/  IMAD.MOV.U32 R66, RZ, RZ, R34 ;  /* 0x000000ffff427224 */ /* 0x000fc600078e0022 */
[----:B------:R-:W2:Y:S01]  /*454c0*/  LDL.LU R246, [R1+0x26f0] ;  /* 0x0026f00001f67983 */ /* 0x000ea20000300800 */
[----:B------:R-:W-:-:S03]  /*454d0*/  IMAD.MOV.U32 R67, RZ, RZ, R35 ;  /* 0x000000ffff437224 */ /* 0x000fc600078e0023 */
[----:B------:R-:W2:Y:S04]  /*454e0*/  LDL.LU R64, [R1+0x10] ;  /* 0x0000100001407983 */ /* 0x000ea80000300800 */
[----:B------:R-:W2:Y:S04]  /*454f0*/  LDL.LU R65, [R1+0x14] ;  /* 0x0000140001417983 */ /* 0x000ea80000300800 */
[----:B------:R-:W2:Y:S04]  /*45500*/  LDL.LU R34, [R1+0x26ec] ;  /* 0x0026ec0001227983 */ /* 0x000ea80000300800 */
[----:B------:R-:W3:Y:S04]  /*45510*/  LDL.LU R35, [R1+0x26e8] ;  /* 0x0026e80001237983 */ /* 0x000ee80000300800 */
[----:B------:R-:W4:Y:S04]  /*45520*/  LDL.LU R224, [R1+0x30] ;  /* 0x0000300001e07983 */ /* 0x000f280000300800 */
[----:B------:R-:W4:Y:S04]  /*45530*/  LDL.LU R225, [R1+0x34] ;  /* 0x0000340001e17983 */ /* 0x000f280000300800 */
[----:B------:R-:W4:Y:S04]  /*45540*/  LDL.LU R226, [R1+0x38] ;  /* 0x0000380001e27983 */ /* 0x000f280000300800 */
[----:B------:R-:W4:Y:S04]  /*45550*/  LDL.LU R227, [R1+0x3c] ;  /* 0x00003c0001e37983 */ /* 0x000f280000300800 */
[----:B------:R-:W4:Y:S04]  /*45560*/  LDL.LU R80, [R1+0x40] ;  /* 0x0000400001507983 */ /* 0x000f280000300800 */
[----:B------:R-:W4:Y:S01]  /*45570*/  LDL.LU R81, [R1+0x44] ;  /* 0x0000440001517983 */ /* 0x000f220000300800 */
[----:B--2---:R-:W-:-:S02]  /*45580*/  IMAD.MOV.U32 R83, RZ, RZ, R34 ;  /* 0x000000ffff537224 */ /* 0x004fc400078e0022 */
[----:B---3--:R-:W-:Y:S02]  /*45590*/  IMAD.MOV.U32 R82, RZ, RZ, R35 ;  /* 0x000000ffff527224 */ /* 0x008fe400078e0023 */
[----:B------:R-:W2:Y:S04]  /*455a0*/  LDL.LU R35, [R1+0x26e4] ;  /* 0x0026e40001237983 */ /* 0x000ea80000300800 */
[----:B------:R-:W3:Y:S04]  /*455b0*/  LDL.LU R34, [R1+0x26e0] ;  /* 0x0026e00001227983 */ /* 0x000ee80000300800 */
[----:B-1----:R-:W4:Y:S04]  /*455c0*/  LDL.LU R116, [R1+0x70] ;  /* 0x0000700001747983 */ /* 0x002f280000300800 */
        /* <DEDUP_REMOVED lines=8> */
[----:B--2---:R-:W-:Y:S01]  /*45650*/  MOV R86, R35 ;  /* 0x0000002300567202 */ /* 0x004fe20000000f00 */
[----:B---3--:R-:W-:-:S02]  /*45660*/  IMAD.MOV.U32 R85, RZ, RZ, R34 ;  /* 0x000000ffff557224 */ /* 0x008fc400078e0022 */
[----:B------:R-:W2:Y:S04]  /*45670*/  LDL.LU R34, [R1+0x26dc] ;  /* 0x0026dc0001227983 */ /* 0x000ea80000300800 */
[----:B------:R-:W2:Y:S01]  /*45680*/  LDL.LU R35, [R1+0x26d8] ;  /* 0x0026d80001237983 */ /* 0x000ea20000300800 */
[C---:B------:R-:W-:Y:S03]  /*45690*/  HMMA.1688.F32.TF32 R72, R236.reuse, R54, R72 ;  /* 0x00000036ec48723c */ /* 0x040fe60000081048 */
[----:B------:R-:W3:Y:S05]  /*456a0*/  LDL.LU R87, [R1+0x6c] ;  /* 0x00006c0001577983 */ /* 0x000eea0000300800 */
[----:B------:R-:W-:Y:S08]  /*456b0*/  HMMA.1688.F32.TF32 R76, R236, R58, R216 ;  /* 0x0000003aec4c723c */ /* 0x000ff000000810d8 */
[C---:B------:R-:W-:Y:S08]  /*456c0*/  HMMA.1688.F32.TF32 R176, R248.reuse, R16, R176 ;  /* 0x00000010f8b0723c */ /* 0x040ff000000810b0 */
[----:B------:R-:W-:Y:S01]  /*456d0*/  HMMA.1688.F32.TF32 R228, R248, R12, R228 ;  /* 0x0000000cf8e4723c */ /* 0x000fe200000810e4 */
[----:B------:R-:W-:-:S02]  /*456e0*/  IMAD.MOV.U32 R17, RZ, RZ, R72 ;  /* 0x000000ffff117224 */ /* 0x000fc400078e0048 */
[----:B------:R-:W-:-:S04]  /*456f0*/  IMAD.MOV.U32 R16, RZ, RZ, R73 ;  /* 0x000000ffff107224 */ /* 0x000fc800078e0049 */
[----:B------:R-:W-:Y:S01]  /*45700*/  IMAD.MOV.U32 R13, RZ, RZ, R74 ;  /* 0x000000ffff0d7224 */ /* 0x000fe200078e004a */
[----:B------:R-:W-:Y:S02]  /*45710*/  MOV R12, R75 ;  /* 0x0000004b000c7202 */ /* 0x000fe40000000f00 */
[----:B------:R-:W-:Y:S08]  /*45720*/  HMMA.1688.F32.TF32 R72, R236, R50, R208 ;  /* 0x00000032ec48723c */ /* 0x000ff000000810d0 */
[C---:B----4-:R-:W-:Y:S07]  /*45730*/  HMMA.1688.F32.TF32 R184, R248.reuse, R8, R184 ;  /* 0x00000008f8b8723c */ /* 0x050fee00000810b8 */
[----:B------:R-:W-:Y:S01]  /*45740*/  IMAD.MOV.U32 R9, RZ, RZ, R76 ;  /* 0x000000ffff097224 */ /* 0x000fe200078e004c */
[C---:B------:R-:W-:Y:S01]  /*45750*/  HMMA.1688.F32.TF32 R232, R248.reuse, R4, R232 ;  /* 0x00000004f8e8723c */ /* 0x040fe200000810e8 */
[----:B------:R-:W-:Y:S01]  /*45760*/  MOV R8, R77 ;  /* 0x0000004d00087202 */ /* 0x000fe20000000f00 */
[----:B------:R-:W4:Y:S04]  /*45770*/  LDL.LU R76, [R1+0x20] ;  /* 0x00002000014c7983 */ /* 0x000f280000300800 */
[----:B------:R-:W4:Y:S01]  /*45780*/  LDL.LU R77, [R1+0x24] ;  /* 0x00002400014d7983 */ /* 0x000f220000300800 */
[----:B------:R-:W-:Y:S01]  /*45790*/  IMAD.MOV.U32 R5, RZ, RZ, R78 ;  /* 0x000000ffff057224 */ /* 0x000fe200078e004e */
[----:B------:R-:W-:Y:S01]  /*457a0*/  HMMA.1688.F32.TF32 R136, R248, R56, R136 ;  /* 0x00000038f888723c */ /* 0x000fe20000081088 */
[----:B------:R-:W-:-:S02]  /*457b0*/  IMAD.MOV.U32 R4, RZ, RZ, R79 ;  /* 0x000000ffff047224 */ /* 0x000fc400078e004f */
[----:B------:R-:W-:Y:S02]  /*457c0*/  IMAD.MOV.U32 R78, RZ, RZ, R246 ;  /* 0x000000ffff4e7224 */ /* 0x000fe400078e00f6 */
[----:B------:R-:W3:Y:S01]  /*457d0*/  LDL.LU R246, [R1+0x26d4] ;  /* 0x0026d40001f67983 */ /* 0x000ee20000300800 */
[----:B------:R-:W-:Y:S02]  /*457e0*/  IMAD.MOV.U32 R79, RZ, RZ, R247 ;  /* 0x000000ffff4f7224 */ /* 0x000fe400078e00f7 */
[----:B------:R-:W-:Y:S01]  /*457f0*/  HMMA.1688.F32.TF32 R140, R248, R52, R140 ;  /* 0x00000034f88c723c */ /* 0x000fe2000008108c */
[----:B------:R-:W3:Y:S01]  /*45800*/  LDL.LU R247, [R1+0x26d0] ;  /* 0x0026d00001f77983 */ /* 0x000ee20000300800 */
[----:B------:R-:W-:Y:S01]  /*45810*/  IMAD.MOV.U32 R208, RZ, RZ, R10 ;  /* 0x000000ffffd07224 */ /* 0x000fe200078e000a */
[----:B------:R-:W-:Y:S01]  /*45820*/  MOV R209, R11 ;  /* 0x0000000b00d17202 */ /* 0x000fe20000000f00 */
[----:B------:R-:W-:Y:S02]  /*45830*/  IMAD.MOV.U32 R210, RZ, RZ, R14 ;  /* 0x000000ffffd27224 */ /* 0x000fe400078e000e */
[----:B------:R-:W-:-:S02]  /*45840*/  IMAD.MOV.U32 R211, RZ, RZ, R15 ;  /* 0x000000ffffd37224 */ /* 0x000fc400078e000f */
[----:B------:R-:W-:Y:S01]  /*45850*/  HMMA.1688.F32.TF32 R168, R248, R24, R168 ;  /* 0x00000018f8a8723c */ /* 0x000fe200000810a8 */
[----:B------:R-:W-:-:S06]  /*45860*/  IMAD.MOV.U32 R216, RZ, RZ, R26 ;  /* 0x000000ffffd87224 */ /* 0x000fcc00078e001a */
[----:B------:R-:W-:Y:S01]  /*45870*/  IMAD.MOV.U32 R25, RZ, RZ, R72 ;  /* 0x000000ffff197224 */ /* 0x000fe200078e0048 */
[----:B------:R-:W-:Y:S01]  /*45880*/  HMMA.1688.F32.TF32 R220, R248, R20, R220 ;  /* 0x00000014f8dc723c */ /* 0x000fe200000810dc */
        /* <DEDUP_REMOVED lines=10> */
[----:B--2---:R-:W-:Y:S11]  /*45930*/  HMMA.1688.F32.TF32 R68, R236, R34, R68 ;  /* 0x00000022ec44723c */ /* 0x004ff60000081044 */
[----:B------:R-:W-:Y:S11]  /*45940*/  @!UPT UIADD3 URZ, URZ, URZ, URZ ;  /* 0x0000003f3f3ff290 */ /* 0x000ff6000fffe03f */
[----:B------:R-:W-:Y:S02]  /*45950*/  @!UPT UIADD3 URZ, URZ, URZ, URZ ;  /* 0x0000003f3f3ff290 */ /* 0x000fe4000fffe03f */
[----:B------:R-:W-:Y:S02]  /*45960*/  IMAD.MOV.U32 R57, RZ, RZ, R68 ;  /* 0x000000ffff397224 */ /* 0x000fe400078e0044 */
[----:B------:R-:W-:Y:S02]  /*45970*/  IMAD.MOV.U32 R56, RZ, RZ, R69 ;  /* 0x000000ffff387224 */ /* 0x000fe400078e0045 */
[----:B------:R-:W-:Y:S01]  /*45980*/  IMAD.MOV.U32 R68, RZ, RZ, R198 ;  /* 0x000000ffff447224 */ /* 0x000fe200078e00c6 */
[----:B------:R-:W-:Y:S01]  /*45990*/  MOV R52, R71 ;  /* 0x0000004700347202 */ /* 0x000fe20000000f00 */
[----:B------:R-:W-:Y:S01]  /*459a0*/  IMAD.MOV.U32 R53, RZ, RZ, R70 ;  /* 0x000000ffff357224 */ /* 0x000fe200078e0046 */
[----:B------:R-:W2:Y:S01]  /*459b0*/  LDL.LU R198, [R1+0x26cc] ;  /* 0x0026cc0001c67983 */ /* 0x000ea20000300800 */
[----:B------:R-:W-:Y:S02]  /*459c0*/  IMAD.MOV.U32 R69, RZ, RZ, R199 ;  /* 0x000000ffff457224 */ /* 0x000fe400078e00c7 */
[----:B------:R-:W-:Y:S01]  /*459d0*/  IMAD.MOV.U32 R70, RZ, RZ, R6 ;  /* 0x000000ffff467224 */ /* 0x000fe200078e0006 */
[----:B------:R-:W2:Y:S01]  /*459e0*/  LDL.LU R199, [R1+0x26c8] ;  /* 0x0026c80001c77983 */ /* 0x000ea20000300800 */
[----:B------:R-:W-:-:S03]  /*459f0*/  IMAD.MOV.U32 R71, RZ, RZ, R7 ;  /* 0x000000ffff477224 */ /* 0x000fc600078e0007 */
[----:B------:R-:W3:Y:S04]  /*45a00*/  LDL.LU R6, [R1+0x26c4] ;  /* 0x0026c40001067983 */ /* 0x000ee80000300800 */
[----:B------:R-:W3:Y:S04]  /*45a10*/  LDL.LU R7, [R1+0x26c0] ;  /* 0x0026c00001077983 */ /* 0x000ee80000300800 */
        /* <DEDUP_REMOVED lines=12> */
[C---:B------:R-:W-:Y:S08]  /*45ae0*/  HMMA.1688.F32.TF32 R192, R248.reuse, R196, R192 ;  /* 0x000000c4f8c0723c */ /* 0x040ff000000810c0 */
[----:B------:R-:W-:Y:S01]  /*45af0*/  HMMA.1688.F32.TF32 R240, R248, R244, R240 ;  /* 0x000000f4f8f0723c */ /* 0x000fe200000810f0 */
[----:B------:R-:W-:Y:S04]  /*45b00*/  LDS R248, [R252+0x41800] ;  /* 0x04180000fcf87984 */ /* 0x000fe80000000800 */
[----:B------:R-:W-:Y:S04]  /*45b10*/  LDS R250, [R252+0x41c00] ;  /* 0x041c0000fcfa7984 */ /* 0x000fe80000000800 */
[----:B------:R-:W-:Y:S04]  /*45b20*/  LDS R249, [R3+0x41800] ;  /* 0x0418000003f97984 */ /* 0x000fe80000000800 */
[----:B------:R-:W1:Y:S01]  /*45b30*/  LDS R251, [R3+0x41c00] ;  /* 0x041c000003fb7984 */ /* 0x000e620000000800 */
[C---:B--2---:R-:W-:Y:S08]  /*45b40*/  HMMA.1688.F32.TF32 R60, R236.reuse, R198, R60 ;  /* 0x000000c6ec3c723c */ /* 0x044ff0000008103c */
[C---:B---3--:R-:W-:Y:S08]  /*45b50*/  HMMA.1688.F32.TF32 R64, R236.reuse, R6, R64 ;  /* 0x00000006ec40723c */ /* 0x048ff00000081040 */
[C---:B----4-:R-:W-:Y:S08]  /*45b60*/  HMMA.1688.F32.TF32 R76, R236.reuse, R10, R76 ;  /* 0x0000000aec4c723c */ /* 0x050ff0000008104c */
[C---:B------:R-:W-:Y:S08]  /*45b70*/  HMMA.1688.F32.TF32 R116, R236.reuse, R30, R116 ;  /* 0x0000001eec74723c */ /* 0x040ff00000081074 */
[C---:B------:R-:W-:Y:S08]  /*45b80*/  HMMA.1688.F32.TF32 R84, R236.reuse, R26, R84 ;  /* 0x0000001aec54723c */ /* 0x040ff00000081054 */
[C---:B------:R-:W-:Y:S08]  /*45b90*/  HMMA.1688.F32.TF32 R108, R236.reuse, R22, R108 ;  /* 0x00000016ec6c723c */ /* 0x040ff0000008106c */
[C---:B------:R-:W-:Y:S08]  /*45ba0*/  HMMA.1688.F32.TF32 R80, R236.reuse, R18, R80 ;  /* 0x00000012ec50723c */ /* 0x040ff00000081050 */
[----:B------:R-:W-:Y:S01]  /*45bb0*/  HMMA.1688.F32.TF32 R224, R236, R14, R224 ;  /* 0x0000000eece0723c */ /* 0x000fe200000810e0 */
[----:B------:R-:W-:Y:S01]  /*45bc0*/  IMAD.MOV.U32 R197, RZ, RZ, R118 ;  /* 0x000000ffffc57224 */ /* 0x000fe200078e0076 */
[----:B------:R-:W-:Y:S01]  /*45bd0*/  MOV R244, R117 ;  /* 0x0000007500f47202 */ /* 0x000fe20000000f00 */
[----:B------:R-:W-:-:S02]  /*45be0*/  IMAD.MOV.U32 R196, RZ, RZ, R119 ;  /* 0x000000ffffc47224 */ /* 0x000fc400078e0077 */
[----:B------:R-:W-:Y:S01]  /*45bf0*/  IMAD.MOV.U32 R245, RZ, RZ, R116 ;  /* 0x000000fffff57224 */ /* 0x000fe200078e0074 */
[----:B------:R-:W2:Y:S04]  /*45c00*/  LDL.LU.64 R118, [R1+0x2688] ;  /* 0x0026880001767983 */ /* 0x000ea80000300a00 */
[----:B------:R-:W2:Y:S04]  /*45c10*/  LDL.LU.64 R116, [R1+0x2680] ;  /* 0x0026800001747983 */ /* 0x000ea80000300a00 */
[----:B------:R-:W-:Y:S04]  /*45c20*/  STL.64 [R1+0x60], R84 ;  /* 0x0000605401007387 */ /* 0x000fe80000100a00 */
[----:B------:R3:W-:Y:S04]  /*45c30*/  STL.64 [R1+0x68], R86 ;  /* 0x0000685601007387 */ /* 0x0007e80000100a00 */
[----:B---3--:R-:W3:Y:S04]  /*45c40*/  LDL.LU.64 R86, [R1+0x2678] ;  /* 0x0026780001567983 */ /* 0x008ee80000300a00 */
[----:B------:R-:W3:Y:S04]  /*45c50*/  LDL.LU.64 R84, [R1+0x2670] ;  /* 0x0026700001547983 */ /* 0x000ee80000300a00 */
[----:B------:R-:W-:Y:S04]  /*45c60*/  STL.64 [R1+0x50], R108 ;  /* 0x0000506c01007387 */ /* 0x000fe80000100a00 */
[----:B------:R4:W-:Y:S04]  /*45c70*/  STL.64 [R1+0x58], R110 ;  /* 0x0000586e01007387 */ /* 0x0009e80000100a00 */
[----:B----4-:R-:W4:Y:S04]  /*45c80*/  LDL.LU.64 R110, [R1+0x2668] ;  /* 0x00266800016e7983 */ /* 0x010f280000300a00 */
[----:B------:R-:W4:Y:S04]  /*45c90*/  LDL.LU.64 R108, [R1+0x2660] ;  /* 0x00266000016c7983 */ /* 0x000f280000300a00 */
        /* <DEDUP_REMOVED lines=16> */
[----:B------:R-:W-:Y:S04]  /*45da0*/  STL.64 [R1], R60 ;  /* 0x0000003c01007387 */ /* 0x000fe80000100a00 */
[----:B------:R1:W-:Y:S04]  /*45db0*/  STL.64 [R1+0x8], R62 ;  /* 0x0000083e01007387 */ /* 0x0003e80000100a00 */
[----:B-1----:R-:W3:Y:S04]  /*45dc0*/  LDL.LU.64 R62, [R1+0x2618] ;  /* 0x00261800013e7983 */ /* 0x002ee80000300a00 */
[----:B------:R-:W3:Y:S01]  /*45dd0*/  LDL.LU.64 R60, [R1+0x2610] ;  /* 0x00261000013c7983 */ /* 0x000ee20000300a00 */
[----:B--2---:R-:W-:Y:S08]  /*45de0*/  HMMA.1688.F32.TF32 R64, R248, R58, R64 ;  /* 0x0000003af840723c */ /* 0x004ff00000081040 */
[----:B---3--:R-:W-:Y:S01]  /*45df0*/  HMMA.1688.F32.TF32 R236, R236, R246, R60 ;  /* 0x000000f6ecec723c */ /* 0x008fe2000008103c */
[----:B------:R-:W-:Y:S04]  /*45e00*/  LDS R60, [R252+0x41880] ;  /* 0x04188000fc3c7984 */ /* 0x000fe80000000800 */
[----:B------:R-:W-:Y:S03]  /*45e10*/  LDS R62, [R252+0x41c80] ;  /* 0x041c8000fc3e7984 */ /* 0x000fe60000000800 */
[C---:B------:R-:W-:Y:S01]  /*45e20*/  HMMA.1688.F32.TF32 R216, R248.reuse, R54, R216 ;  /* 0x00000036f8d8723c */ /* 0x040fe200000810d8 */
[----:B------:R-:W-:Y:S11]  /*45e30*/  LDS R61, [R3+0x41880] ;  /* 0x04188000033d7984 */ /* 0x000ff60000000800 */
[----:B------:R-:W-:Y:S03]  /*45e40*/  @!UPT UIADD3 URZ, URZ, URZ, URZ ;  /* 0x0000003f3f3ff290 */ /* 0x000fe6000fffe03f */
[----:B------:R-:W-:Y:S04]  /*45e50*/  STL.64 [R1+0x1b0], R236 ;  /* 0x0001b0ec01007387 */ /* 0x000fe80000100a00 */
[----:B------:R-:W-:Y:S04]  /*45e60*/  STL.64 [R1+0x1b8], R238 ;  /* 0x0001b8ee01007387 */ /* 0x000fe80000100a00 */
[----:B------:R1:W-:Y:S04]  /*45e70*/  STL [R1+0x25c4], R64 ;  /* 0x0025c44001007387 */ /* 0x0003e80000100800 */
[----:B------:R2:W-:Y:S04]  /*45e80*/  STL [R1+0x25c0], R65 ;  /* 0x0025c04101007387 */ /* 0x0005e80000100800 */
[----:B------:R3:W-:Y:S04]  /*45e90*/  STL [R1+0x25bc], R66 ;  /* 0x0025bc4201007387 */ /* 0x0007e80000100800 */
[----:B------:R3:W-:Y:S04]  /*45ea0*/  STL [R1+0x25b8], R67 ;  /* 0x0025b84301007387 */ /* 0x0007e80000100800 */
[----:B-1----:R-:W4:Y:S04]  /*45eb0*/  LDL.LU R64, [R1+0x100] ;  /* 0x0001000001407983 */ /* 0x002f280000300800 */
[----:B--2---:R-:W4:Y:S04]  /*45ec0*/  LDL.LU R65, [R1+0x104] ;  /* 0x0001040001417983 */ /* 0x004f280000300800 */
[----:B---3--:R-:W4:Y:S01]  /*45ed0*/  LDL.LU R66, [R1+0x108] ;  /* 0x0001080001427983 */ /* 0x008f220000300800 */
[----:B------:R-:W-:Y:S01]  /*45ee0*/  HMMA.1688.F32.TF32 R72, R248, R50, R72 ;  /* 0x00000032f848723c */ /* 0x000fe20000081048 */
[----:B------:R-:W-:-:S02]  /*45ef0*/  IMAD.MOV.U32 R67, RZ, RZ, R2 ;  /* 0x000000ffff437224 */ /* 0x000fc400078e0002 */
[----:B------:R-:W2:Y:S05]  /*45f00*/  LDL.LU R2, [R1+0x2608] ;  /* 0x0026080001027983 */ /* 0x000eaa0000300800 */
[C---:B------:R-:W-:Y:S08]  /*45f10*/  HMMA.1688.F32.TF32 R208, R248.reuse, R46, R208 ;  /* 0x0000002ef8d0723c */ /* 0x040ff000000810d0 */
[----:B------:R-:W-:Y:S01]  /*45f20*/  HMMA.1688.F32.TF32 R68, R248, R38, R68 ;  /* 0x00000026f844723c */ /* 0x000fe20000081044 */
[----:B------:R-:W-:Y:S04]  /*45f30*/  STL.64 [R1+0x140], R216 ;  /* 0x000140d801007387 */ /* 0x000fe80000100a00 */
[----:B------:R1:W-:Y:S01]  /*45f40*/  STL.64 [R1+0x148], R218 ;  /* 0x000148da01007387 */ /* 0x0003e20000100a00 */
[----:B------:R-:W-:-:S03]  /*45f50*/  LOP3.LUT R63, R0, 0x20, RZ, 0x3c, !PT ;  /* 0x00000020003f7812 */ /* 0x000fc600078e3cff */
[----:B------:R-:W-:Y:S04]  /*45f60*/  LDS R236, [R0+0x41880] ;  /* 0x0418800000ec7984 */ /* 0x000fe80000000800 */
[----:B------:R-:W-:Y:S04]  /*45f70*/  LDS R238, [R0+0x41c80] ;  /* 0x041c800000ee7984 */ /* 0x000fe80000000800 */
[----:B-1----:R-:W3:Y:S04]  /*45f80*/  LDL.LU.64 R218, [R1+0x2600] ;  /* 0x0026000001da7983 */ /* 0x002ee80000300a00 */
[----:B------:R-:W3:Y:S04]  /*45f90*/  LDL.LU.64 R216, [R1+0x25f8] ;  /* 0x0025f80001d87983 */ /* 0x000ee80000300a00 */
[----:B------:R-:W-:Y:S04]  /*45fa0*/  STL.64 [R1+0x130], R72 ;  /* 0x0001304801007387 */ /* 0x000fe80000100a00 */
[----:B------:R1:W-:Y:S04]  /*45fb0*/  STL.64 [R1+0x138], R74 ;  /* 0x0001384a01007387 */ /* 0x0003e80000100a00 */
[----:B------:R-:W-:Y:S04]  /*45fc0*/  LDS R237, [R63+0x41880] ;  /* 0x041880003fed7984 */ /* 0x000fe80000000800 */
[----:B------:R-:W2:Y:S04]  /*45fd0*/  LDS R239, [R63+0x41c80] ;  /* 0x041c80003fef7984 */ /* 0x000ea80000000800 */
[----:B-1----:R-:W2:Y:S04]  /*45fe0*/  LDL.LU.64 R74, [R1+0x25f0] ;  /* 0x0025f000014a7983 */ /* 0x002ea80000300a00 */
[----:B------:R-:W2:Y:S04]  /*45ff0*/  LDL.LU.64 R72, [R1+0x25e8] ;  /* 0x0025e80001487983 */ /* 0x000ea80000300a00 */
[----:B------:R-:W-:Y:S04]  /*46000*/  STL.64 [R1+0x120], R208 ;  /* 0x000120d001007387 */ /* 0x000fe80000100a00 */
[----:B------:R1:W-:Y:S01]  /*46010*/  STL.64 [R1+0x128], R210 ;  /* 0x000128d201007387 */ /* 0x0003e20000100a00 */
[C---:B------:R-:W-:Y:S03]  /*46020*/  HMMA.1688.F32.TF32 R80, R248.reuse, R10, R80 ;  /* 0x0000000af850723c */ /* 0x040fe60000081050 */
[----:B------:R-:W2:Y:S04]  /*46030*/  LDS R63, [R3+0x41c80] ;  /* 0x041c8000033f7984 */ /* 0x000ea80000000800 */
[----:B-1----:R-:W3:Y:S04]  /*46040*/  LDL.LU.64 R210, [R1+0x25e0] ;  /* 0x0025e00001d27983 */ /* 0x002ee80000300a00 */
[----:B------:R-:W3:Y:S01]  /*46050*/  LDL.LU.64 R208, [R1+0x25d8] ;  /* 0x0025d80001d07983 */ /* 0x000ee20000300a00 */
[C---:B----4-:R-:W-:Y:S11]  /*46060*/  HMMA.1688.F32.TF32 R64, R248.reuse, R42, R64 ;  /* 0x0000002af840723c */ /* 0x050ff60000081040 */
[----:B------:R-:W-:Y:S11]  /*46070*/  @!UPT UIADD3 URZ, URZ, URZ, URZ ;  /* 0x0000003f3f3ff290 */ /* 0x000ff6000fffe03f */
[----:B------:R-:W-:Y:S01]  /*46080*/  @!UPT UIADD3 URZ, URZ, URZ, URZ ;  /* 0x0000003f3f3ff290 */ /* 0x000fe2000fffe03f */
[----:B------:R1:W-:Y:S04]  /*46090*/  STL.64 [R1+0x110], R64 ;  /* 0x0001104001007387 */ /* 0x0003e80000100a00 */
[----:B------:R4:W-:Y:S01]  /*460a0*/  STL.64 [R1+0x118], R66 ;  /* 0x0001184201007387 */ /* 0x0009e20000100a00 */
[----:B-1----:R-:W-:Y:S02]  /*460b0*/  IMAD.MOV.U32 R64, RZ, RZ, R68 ;  /* 0x000000ffff407224 */ /* 0x002fe400078e0044 */
[----:B------:R-:W-:Y:S01]  /*460c0*/  IMAD.MOV.U32 R65, RZ, RZ, R69 ;  /* 0x000000ffff417224 */ /* 0x000fe200078e0045 */
[----:B----4-:R-:W-:Y:S01]  /*460d0*/  MOV R66, R70 ;  /* 0x0000004600427202 */ /* 0x010fe20000000f00 */
[----:B------:R-:W-:Y:S02]  /*460e0*/  IMAD.MOV.U32 R67, RZ, RZ, R71 ;  /* 0x000000ffff437224 */ /* 0x000fe400078e0047 */
[----:B------:R-:W4:Y:S04]  /*460f0*/  LDL.LU.64 R70, [R1+0x25d0] ;  /* 0x0025d00001467983 */ /* 0x000f280000300a00 */
[----:B------:R-:W4:Y:S01]  /*46100*/  LDL.LU.64 R68, [R1+0x25c8] ;  /* 0x0025c80001447983 */ /* 0x000f220000300a00 */
[----:B--2---:R-:W-:Y:S08]  /*46110*/  HMMA.1688.F32.TF32 R72, R248, R26, R72 ;  /* 0x0000001af848723c */ /* 0x004ff00000081048 */
[----:B------:R-:W-:Y:S08]  /*46120*/  HMMA.1688.F32.TF32 R92, R236, R50, R92 ;  /* 0x00000032ec5c723c */ /* 0x000ff0000008105c */
[----:B------:R-:W-:Y:S08]  /*46130*/  HMMA.1688.F32.TF32 R108, R248, R6, R108 ;  /* 0x00000006f86c723c */ /* 0x000ff0000008106c */
[C---:B------:R-:W-:Y:S08]  /*46140*/  HMMA.1688.F32.TF32 R96, R236.reuse, R42, R96 ;  /* 0x0000002aec60723c */ /* 0x040ff00000081060 */
[-C--:B------:R-:W-:Y:S08]  /*46150*/  HMMA.1688.F32.TF32 R100, R236, R34.reuse, R100 ;  /* 0x00000022ec64723c */ /* 0x080ff00000081064 */
[C---:B----4-:R-:W-:Y:S11]  /*46160*/  HMMA.1688.F32.TF32 R68, R248.reuse, R34, R68 ;  /* 0x00000022f844723c */ /* 0x050ff60000081044 */
[----:B------:R-:W-:Y:S11]  /*46170*/  @!UPT UIADD3 URZ, URZ, URZ, URZ ;  /* 0x0000003f3f3ff290 */ /* 0x000ff6000fffe03f */
[----:B------:R-:W-:Y:S01]  /*46180*/  @!UPT UIADD3 URZ, URZ, URZ, URZ ;  /* 0x0000003f3f3ff290 */ /* 0x000fe2000fffe03f */
[----:B------:R-:W-:Y:S04]  /*46190*/  STL [R1+0x25b0], R68 ;  /* 0x0025b04401007387 */ /* 0x000fe80000100800 */
[----:B------:R-:W-:Y:S04]  /*461a0*/  STL [R1+0x25ac], R69 ;  /* 0x0025ac4501007387 */ /* 0x000fe80000100800 */
[----:B------:R-:W-:Y:S04]  /*461b0*/  STL [R1+0x25a8], R70 ;  /* 0x0025a84601007387 */ /* 0x000fe80000100800 */
[----:B------:R3:W-:Y:S02]  /*461c0*/  STL [R1+0x25a4], R71 ;  /* 0x0025a44701007387 */ /* 0x0007e40000100800 */
[C---:B---3--:R-:W-:Y:S02]  /*461d0*/  HMMA.1688.F32.TF32 R68, R248.reuse, R30, R208 ;  /* 0x0000001ef844723c */ /* 0x048fe400000810d0 */
[----:B------:R-:W-:Y:S11]  /*461e0*/  STL [R1+0x25b4], R72 ;  /* 0x0025b44801007387 */ /* 0x000ff60000100800 */
[----:B------:R-:W-:Y:S10]  /*461f0*/  @!UPT UIADD3 URZ, URZ, URZ, URZ ;  /* 0x0000003f3f3ff290 */ /* 0x000ff4000fffe03f */
[----:B------:R-:W-:Y:S04]  /*46200*/  STL.64 [R1+0x1a0], R68 ;  /* 0x0001a04401007387 */ /* 0x000fe80000100a00 */
[----:B------:R1:W-:Y:S02]  /*46210*/  STL.64 [R1+0x1a8], R70 ;  /* 0x0001a84601007387 */ /* 0x0003e40000100a00 */
[----:B-1----:R-:W-:Y:S02]  /*46220*/  HMMA.1688.F32.TF32 R68, R248, R22, R216 ;  /* 0x00000016f844723c */ /* 0x002fe400000810d8 */
[----:B------:R-:W-:Y:S04]  /*46230*/  STL [R1+0x25a0], R73 ;  /* 0x0025a04901007387 */ /* 0x000fe80000100800 */
[----:B------:R-:W-:Y:S04]  /*46240*/  STL [R1+0x259c], R74 ;  /* 0x00259c4a01007387 */ /* 0x000fe80000100800 */
[----:B------:R-:W-:Y:S11]  /*46250*/  STL [R1+0x2598], R75 ;  /* 0x0025984b01007387 */ /* 0x000ff60000100800 */
[----:B------:R-:W-:Y:S02]  /*46260*/  @!UPT UIADD3 URZ, URZ, URZ, URZ ;  /* 0x0000003f3f3ff290 */ /* 0x000fe4000fffe03f */
[----:B------:R-:W-:Y:S04]  /*46270*/  STL.64 [R1+0x190], R68 ;  /* 0x0001904401007387 */ /* 0x000fe80000100a00 */
[----:B------:R-:W-:Y:S04]  /*46280*/  STL.64 [R1+0x198], R70 ;  /* 0x0001984601007387 */ /* 0x000fe80000100a00 */
[----:B------:R-:W-:Y:S04]  /*46290*/  STL [R1+0x2594], R80 ;  /* 0x0025945001007387 */ /* 0x000fe80000100800 */
[----:B------:R-:W-:Y:S04]  /*462a0*/  STL [R1+0x2590], R81 ;  /* 0x0025905101007387 */ /* 0x000fe80000100800 */
[----:B------:R-:W-:Y:S04]  /*462b0*/  STL [R1+0x258c], R82 ;  /* 0x00258c5201007387 */ /* 0x000fe80000100800 */
[----:B------:R-:W-:Y:S04]  /*462c0*/  STL [R1+0x2588], R83 ;  /* 0x0025885301007387 */ /* 0x000fe80000100800 */
[----:B------:R-:W-:Y:S04]  /*462d0*/  STL [R1+0x2560], R92 ;  /* 0x0025605c01007387 */ /* 0x000fe80000100800 */
[----:B------:R-:W-:Y:S04]  /*462e0*/  STL [R1+0x255c], R93 ;  /* 0x00255c5d01007387 */ /* 0x000fe80000100800 */
[----:B------:R-:W-:Y:S04]  /*462f0*/  STL [R1+0x2558], R94 ;  /* 0x0025585e01007387 */ /* 0x000fe80000100800 */
[----:B------:R1:W-:Y:S02]  /*46300*/  STL [R1+0x2554], R95 ;  /* 0x0025545f01007387 */ /* 0x0003e40000100800 */
[----:B-1----:R-:W-:Y:S02]  /*46310*/  HMMA.1688.F32.TF32 R92, R236, R46, R156 ;  /* 0x0000002eec5c723c */ /* 0x002fe4000008109c */
[----:B------:R-:W-:Y:S01]  /*46320*/  STL [R1+0x256c], R96 ;  /* 0x00256c6001007387 */ /* 0x000fe20000100800 */
[----:B------:R-:W-:Y:S01]  /*46330*/  MOV R71, R108 ;  /* 0x0000006c00477202 */ /* 0x000fe20000000f00 */
[----:B------:R-:W-:-:S02]  /*46340*/  IMAD.MOV.U32 R73, RZ, RZ, R109 ;  /* 0x000000ffff497224 */ /* 0x000fc400078e006d */
[----:B------:R-:W-:Y:S02]  /*46350*/  IMAD.MOV.U32 R74, RZ, RZ, R110 ;  /* 0x000000ffff4a7224 */ /* 0x000fe400078e006e */
[----:B------:R-:W-:Y:S02]  /*46360*/  IMAD.MOV.U32 R75, RZ, RZ, R111 ;  /* 0x000000ffff4b7224 */ /* 0x000fe400078e006f */
[C---:B------:R-:W-:Y:S11]  /*46370*/  HMMA.1688.F32.TF32 R108, R236.reuse, R54, R148 ;  /* 0x00000036ec6c723c */ /* 0x040ff60000081094 */
[----:B------:R-:W-:Y:S02]  /*46380*/  @!UPT UIADD3 URZ, URZ, URZ, URZ ;  /* 0x0000003f3f3ff290 */ /* 0x000fe4000fffe03f */
[----:B------:R-:W-:Y:S04]  /*46390*/  STL.64 [R1+0x240], R92 ;  /* 0x0002405c01007387 */ /* 0x000fe80000100a00 */
[----:B------:R1:W-:Y:S02]  /*463a0*/  STL.64 [R1+0x248], R94 ;  /* 0x0002485e01007387 */ /* 0x0003e40000100a00 */
[----:B-1----:R-:W-:Y:S02]  /*463b0*/  HMMA.1688.F32.TF32 R92, R236, R38, R164 ;  /* 0x00000026ec5c723c */ /* 0x002fe400000810a4 */
[----:B------:R-:W-:Y:S03]  /*463c0*/  STL [R1+0x2568], R97 ;  /* 0x0025686101007387 */ /* 0x000fe60000100800 */
[----:B------:R-:W-:Y:S01]  /*463d0*/  IMAD.MOV.U32 R80, RZ, RZ, R108 ;  /* 0x000000ffff507224 */ /* 0x000fe200078e006c */
[----:B------:R-:W-:Y:S01]  /*463e0*/  STL [R1+0x2564], R98 ;  /* 0x0025646201007387 */ /* 0x000fe20000100800 */
[----:B------:R-:W-:Y:S01]  /*463f0*/  IMAD.MOV.U32 R81, RZ, RZ, R109 ;  /* 0x000000ffff517224 */ /* 0x000fe200078e006d */
[----:B------:R-:W-:-:S02]  /*46400*/  MOV R82, R110 ;  /* 0x0000006e00527202 */ /* 0x000fc40000000f00 */
[----:B------:R-:W-:Y:S01]  /*46410*/  STL [R1+0x2550], R99 ;  /* 0x0025506301007387 */ /* 0x000fe20000100800 */
[----:B------:R-:W-:-:S03]  /*46420*/  IMAD.MOV.U32 R83, RZ, RZ, R111 ;  /* 0x000000ffff537224 */ /* 0x000fc600078e006f */
[----:B------:R-:W-:Y:S01]  /*46430*/  STL [R1+0x2578], R100 ;  /* 0x0025786401007387 */ /* 0x000fe20000100800 */
[C---:B------:R-:W-:Y:S08]  /*46440*/  HMMA.1688.F32.TF32 R108, R236.reuse, R26, R104 ;  /* 0x0000001aec6c723c */ /* 0x040ff00000081068 */
[----:B------:R-:W-:Y:S04]  /*46450*/  STL.64 [R1+0x230], R92 ;  /* 0x0002305c01007387 */ /* 0x000fe80000100a00 */
[----:B------:R1:W-:Y:S02]  /*46460*/  STL.64 [R1+0x238], R94 ;  /* 0x0002385e01007387 */ /* 0x0003e40000100a00 */
[C---:B-1----:R-:W-:Y:S02]  /*46470*/  HMMA.1688.F32.TF32 R92, R236.reuse, R30, R172 ;  /* 0x0000001eec5c723c */ /* 0x042fe400000810ac */
[----:B------:R-:W-:Y:S04]  /*46480*/  STL [R1+0x2574], R101 ;  /* 0x0025746501007387 */ /* 0x000fe80000100800 */
[----:B------:R-:W-:Y:S04]  /*46490*/  STL [R1+0x2570], R102 ;  /* 0x0025706601007387 */ /* 0x000fe80000100800 */
[----:B------:R-:W-:Y:S04]  /*464a0*/  STL [R1+0x254c], R103 ;  /* 0x00254c6701007387 */ /* 0x000fe80000100800 */
[----:B------:R-:W-:Y:S01]  /*464b0*/  STL [R1+0x2584], R108 ;  /* 0x0025846c01007387 */ /* 0x000fe20000100800 */
[C---:B------:R-:W-:Y:S08]  /*464c0*/  HMMA.1688.F32.TF32 R96, R236.reuse, R22, R180 ;  /* 0x00000016ec60723c */ /* 0x040ff000000810b4 */
[----:B------:R-:W-:Y:S04]  /*464d0*/  STL.64 [R1+0x220], R92 ;  /* 0x0002205c01007387 */ /* 0x000fe80000100a00 */
[----:B------:R1:W-:Y:S02]  /*464e0*/  STL.64 [R1+0x228], R94 ;  /* 0x0002285e01007387 */ /* 0x0003e40000100a00 */
[----:B-1----:R-:W-:Y:S02]  /*464f0*/  HMMA.1688.F32.TF32 R92, R236, R18, R112 ;  /* 0x00000012ec5c723c */ /* 0x002fe40000081070 */
[----:B------:R-:W-:Y:S04]  /*46500*/  STL [R1+0x2580], R109 ;  /* 0x0025806d01007387 */ /* 0x000fe80000100800 */
[----:B------:R-:W-:Y:S04]  /*46510*/  STL [R1+0x257c], R110 ;  /* 0x00257c6e01007387 */ /* 0x000fe80000100800 */
[----:B------:R-:W-:Y:S11]  /*46520*/  STL [R1+0x2548], R111 ;  /* 0x0025486f01007387 */ /* 0x000ff60000100800 */
[----:B------:R-:W-:Y:S02]  /*46530*/  @!UPT UIADD3 URZ, URZ, URZ, URZ ;  /* 0x0000003f3f3ff290 */ /* 0x000fe4000fffe03f */
[----:B------:R-:W-:Y:S01]  /*46540*/  STL.64 [R1+0x200], R92 ;  /* 0x0002005c01007387 */ /* 0x000fe20000100a00 */
[----:B------:R-:W-:-:S03]  /*46550*/  IMAD.MOV.U32 R108, RZ, RZ, R95 ;  /* 0x000000ffff6c7224 */ /* 0x000fc600078e005f */
        /* <DEDUP_REMOVED lines=10> */
[C---:B------:R-:W-:Y:S08]  /*46600*/  HMMA.1688.F32.TF32 R92, R236.reuse, R6, R124 ;  /* 0x00000006ec5c723c */ /* 0x040ff0000008107c */
[C---:B------:R-:W-:Y:S08]  /*46610*/  HMMA.1688.F32.TF32 R96, R236.reuse, R14, R188 ;  /* 0x0000000eec60723c */ /* 0x040ff000000810bc */
[----:B------:R-:W-:Y:S08]  /*46620*/  HMMA.1688.F32.TF32 R104, R236, R246, R132 ;  /* 0x000000f6ec68723c */ /* 0x000ff00000081084 */
[----:B------:R-:W-:-:S02]  /*46630*/  IMAD.MOV.U32 R127, RZ, RZ, R92 ;  /* 0x000000ffff7f7224 */ /* 0x000fc400078e005c */
[----:B------:R-:W-:Y:S02]  /*46640*/  IMAD.MOV.U32 R126, RZ, RZ, R93 ;  /* 0x000000ffff7e7224 */ /* 0x000fe400078e005d */
[----:B------:R-:W-:Y:S02]  /*46650*/  IMAD.MOV.U32 R125, RZ, RZ, R94 ;  /* 0x000000ffff7d7224 */ /* 0x000fe400078e005e */
[----:B------:R-:W-:Y:S02]  /*46660*/  IMAD.MOV.U32 R124, RZ, RZ, R95 ;  /* 0x000000ffff7c7224 */ /* 0x000fe400078e005f */
[C---:B------:R-:W-:Y:S01]  /*46670*/  HMMA.1688.F32.TF32 R92, R236.reuse, R198, R128 ;  /* 0x000000c6ec5c723c */ /* 0x040fe20000081080 */
[----:B------:R1:W-:Y:S04]  /*46680*/  STL.64 [R1+0x1f0], R96 ;  /* 0x0001f06001007387 */ /* 0x0003e80000100a00 */
[----:B------:R2:W-:Y:S03]  /*46690*/  STL.64 [R1+0x1f8], R98 ;  /* 0x0001f86201007387 */ /* 0x0005e60000100a00 */
[----:B------:R-:W-:Y:S08]  /*466a0*/  HMMA.1688.F32.TF32 R88, R236, R58, R88 ;  /* 0x0000003aec58723c */ /* 0x000ff00000081058 */
[----:B------:R-:W-:Y:S08]  /*466b0*/  HMMA.1688.F32.TF32 R236, R60, R54, R140 ;  /* 0x000000363cec723c */ /* 0x000ff0000008108c */
[----:B------:R-:W-:Y:S01]  /*466c0*/  IMAD.MOV.U32 R102, RZ, RZ, R92 ;  /* 0x000000ffff667224 */ /* 0x000fe200078e005c */
[----:B-1----:R-:W-:Y:S01]  /*466d0*/  MOV R96, R93 ;  /* 0x0000005d00607202 */ /* 0x002fe20000000f00 */
[----:B------:R-:W-:-:S02]  /*466e0*/  IMAD.MOV.U32 R97, RZ, RZ, R94 ;  /* 0x000000ffff617224 */ /* 0x000fc400078e005e */
[----:B--2---:R-:W-:Y:S01]  /*466f0*/  IMAD.MOV.U32 R98, RZ, RZ, R95 ;  /* 0x000000ffff627224 */ /* 0x004fe200078e005f */
[----:B------:R-:W-:Y:S01]  /*46700*/  MOV R95, R107 ;  /* 0x0000006b005f7202 */ /* 0x000fe20000000f00 */
[----:B------:R-:W-:Y:S02]  /*46710*/  IMAD.MOV.U32 R92, RZ, RZ, R104 ;  /* 0x000000ffff5c7224 */ /* 0x000fe400078e0068 */
[----:B------:R-:W-:Y:S02]  /*46720*/  IMAD.MOV.U32 R93, RZ, RZ, R105 ;  /* 0x000000ffff5d7224 */ /* 0x000fe400078e0069 */
[----:B------:R-:W-:Y:S02]  /*46730*/  IMAD.MOV.U32 R94, RZ, RZ, R106 ;  /* 0x000000ffff5e7224 */ /* 0x000fe400078e006a */
[C---:B------:R-:W-:Y:S08]  /*46740*/  HMMA.1688.F32.TF32 R104, R60.reuse, R58, R136 ;  /* 0x0000003a3c68723c */ /* 0x040ff00000081088 */
[C---:B------:R-:W-:Y:S08]  /*46750*/  HMMA.1688.F32.TF32 R148, R60.reuse, R50, R144 ;  /* 0x000000323c94723c */ /* 0x040ff00000081090 */
[-C--:B------:R-:W-:Y:S08]  /*46760*/  HMMA.1688.F32.TF32 R112, R60, R14.reuse, R228 ;  /* 0x0000000e3c70723c */ /* 0x080ff000000810e4 */
[----:B------:R-:W-:Y:S01]  /*46770*/  HMMA.1688.F32.TF32 R208, R248, R14, R224 ;  /* 0x0000000ef8d0723c */ /* 0x000fe200000810e0 */
        /* <DEDUP_REMOVED lines=8> */
[----:B------:R-:W-:Y:S01]  /*46800*/  STL [R1+0x2528], R151 ;  /* 0x0025289701007387 */ /* 0x000fe20000100800 */
[----:B------:R-:W-:-:S03]  /*46810*/  IMAD.MOV.U32 R120, RZ, RZ, R49 ;  /* 0x000000ffff787224 */ /* 0x000fc600078e0031 */
[----:B------:R-:W-:Y:S01]  /*46820*/  STL.64 [R1+0x150], R112 ;  /* 0x0001507001007387 */ /* 0x000fe20000100a00 */
[----:B------:R-:W-:-:S03]  /*46830*/  IMAD.MOV.U32 R121, RZ, RZ, R48 ;  /* 0x000000ffff797224 */ /* 0x000fc600078e0030 */
[----:B------:R1:W-:Y:S01]  /*46840*/  STL.64 [R1+0x158], R114 ;  /* 0x0001587201007387 */ /* 0x0003e20000100a00 */
[C---:B------:R-:W-:Y:S01]  /*46850*/  HMMA.1688.F32.TF32 R76, R248.reuse, R18, R76 ;  /* 0x00000012f84c723c */ /* 0x040fe2000008104c */
[----:B------:R-:W-:Y:S01]  /*46860*/  IMAD.MOV.U32 R72, RZ, RZ, R208 ;  /* 0x000000ffff487224 */ /* 0x000fe200078e00d0 */
[----:B------:R-:W-:Y:S01]  /*46870*/  MOV R122, R45 ;  /* 0x0000002d007a7202 */ /* 0x000fe20000000f00 */
[----:B------:R-:W2:Y:S01]  /*46880*/  LDSM.16.M88.4 R48, [R2+0x8080] ;  /* 0x008080000230783b */ /* 0x000ea20000000200 */
[----:B------:R-:W-:Y:S01]  /*46890*/  IMAD.MOV.U32 R68, RZ, RZ, R209 ;  /* 0x000000ffff447224 */ /* 0x000fe200078e00d1 */
[----:B------:R-:W-:Y:S01]  /*468a0*/  MOV R132, R57 ;  /* 0x0000003900847202 */ /* 0x000fe20000000f00 */
[----:B------:R-:W-:Y:S02]  /*468b0*/  IMAD.MOV.U32 R69, RZ, RZ, R210 ;  /* 0x000000ffff457224 */ /* 0x000fe400078e00d2 */
[----:B------:R-:W-:Y:S01]  /*468c0*/  HMMA.1688.F32.TF32 R84, R248, R198, R84 ;  /* 0x000000c6f854723c */ /* 0x000fe20000081054 */
[----:B-1----:R-:W-:Y:S01]  /*468d0*/  LOP3.LUT R115, R0, 0x20, RZ, 0x3c, !PT ;  /* 0x0000002000737812 */ /* 0x002fe200078e3cff */
[----:B------:R-:W-:-:S02]  /*468e0*/  IMAD.MOV.U32 R70, RZ, RZ, R211 ;  /* 0x000000ffff467224 */ /* 0x000fc400078e00d3 */
[----:B------:R-:W-:-:S04]  /*468f0*/  IMAD.MOV.U32 R99, RZ, RZ, R104 ;  /* 0x000000ffff637224 */ /* 0x000fc800078e0068 */
[----:B------:R-:W-:Y:S01]  /*46900*/  HMMA.1688.F32.TF32 R116, R248, R246, R116 ;  /* 0x000000f6f874723c */ /* 0x000fe20000081074 */
[----:B------:R-:W-:Y:S02]  /*46910*/  IMAD.MOV.U32 R103, RZ, RZ, R105 ;  /* 0x000000ffff677224 */ /* 0x000fe400078e0069 */
[----:B------:R-:W-:Y:S02]  /*46920*/  IMAD.MOV.U32 R111, RZ, RZ, R106 ;  /* 0x000000ffff6f7224 */ /* 0x000fe400078e006a */
[----:B------:R-:W-:Y:S02]  /*46930*/  IMAD.MOV.U32 R123, RZ, RZ, R44 ;  /* 0x000000ffff7b7224 */ /* 0x000fe400078e002c */
[----:B------:R-:W-:Y:S01]  /*46940*/  IMAD.MOV.U32 R248, RZ, RZ, R245 ;  /* 0x000000fffff87224 */ /* 0x000fe200078e00f5 */
[----:B------:R-:W-:Y:S01]  /*46950*/  HMMA.1688.F32.TF32 R200, R60, R46, R200 ;  /* 0x0000002e3cc8723c */ /* 0x000fe200000810c8 */
[----:B------:R-:W-:Y:S01]  /*46960*/  IMAD.MOV.U32 R249, RZ, RZ, R244 ;  /* 0x000000fffff97224 */ /* 0x000fe200078e00f4 */
[----:B------:R-:W-:Y:S01]  /*46970*/  LDSM.16.M88.4 R44, [R2+0xc080] ;  /* 0x00c08000022c783b */ /* 0x000fe20000000200 */
[----:B------:R-:W-:-:S02]  /*46980*/  IMAD.MOV.U32 R250, RZ, RZ, R197 ;  /* 0x000000fffffa7224 */ /* 0x000fc400078e00c5 */
[----:B------:R-:W-:Y:S02]  /*46990*/  IMAD.MOV.U32 R251, RZ, RZ, R196 ;  /* 0x000000fffffb7224 */ /* 0x000fe400078e00c4 */
[----:B------:R-:W-:Y:S01]  /*469a0*/  IMAD.MOV.U32 R133, RZ, RZ, R56 ;  /* 0x000000ffff857224 */ /* 0x000fe200078e0038 */
[C---:B------:R-:W-:Y:S01]  /*469b0*/  HMMA.1688.F32.TF32 R156, R60.reuse, R42, R152 ;  /* 0x0000002a3c9c723c */ /* 0x040fe20000081098 */
[----:B------:R-:W-:Y:S01]  /*469c0*/  IMAD.MOV.U32 R134, RZ, RZ, R53 ;  /* 0x000000ffff867224 */ /* 0x000fe200078e0035 */
[----:B------:R-:W-:Y:S01]  /*469d0*/  LDSM.16.M88.4 R56, [R2+0x80] ;  /* 0x000080000238783b */ /* 0x000fe20000000200 */
[----:B------:R-:W-:Y:S02]  /*469e0*/  IMAD.MOV.U32 R135, RZ, RZ, R52 ;  /* 0x000000ffff877224 */ /* 0x000fe400078e0034 */
[----:B------:R-:W-:Y:S01]  /*469f0*/  IMAD.MOV.U32 R136, RZ, RZ, R41 ;  /* 0x000000ffff887224 */ /* 0x000fe200078e0029 */
[----:B------:R-:W-:Y:S01]  /*46a00*/  LDSM.16.M88.4 R52, [R2+0x4080] ;  /* 0x004080000234783b */ /* 0x000fe20000000200 */
[----:B------:R-:W-:Y:S01]  /*46a10*/  IMAD.MOV.U32 R137, RZ, RZ, R40 ;  /* 0x000000ffff897224 */ /* 0x000fe200078e0028 */
[----:B------:R-:W-:Y:S01]  /*46a20*/  HMMA.1688.F32.TF32 R208, R60, R38, R204 ;  /* 0x000000263cd0723c */ /* 0x000fe200000810cc */
[----:B------:R-:W-:Y:S01]  /*46a30*/  IMAD.MOV.U32 R138, RZ, RZ, R37 ;  /* 0x000000ffff8a7224 */ /* 0x000fe200078e0025 */
[----:B------:R-:W-:Y:S01]  /*46a40*/  LDSM.16.M88.4 R40, [R2+0x10080] ;  /* 0x010080000228783b */ /* 0x000fe20000000200 */
[----:B------:R-:W-:-:S05]  /*46a50*/  IMAD.MOV.U32 R139, RZ, RZ, R36 ;  /* 0x000000ffff8b7224 */ /* 0x000fca00078e0024 */
[C---:B------:R-:W-:Y:S01]  /*46a60*/  HMMA.1688.F32.TF32 R164, R60.reuse, R34, R160 ;  /* 0x000000223ca4723c */ /* 0x040fe200000810a0 */
[----:B------:R-:W-:Y:S01]  /*46a70*/  LDSM.16.M88.4 R36, [R2+0x14080] ;  /* 0x014080000224783b */ /* 0x000fe20000000200 */
[----:B------:R-:W-:Y:S01]  /*46a80*/  MOV R140, R33 ;  /* 0x00000021008c7202 */ /* 0x000fe20000000f00 */
[----:B------:R-:W-:Y:S02]  /*46a90*/  IMAD.MOV.U32 R141, RZ, RZ, R32 ;  /* 0x000000ffff8d7224 */ /* 0x000fe400078e0020 */
[----:B------:R-:W-:Y:S03]  /*46aa0*/  LDSM.16.M88.4 R32, [R2+0x18080] ;  /* 0x018080000220783b */ /* 0x000fe60000000200 */
[----:B------:R-:W-:Y:S01]  /*46ab0*/  HMMA.1688.F32.TF32 R216, R60, R30, R212 ;  /* 0x0000001e3cd8723c */ /* 0x000fe200000810d4 */
[----:B------:R-:W-:-:S07]  /*46ac0*/  IMAD.MOV.U32 R142, RZ, RZ, R29 ;  /* 0x000000ffff8e7224 */ /* 0x000fce00078e001d */
[----:B------:R-:W-:Y:S01]  /*46ad0*/  HMMA.1688.F32.TF32 R172, R60, R26, R168 ;  /* 0x0000001a3cac723c */ /* 0x000fe200000810a8 */
[----:B------:R-:W-:-:S07]  /*46ae0*/  IMAD.MOV.U32 R143, RZ, RZ, R28 ;  /* 0x000000ffff8f7224 */ /* 0x000fce00078e001c */
[C---:B------:R-:W-:Y:S01]  /*46af0*/  HMMA.1688.F32.TF32 R224, R60.reuse, R22, R220 ;  /* 0x000000163ce0723c */ /* 0x040fe200000810dc */
[----:B------:R-:W-:Y:S07]  /*46b00*/  LDSM.16.M88.4 R28, [R2+0x1c080] ;  /* 0x01c08000021c783b */ /* 0x000fee0000000200 */
        /* <DEDUP_REMOVED lines=8> */
[----:B------:R-:W1:Y:S01]  /*46b90*/  LDS R63, [R115+0x42400] ;  /* 0x04240000733f7984 */ /* 0x000e620000000800 */
[----:B------:R-:W-:-:S02]  /*46ba0*/  IMAD.MOV.U32 R152, RZ, RZ, R25 ;  /* 0x000000ffff987224 */ /* 0x000fc400078e0019 */
[----:B------:R-:W-:Y:S01]  /*46bb0*/  IMAD.MOV.U32 R153, RZ, RZ, R24 ;  /* 0x000000ffff997224 */ /* 0x000fe200078e0018 */
[----:B------:R-:W-:Y:S01]  /*46bc0*/  MOV R154, R21 ;  /* 0x00000015009a7202 */ /* 0x000fe20000000f00 */
[----:B------:R-:W3:Y:S01]  /*46bd0*/  LDSM.16.M88.4 R24, [R2+0x20080] ;  /* 0x020080000218783b */ /* 0x000ee20000000200 */
[----:B------:R-:W-:Y:S02]  /*46be0*/  IMAD.MOV.U32 R155, RZ, RZ, R20 ;  /* 0x000000ffff9b7224 */ /* 0x000fe400078e0014 */
[----:B------:R-:W-:Y:S01]  /*46bf0*/  IMAD.MOV.U32 R128, RZ, RZ, R17 ;  /* 0x000000ffff807224 */ /* 0x000fe200078e0011 */
[----:B------:R-:W4:Y:S01]  /*46c00*/  LDSM.16.M88.4 R20, [R2+0x24080] ;  /* 0x024080000214783b */ /* 0x000f220000000200 */
[----:B------:R-:W-:Y:S02]  /*46c10*/  IMAD.MOV.U32 R129, RZ, RZ, R16 ;  /* 0x000000ffff817224 */ /* 0x000fe400078e0010 */
[----:B------:R-:W-:Y:S01]  /*46c20*/  IMAD.MOV.U32 R130, RZ, RZ, R13 ;  /* 0x000000ffff827224 */ /* 0x000fe200078e000d */
[----:B------:R-:W3:Y:S01]  /*46c30*/  LDSM.16.M88.4 R16, [R2+0x28080] ;  /* 0x028080000210783b */ /* 0x000ee20000000200 */
[----:B------:R-:W-:Y:S01]  /*46c40*/  IMAD.MOV.U32 R131, RZ, RZ, R12 ;  /* 0x000000ffff837224 */ /* 0x000fe200078e000c */
[----:B------:R-:W-:Y:S01]  /*46c50*/  MOV R144, R9 ;  /* 0x0000000900907202 */ /* 0x000fe20000000f00 */
[----:B------:R-:W-:Y:S01]  /*46c60*/  IMAD.MOV.U32 R145, RZ, RZ, R8 ;  /* 0x000000ffff917224 */ /* 0x000fe200078e0008 */
[----:B------:R-:W3:Y:S01]  /*46c70*/  LDSM.16.M88.4 R12, [R2+0x2c080] ;  /* 0x02c08000020c783b */ /* 0x000ee20000000200 */
[----:B------:R-:W-:-:S02]  /*46c80*/  IMAD.MOV.U32 R146, RZ, RZ, R5 ;  /* 0x000000ffff927224 */ /* 0x000fc400078e0005 */
[----:B------:R-:W-:Y:S01]  /*46c90*/  IMAD.MOV.U32 R147, RZ, RZ, R4 ;  /* 0x000000ffff937224 */ /* 0x000fe200078e0004 */
[----:B------:R-:W3:Y:S04]  /*46ca0*/  LDSM.16.M88.4 R8, [R2+0x30080] ;  /* 0x030080000208783b */ /* 0x000ee80000000200 */
[----:B------:R-:W3:Y:S04]  /*46cb0*/  LDSM.16.M88.4 R4, [R2+0x34080] ;  /* 0x034080000204783b */ /* 0x000ee80000000200 */
[----:B------:R-:W3:Y:S04]  /*46cc0*/  LDSM.16.M88.4 R204, [R2+0x38080] ;  /* 0x0380800002cc783b */ /* 0x000ee80000000200 */
[----:B------:R-:W3:Y:S04]  /*46cd0*/  LDSM.16.M88.4 R240, [R2+0x3c080] ;  /* 0x03c0800002f0783b */ /* 0x000ee80000000200 */
[----:B--2---:R-:W-:Y:S04]  /*46ce0*/  STL [R1+0x24b0], R50 ;  /* 0x0024b03201007387 */ /* 0x004fe80000100800 */
[----:B------:R-:W-:Y:S01]  /*46cf0*/  STL [R1+0x24ac], R51 ;  /* 0x0024ac3301007387 */ /* 0x000fe20000100800 */
[C---:B-1----:R-:W-:Y:S03]  /*46d00*/  HMMA.1688.F32.TF32 R144, R60.reuse, R56, R144 ;  /* 0x000000383c90723c */ /* 0x042fe60000081090 */
[----:B------:R-:W-:Y:S04]  /*46d10*/  STL [R1+0x249c], R46 ;  /* 0x00249c2e01007387 */ /* 0x000fe80000100800 */
[----:B------:R-:W-:Y:S01]  /*46d20*/  STL [R1+0x2498], R47 ;  /* 0x0024982f01007387 */ /* 0x000fe20000100800 */
[C---:B------:R-:W-:Y:S03]  /*46d30*/  HMMA.1688.F32.TF32 R128, R60.reuse, R52, R128 ;  /* 0x000000343c80723c */ /* 0x040fe60000081080 */
[----:B------:R-:W-:Y:S04]  /*46d40*/  STL [R1+0x24a4], R42 ;  /* 0x0024a42a01007387 */ /* 0x000fe80000100800 */
[----:B------:R-:W-:Y:S04]  /*46d50*/  STL [R1+0x24a0], R43 ;  /* 0x0024a02b01007387 */ /* 0x000fe80000100800 */
[----:B------:R-:W-:Y:S01]  /*46d60*/  STL [R1+0x2470], R38 ;  /* 0x0024702601007387 */ /* 0x000fe20000100800 */
[C---:B------:R-:W-:Y:S03]  /*46d70*/  HMMA.1688.F32.TF32 R152, R60.reuse, R48, R152 ;  /* 0x000000303c98723c */ /* 0x040fe60000081098 */
[----:B------:R-:W-:Y:S04]  /*46d80*/  STL [R1+0x246c], R39 ;  /* 0x00246c2701007387 */ /* 0x000fe80000100800 */
[----:B------:R-:W-:Y:S01]  /*46d90*/  STL [R1+0x2468], R34 ;  /* 0x0024682201007387 */ /* 0x000fe20000100800 */
[C---:B------:R-:W-:Y:S03]  /*46da0*/  HMMA.1688.F32.TF32 R140, R60.reuse, R44, R140 ;  /* 0x0000002c3c8c723c */ /* 0x040fe6000008108c */
[----:B------:R-:W-:Y:S04]  /*46db0*/  STL [R1+0x2464], R35 ;  /* 0x0024642301007387 */ /* 0x000fe80000100800 */
[----:B------:R-:W-:Y:S01]  /*46dc0*/  STL [R1+0x245c], R30 ;  /* 0x00245c1e01007387 */ /* 0x000fe20000100800 */
[C---:B------:R-:W-:Y:S03]  /*46dd0*/  HMMA.1688.F32.TF32 R136, R60.reuse, R40, R136 ;  /* 0x000000283c88723c */ /* 0x040fe60000081088 */
[----:B------:R-:W-:Y:S04]  /*46de0*/  STL [R1+0x2458], R31 ;  /* 0x0024581f01007387 */ /* 0x000fe80000100800 */
[----:B---3--:R-:W-:Y:S01]  /*46df0*/  STL [R1+0x2474], R26 ;  /* 0x0024741a01007387 */ /* 0x008fe20000100800 */
[----:B------:R-:W-:Y:S03]  /*46e00*/  HMMA.1688.F32.TF32 R120, R60, R36, R120 ;  /* 0x000000243c78723c */ /* 0x000fe60000081078 */
        /* <DEDUP_REMOVED lines=12> */
[----:B------:R-:W-:Y:S01]  /*46ed0*/  STL [R1+0x24bc], R206 ;  /* 0x0024bcce01007387 */ /* 0x000fe20000100800 */
[----:B------:R-:W-:-:S03]  /*46ee0*/  MOV R150, R146 ;  /* 0x0000009200967202 */ /* 0x000fc60000000f00 */
[----:B------:R-:W-:Y:S01]  /*46ef0*/  STL [R1+0x24b8], R207 ;  /* 0x0024b8cf01007387 */ /* 0x000fe20000100800 */
[----:B------:R-:W-:-:S03]  /*46f00*/  IMAD.MOV.U32 R147, RZ, RZ, R128 ;  /* 0x000000ffff937224 */ /* 0x000fc600078e0080 */
[----:B------:R1:W-:Y:S01]  /*46f10*/  STL [R1+0x24c4], R242 ;  /* 0x0024c4f201007387 */ /* 0x0003e20000100800 */
[----:B------:R-:W-:-:S03]  /*46f20*/  IMAD.MOV.U32 R239, RZ, RZ, R145 ;  /* 0x000000ffffef7224 */ /* 0x000fc600078e0091 */
[----:B------:R2:W-:Y:S01]  /*46f30*/  STL [R1+0x24c0], R243 ;  /* 0x0024c0f301007387 */ /* 0x0005e20000100800 */
[----:B------:R-:W-:-:S03]  /*46f40*/  IMAD.MOV.U32 R146, RZ, RZ, R129 ;  /* 0x000000ffff927224 */ /* 0x000fc600078e0081 */
[----:B------:R-:W-:Y:S01]  /*46f50*/  STL [R1+0x2140], R2 ;  /* 0x0021400201007387 */ /* 0x000fe20000100800 */
[----:B------:R-:W-:Y:S02]  /*46f60*/  IMAD.MOV.U32 R238, RZ, RZ, R144 ;  /* 0x000000ffffee7224 */ /* 0x000fe400078e0090 */
[----:B------:R-:W-:Y:S01]  /*46f70*/  IMAD.MOV.U32 R145, RZ, RZ, R130 ;  /* 0x000000ffff917224 */ /* 0x000fe200078e0082 */
[----:B------:R-:W3:Y:S01]  /*46f80*/  LDL.LU R128, [R1+0x60] ;  /* 0x0000600001807983 */ /* 0x000ee20000300800 */
[----:B------:R-:W-:-:S03]  /*46f90*/  IMAD.MOV.U32 R144, RZ, RZ, R131 ;  /* 0x000000ffff907224 */ /* 0x000fc600078e0083 */
[----:B------:R-:W3:Y:S04]  /*46fa0*/  LDL.LU R129, [R1+0x64] ;  /* 0x0000640001817983 */ /* 0x000ee80000300800 */
[----:B------:R-:W3:Y:S04]  /*46fb0*/  LDL.LU R130, [R1+0x68] ;  /* 0x0000680001827983 */ /* 0x000ee80000300800 */
[----:B------:R-:W3:Y:S04]  /*46fc0*/  LDL.LU R131, [R1+0x6c] ;  /* 0x00006c0001837983 */ /* 0x000ee80000300800 */
[----:B------:R-:W-:Y:S04]  /*46fd0*/  STL.64 [R1+0xc0], R152 ;  /* 0x0000c09801007387 */ /* 0x000fe80000100a00 */
[----:B------:R-:W-:Y:S01]  /*46fe0*/  STL.64 [R1+0xc8], R154 ;  /* 0x0000c89a01007387 */ /* 0x000fe20000100a00 */
[----:B-1----:R-:W-:-:S03]  /*46ff0*/  MOV R242, R120 ;  /* 0x0000007800f27202 */ /* 0x002fc60000000f00 */
[----:B------:R-:W-:Y:S01]  /*47000*/  STL.64 [R1+0xb0], R140 ;  /* 0x0000b08c01007387 */ /* 0x000fe20000100a00 */
[----:B--2---:R-:W-:-:S03]  /*47010*/  IMAD.MOV.U32 R243, RZ, RZ, R121 ;  /* 0x000000fffff37224 */ /* 0x004fc600078e0079 */
[----:B------:R-:W-:Y:S01]  /*47020*/  STL.64 [R1+0xb8], R142 ;  /* 0x0000b88e01007387 */ /* 0x000fe20000100a00 */
[----:B------:R-:W-:-:S03]  /*47030*/  IMAD.MOV.U32 R206, RZ, RZ, R122 ;  /* 0x000000ffffce7224 */ /* 0x000fc600078e007a */
[----:B------:R-:W-:Y:S01]  /*47040*/  STL.64 [R1+0xa0], R136 ;  /* 0x0000a08801007387 */ /* 0x000fe20000100a00 */
[----:B------:R-:W-:-:S03]  /*47050*/  IMAD.MOV.U32 R207, RZ, RZ, R123 ;  /* 0x000000ffffcf7224 */ /* 0x000fc600078e007b */
[----:B------:R1:W-:Y:S04]  /*47060*/  STL.64 [R1+0xa8], R138 ;  /* 0x0000a88a01007387 */ /* 0x0003e80000100a00 */
[----:B------:R-:W2:Y:S04]  /*47070*/  LDL.LU R120, [R1+0x50] ;  /* 0x0000500001787983 */ /* 0x000ea80000300800 */
[----:B------:R-:W2:Y:S04]  /*47080*/  LDL.LU R121, [R1+0x54] ;  /* 0x0000540001797983 */ /* 0x000ea80000300800 */
[----:B------:R-:W2:Y:S01]  /*47090*/  LDL.LU R122, [R1+0x58] ;  /* 0x00005800017a7983 */ /* 0x000ea20000300800 */
[C---:B-1----:R-:W-:Y:S03]  /*470a0*/  HMMA.1688.F32.TF32 R136, R60.reuse, R32, R132 ;  /* 0x000000203c88723c */ /* 0x042fe60000081084 */
[----:B------:R-:W2:Y:S04]  /*470b0*/  LDL.LU R123, [R1+0x5c] ;  /* 0x00005c00017b7983 */ /* 0x000ea80000300800 */
[----:B------:R-:W-:Y:S04]  /*470c0*/  STL [R1+0x24d4], R207 ;  /* 0x0024d4cf01007387 */ /* 0x000fe80000100800 */
[----:B------:R-:W-:Y:S01]  /*470d0*/  STL [R1+0x24d0], R206 ;  /* 0x0024d0ce01007387 */ /* 0x000fe20000100800 */
[----:B------:R-:W-:Y:S03]  /*470e0*/  HMMA.1688.F32.TF32 R132, R60, R28, R248 ;  /* 0x0000001c3c84723c */ /* 0x000fe600000810f8 */
[----:B------:R-:W-:Y:S04]  /*470f0*/  STL [R1+0x24cc], R242 ;  /* 0x0024ccf201007387 */ /* 0x000fe80000100800 */
[----:B------:R1:W-:Y:S04]  /*47100*/  STL [R1+0x24c8], R243 ;  /* 0x0024c8f301007387 */ /* 0x0003e80000100800 */
[----:B------:R4:W-:Y:S04]  /*47110*/  STL.64 [R1+0x80], R136 ;  /* 0x0000808801007387 */ /* 0x0009e80000100a00 */
[----:B------:R1:W-:Y:S04]  /*47120*/  STL.64 [R1+0x88], R138 ;  /* 0x0000888a01007387 */ /* 0x0003e80000100a00 */
[----:B------:R-:W2:Y:S04]  /*47130*/  LDL.LU R248, [R1+0x40] ;  /* 0x0000400001f87983 */ /* 0x000ea80000300800 */
[----:B------:R-:W2:Y:S04]  /*47140*/  LDL.LU R249, [R1+0x44] ;  /* 0x0000440001f97983 */ /* 0x000ea80000300800 */
[----:B------:R-:W2:Y:S04]  /*47150*/  LDL.LU R250, [R1+0x48] ;  /* 0x0000480001fa7983 */ /* 0x000ea80000300800 */
[----:B------:R-:W2:Y:S01]  /*47160*/  LDL.LU R251, [R1+0x4c] ;  /* 0x00004c0001fb7983 */ /* 0x000ea20000300800 */
[----:B-1----:R-:W-:Y:S01]  /*47170*/  IMAD.MOV.U32 R243, RZ, RZ, R135 ;  /* 0x000000fffff37224 */ /* 0x002fe200078e0087 */
[----:B------:R-:W-:Y:S01]  /*47180*/  MOV R242, R134 ;  /* 0x0000008600f27202 */ /* 0x000fe20000000f00 */
[----:B------:R-:W-:-:S02]  /*47190*/  IMAD.MOV.U32 R206, RZ, RZ, R133 ;  /* 0x000000ffffce7224 */ /* 0x000fc400078e0085 */
[----:B------:R-:W-:Y:S01]  /*471a0*/  IMAD.MOV.U32 R207, RZ, RZ, R132 ;  /* 0x000000ffffcf7224 */ /* 0x000fe200078e0084 */
[----:B------:R1:W-:Y:S04]  /*471b0*/  STL [R1+0x24e4], R243 ;  /* 0x0024e4f301007387 */ /* 0x0003e80000100800 */
[----:B------:R1:W-:Y:S04]  /*471c0*/  STL [R1+0x24e0], R242 ;  /* 0x0024e0f201007387 */ /* 0x0003e80000100800 */
[----:B------:R1:W-:Y:S04]  /*471d0*/  STL [R1+0x24dc], R206 ;  /* 0x0024dcce01007387 */ /* 0x0003e80000100800 */
[----:B------:R1:W-:Y:S04]  /*471e0*/  STL [R1+0x24d8], R207 ;  /* 0x0024d8cf01007387 */ /* 0x0003e80000100800 */
[----:B----4-:R-:W3:Y:S04]  /*471f0*/  LDL.LU R136, [R1+0x30] ;  /* 0x0000300001887983 */ /* 0x010ee80000300800 */
[----:B------:R-:W3:Y:S04]  /*47200*/  LDL.LU R137, [R1+0x34] ;  /* 0x0000340001897983 */ /* 0x000ee80000300800 */
[----:B------:R-:W3:Y:S04]  /*47210*/  LDL.LU R138, [R1+0x38] ;  /* 0x00003800018a7983 */ /* 0x000ee80000300800 */
[----:B------:R-:W3:Y:S02]  /*47220*/  LDL.LU R139, [R1+0x3c] ;  /* 0x00003c00018b7983 */ /* 0x000ee40000300800 */
[C---:B---3--:R-:W-:Y:S11]  /*47230*/  HMMA.1688.F32.TF32 R128, R60.reuse, R24, R128 ;  /* 0x000000183c80723c */ /* 0x048ff60000081080 */
[----:B------:R-:W-:Y:S11]  /*47240*/  @!UPT UIADD3 URZ, URZ, URZ, URZ ;  /* 0x0000003f3f3ff290 */ /* 0x000ff6000fffe03f */
[----:B------:R-:W-:Y:S02]  /*47250*/  @!UPT UIADD3 URZ, URZ, URZ, URZ ;  /* 0x0000003f3f3ff290 */ /* 0x000fe4000fffe03f */
[----:B------:R-:W-:Y:S01]  /*47260*/  IMAD.MOV.U32 R7, RZ, RZ, R131 ;  /* 0x000000ffff077224 */ /* 0x000fe200078e0083 */
[----:B--2---:R-:W-:Y:S01]  /*47270*/  HMMA.1688.F32.TF32 R120, R60, R20, R120 ;  /* 0x000000143c78723c */ /* 0x004fe20000081078 */
[----:B------:R-:W-:Y:S02]  /*47280*/  IMAD.MOV.U32 R51, RZ, RZ, R130 ;  /* 0x000000ffff337224 */ /* 0x000fe400078e0082 */
[----:B------:R-:W-:Y:S02]  /*47290*/  IMAD.MOV.U32 R50, RZ, RZ, R129 ;  /* 0x000000ffff327224 */ /* 0x000fe400078e0081 */
[----:B------:R-:W-:Y:S01]  /*472a0*/  IMAD.MOV.U32 R6, RZ, RZ, R128 ;  /* 0x000000ffff067224 */ /* 0x000fe200078e0080 */
[----:B------:R2:W-:Y:S04]  /*472b0*/  STL [R1+0x24f4], R7 ;  /* 0x0024f40701007387 */ /* 0x0005e80000100800 */
[----:B------:R3:W-:Y:S04]  /*472c0*/  STL [R1+0x24f0], R51 ;  /* 0x0024f03301007387 */ /* 0x0007e80000100800 */
[----:B------:R1:W-:Y:S04]  /*472d0*/  STL [R1+0x24ec], R50 ;  /* 0x0024ec3201007387 */ /* 0x0003e80000100800 */
[----:B------:R2:W-:Y:S06]  /*472e0*/  STL [R1+0x24e8], R6 ;  /* 0x0024e80601007387 */ /* 0x0005ec0000100800 */
[----:B-1----:R-:W-:Y:S01]  /*472f0*/  MOV R243, R120 ;  /* 0x0000007800f37202 */ /* 0x002fe20000000f00 */
[----:B------:R-:W-:Y:S01]  /*47300*/  IMAD.MOV.U32 R242, RZ, RZ, R121 ;  /* 0x000000fffff27224 */ /* 0x000fe200078e0079 */
[----:B------:R-:W4:Y:S01]  /*47310*/  LDL.LU R120, [R1+0x20] ;  /* 0x0000200001787983 */ /* 0x000f220000300800 */
[----:B------:R-:W-:-:S02]  /*47320*/  IMAD.MOV.U32 R206, RZ, RZ, R122 ;  /* 0x000000ffffce7224 */ /* 0x000fc400078e007a */
[----:B------:R-:W-:Y:S01]  /*47330*/  IMAD.MOV.U32 R207, RZ, RZ, R123 ;  /* 0x000000ffffcf7224 */ /* 0x000fe200078e007b */
[----:B------:R-:W4:Y:S04]  /*47340*/  LDL.LU R121, [R1+0x24] ;  /* 0x0000240001797983 */ /* 0x000f280000300800 */
[----:B------:R-:W4:Y:S04]  /*47350*/  LDL.LU R122, [R1+0x28] ;  /* 0x00002800017a7983 */ /* 0x000f280000300800 */
[----:B------:R-:W4:Y:S01]  /*47360*/  LDL.LU R123, [R1+0x2c] ;  /* 0x00002c00017b7983 */ /* 0x000f220000300800 */
[----:B------:R-:W-:Y:S03]  /*47370*/  HMMA.1688.F32.TF32 R128, R60, R16, R248 ;  /* 0x000000103c80723c */ /* 0x000fe600000810f8 */
[----:B------:R-:W-:Y:S04]  /*47380*/  STL [R1+0x2504], R207 ;  /* 0x002504cf01007387 */ /* 0x000fe80000100800 */
[----:B------:R-:W-:Y:S04]  /*47390*/  STL [R1+0x2500], R206 ;  /* 0x002500ce01007387 */ /* 0x000fe80000100800 */
[----:B------:R-:W-:Y:S04]  /*473a0*/  STL [R1+0x24fc], R242 ;  /* 0x0024fcf201007387 */ /* 0x000fe80000100800 */
[----:B------:R1:W-:Y:S04]  /*473b0*/  STL [R1+0x24f8], R243 ;  /* 0x0024f8f301007387 */ /* 0x0003e80000100800 */
[----:B------:R-:W4:Y:S04]  /*473c0*/  LDL.LU R132, [R1+0x10] ;  /* 0x0000100001847983 */ /* 0x000f280000300800 */
[----:B------:R-:W4:Y:S01]  /*473d0*/  LDL.LU R133, [R1+0x14] ;  /* 0x0000140001857983 */ /* 0x000f220000300800 */
[----:B--2---:R-:W-:-:S03]  /*473e0*/  IMAD.MOV.U32 R7, RZ, RZ, R128 ;  /* 0x000000ffff077224 */ /* 0x004fc600078e0080 */
[----:B------:R-:W2:Y:S01]  /*473f0*/  LDL.LU R134, [R1+0x18] ;  /* 0x0000180001867983 */ /* 0x000ea20000300800 */
[----:B---3--:R-:W-:Y:S01]  /*47400*/  IMAD.MOV.U32 R51, RZ, RZ, R129 ;  /* 0x000000ffff337224 */ /* 0x008fe200078e0081 */
[----:B------:R-:W-:Y:S02]  /*47410*/  MOV R50, R130 ;  /* 0x0000008200327202 */ /* 0x000fe40000000f00 */
[----:B------:R-:W2:Y:S01]  /*47420*/  LDL.LU R135, [R1+0x1c] ;  /* 0x00001c0001877983 */ /* 0x000ea20000300800 */
[----:B------:R-:W-:-:S03]  /*47430*/  IMAD.MOV.U32 R6, RZ, RZ, R131 ;  /* 0x000000ffff067224 */ /* 0x000fc600078e0083 */
[----:B------:R-:W3:Y:S04]  /*47440*/  LDL.LU R128, [R1] ;  /* 0x0000000001807983 */ /* 0x000ee80000300800 */
[----:B------:R-:W3:Y:S04]  /*47450*/  LDL.LU R129, [R1+0x4] ;  /* 0x0000040001817983 */ /* 0x000ee80000300800 */
[----:B------:R-:W3:Y:S04]  /*47460*/  LDL.LU R130, [R1+0x8] ;  /* 0x0000080001827983 */ /* 0x000ee80000300800 */
[----:B------:R-:W3:Y:S04]  /*47470*/  LDL.LU R131, [R1+0xc] ;  /* 0x00000c0001837983 */ /* 0x000ee80000300800 */
[----:B------:R-:W2:Y:S04]  /*47480*/  LDL.LU R248, [R1+0x1b0] ;  /* 0x0001b00001f87983 */ /* 0x000ea80000300800 */
[----:B------:R-:W2:Y:S04]  /*47490*/  LDL.LU R249, [R1+0x1b4] ;  /* 0x0001b40001f97983 */ /* 0x000ea80000300800 */
[----:B------:R-:W2:Y:S04]  /*474a0*/  LDL.LU R250, [R1+0x1b8] ;  /* 0x0001b80001fa7983 */ /* 0x000ea80000300800 */
[----:B------:R-:W2:Y:S01]  /*474b0*/  LDL.LU R251, [R1+0x1bc] ;  /* 0x0001bc0001fb7983 */ /* 0x000ea20000300800 */
[----:B------:R-:W-:Y:S03]  /*474c0*/  HMMA.1688.F32.TF32 R136, R60, R12, R136 ;  /* 0x0000000c3c88723c */ /* 0x000fe60000081088 */
[----:B------:R-:W-:Y:S04]  /*474d0*/  STL [R1+0x2514], R6 ;  /* 0x0025140601007387 */ /* 0x000fe80000100800 */
[----:B------:R-:W-:Y:S04]  /*474e0*/  STL [R1+0x2510], R50 ;  /* 0x0025103201007387 */ /* 0x000fe80000100800 */
[----:B------:R-:W-:Y:S04]  /*474f0*/  STL [R1+0x250c], R7 ;  /* 0x00250c0701007387 */ /* 0x000fe80000100800 */
[----:B------:R-:W-:Y:S09]  /*47500*/  STL [R1+0x2508], R51 ;  /* 0x0025083301007387 */ /* 0x000ff20000100800 */
[----:B-1----:R-:W-:-:S02]  /*47510*/  IMAD.MOV.U32 R243, RZ, RZ, R139 ;  /* 0x000000fffff37224 */ /* 0x002fc400078e008b */
[----:B------:R-:W-:Y:S02]  /*47520*/  IMAD.MOV.U32 R242, RZ, RZ, R138 ;  /* 0x000000fffff27224 */ /* 0x000fe400078e008a */
[----:B------:R-:W-:Y:S02]  /*47530*/  IMAD.MOV.U32 R207, RZ, RZ, R136 ;  /* 0x000000ffffcf7224 */ /* 0x000fe400078e0088 */
[----:B------:R-:W-:Y:S01]  /*47540*/  IMAD.MOV.U32 R206, RZ, RZ, R137 ;  /* 0x000000ffffce7224 */ /* 0x000fe200078e0089 */
[----:B------:R1:W-:Y:S04]  /*47550*/  STL [R1+0x2524], R243 ;  /* 0x002524f301007387 */ /* 0x0003e80000100800 */
[----:B------:R1:W-:Y:S04]  /*47560*/  STL [R1+0x2520], R242 ;  /* 0x002520f201007387 */ /* 0x0003e80000100800 */
[----:B------:R1:W-:Y:S04]  /*47570*/  STL [R1+0x251c], R207 ;  /* 0x00251ccf01007387 */ /* 0x0003e80000100800 */
[----:B------:R1:W-:Y:S01]  /*47580*/  STL [R1+0x2518], R206 ;  /* 0x002518ce01007387 */ /* 0x0003e20000100800 */
[----:B------:R-:W-:Y:S01]  /*47590*/  MOV R136, R64 ;  /* 0x0000004000887202 */ /* 0x000fe20000000f00 */
[----:B------:R-:W-:-:S02]  /*475a0*/  IMAD.MOV.U32 R137, RZ, RZ, R65 ;  /* 0x000000ffff897224 */ /* 0x000fc400078e0041 */
[----:B------:R-:W-:Y:S02]  /*475b0*/  IMAD.MOV.U32 R138, RZ, RZ, R66 ;  /* 0x000000ffff8a7224 */ /* 0x000fe400078e0042 */
[----:B------:R-:W-:Y:S01]  /*475c0*/  IMAD.MOV.U32 R139, RZ, RZ, R67 ;  /* 0x000000ffff8b7224 */ /* 0x000fe200078e0043 */
[C---:B----4-:R-:W-:Y:S11]  /*475d0*/  HMMA.1688.F32.TF32 R120, R60.reuse, R8, R120 ;  /* 0x000000083c78723c */ /* 0x050ff60000081078 */
[----:B------:R-:W-:Y:S11]  /*475e0*/  @!UPT UIADD3 URZ, URZ, URZ, URZ ;  /* 0x0000003f3f3ff290 */ /* 0x000ff6000fffe03f */
[----:B------:R-:W-:Y:S02]  /*475f0*/  @!UPT UIADD3 URZ, URZ, URZ, URZ ;  /* 0x0000003f3f3ff290 */ /* 0x000fe4000fffe03f */
[----:B------:R-:W-:Y:S01]  /*47600*/  MOV R42, R120 ;  /* 0x00000078002a7202 */ /* 0x000fe20000000f00 */
[----:B------:R-:W-:Y:S01]  /*47610*/  IMAD.MOV.U32 R43, RZ, RZ, R121 ;  /* 0x000000ffff2b7224 */ /* 0x000fe200078e0079 */
[----:B------:R-:W4:Y:S01]  /*47620*/  LDL.LU R120, [R1+0x140] ;  /* 0x0001400001787983 */ /* 0x000f220000300800 */
[----:B------:R-:W-:Y:S02]  /*47630*/  IMAD.MOV.U32 R46, RZ, RZ, R122 ;  /* 0x000000ffff2e7224 */ /* 0x000fe400078e007a */
[----:B------:R-:W-:Y:S01]  /*47640*/  IMAD.MOV.U32 R47, RZ, RZ, R123 ;  /* 0x000000ffff2f7224 */ /* 0x000fe200078e007b */
[----:B------:R-:W4:Y:S04]  /*47650*/  LDL.LU R121, [R1+0x144] ;  /* 0x0001440001797983 */ /* 0x000f280000300800 */
[----:B------:R-:W4:Y:S04]  /*47660*/  LDL.LU R122, [R1+0x148] ;  /* 0x00014800017a7983 */ /* 0x000f280000300800 */
[----:B------:R-:W4:Y:S04]  /*47670*/  LDL.LU R123, [R1+0x14c] ;  /* 0x00014c00017b7983 */ /* 0x000f280000300800 */
[----:B------:R-:W4:Y:S04]  /*47680*/  LDL.LU R140, [R1+0x130] ;  /* 0x00013000018c7983 */ /* 0x000f280000300800 */
[----:B------:R-:W4:Y:S01]  /*47690*/  LDL.LU R141, [R1+0x134] ;  /* 0x00013400018d7983 */ /* 0x000f220000300800 */
[C---:B---3--:R-:W-:Y:S03]  /*476a0*/  HMMA.1688.F32.TF32 R128, R60.reuse, R204, R128 ;  /* 0x000000cc3c80723c */ /* 0x048fe60000081080 */
[----:B------:R-:W4:Y:S04]  /*476b0*/  LDL.LU R142, [R1+0x138] ;  /* 0x00013800018e7983 */ /* 0x000f280000300800 */
[----:B------:R-:W4:Y:S11]  /*476c0*/  LDL.LU R143, [R1+0x13c] ;  /* 0x00013c00018f7983 */ /* 0x000f360000300800 */
[----:B------:R-:W-:Y:S06]  /*476d0*/  @!UPT UIADD3 URZ, URZ, URZ, URZ ;  /* 0x0000003f3f3ff290 */ /* 0x000fec000fffe03f */
[----:B-1----:R-:W-:Y:S02]  /*476e0*/  IMAD.MOV.U32 R243, RZ, RZ, R128 ;  /* 0x000000fffff37224 */ /* 0x002fe400078e0080 */
[----:B------:R-:W-:Y:S01]  /*476f0*/  IMAD.MOV.U32 R242, RZ, RZ, R129 ;  /* 0x000000fffff27224 */ /* 0x000fe200078e0081 */
[----:B------:R-:W3:Y:S01]  /*47700*/  LDL.LU R128, [R1+0x120] ;  /* 0x0001200001807983 */ /* 0x000ee20000300800 */
[----:B------:R-:W-:Y:S02]  /*47710*/  IMAD.MOV.U32 R207, RZ, RZ, R130 ;  /* 0x000000ffffcf7224 */ /* 0x000fe400078e0082 */
[----:B------:R-:W-:Y:S01]  /*47720*/  IMAD.MOV.U32 R206, RZ, RZ, R131 ;  /* 0x000000ffffce7224 */ /* 0x000fe200078e0083 */
[----:B------:R-:W3:Y:S04]  /*47730*/  LDL.LU R129, [R1+0x124] ;  /* 0x0001240001817983 */ /* 0x000ee80000300800 */
[----:B------:R-:W3:Y:S04]  /*47740*/  LDL.LU R130, [R1+0x128] ;  /* 0x0001280001827983 */ /* 0x000ee80000300800 */
[----:B------:R-:W3:Y:S04]  /*47750*/  LDL.LU R131, [R1+0x12c] ;  /* 0x00012c0001837983 */ /* 0x000ee80000300800 */
[----:B------:R-:W3:Y:S04]  /*47760*/  LDL.LU R64, [R1+0x25c4] ;  /* 0x0025c40001407983 */ /* 0x000ee80000300800 */
[----:B------:R-:W3:Y:S04]  /*47770*/  LDL.LU R65, [R1+0x25c0] ;  /* 0x0025c00001417983 */ /* 0x000ee80000300800 */
[----:B------:R-:W3:Y:S04]  /*47780*/  LDL.LU R66, [R1+0x25bc] ;  /* 0x0025bc0001427983 */ /* 0x000ee80000300800 */
[----:B------:R-:W3:Y:S01]  /*47790*/  LDL.LU R67, [R1+0x25b8] ;  /* 0x0025b80001437983 */ /* 0x000ee20000300800 */
[C---:B--2---:R-:W-:Y:S08]  /*477a0*/  HMMA.1688.F32.TF32 R132, R60.reuse, R4, R132 ;  /* 0x000000043c84723c */ /* 0x044ff00000081084 */
[----:B------:R-:W-:Y:S01]  /*477b0*/  HMMA.1688.F32.TF32 R60, R60, R240, R248 ;  /* 0x000000f03c3c723c */ /* 0x000fe200000810f8 */
[----:B------:R-:W2:Y:S04]  /*477c0*/  LDL.LU R248, [R1+0x110] ;  /* 0x0001100001f87983 */ /* 0x000ea80000300800 */
[----:B------:R-:W2:Y:S04]  /*477d0*/  LDL.LU R249, [R1+0x114] ;  /* 0x0001140001f97983 */ /* 0x000ea80000300800 */
[----:B------:R-:W2:Y:S04]  /*477e0*/  LDL.LU R250, [R1+0x118] ;  /* 0x0001180001fa7983 */ /* 0x000ea80000300800 */
[----:B------:R-:W2:Y:S01]  /*477f0*/  LDL.LU R251, [R1+0x11c] ;  /* 0x00011c0001fb7983 */ /* 0x000ea20000300800 */
[----:B------:R-:W-:Y:S01]  /*47800*/  IMAD.MOV.U32 R148, RZ, RZ, R104 ;  /* 0x000000ffff947224 */ /* 0x000fe200078e0068 */
[----:B------:R-:W-:Y:S01]  /*47810*/  MOV R236, R106 ;  /* 0x0000006a00ec7202 */ /* 0x000fe20000000f00 */
[----:B------:R-:W-:Y:S01]  /*47820*/  IMAD.MOV.U32 R149, RZ, RZ, R105 ;  /* 0x000000ffff957224 */ /* 0x000fe200078e0069 */
[----:B------:R-:W-:Y:S01]  /*47830*/  LDS R104, [R252+0x42000] ;  /* 0x04200000fc687984 */ /* 0x000fe20000000800 */
[----:B------:R-:W-:-:S03]  /*47840*/  IMAD.MOV.U32 R237, RZ, RZ, R107 ;  /* 0x000000ffffed7224 */ /* 0x000fc600078e006b */
[----:B------:R-:W-:Y:S04]  /*47850*/  LDS R106, [R252+0x42400] ;  /* 0x04240000fc6a7984 */ /* 0x000fe80000000800 */
[----:B------:R-:W-:Y:S04]  /*47860*/  LDS R105, [R3+0x42000] ;  /* 0x0420000003697984 */ /* 0x000fe80000000800 */
[----:B------:R-:W4:Y:S04]  /*47870*/  LDS R107, [R3+0x42400] ;  /* 0x04240000036b7984 */ /* 0x000f280000000800 */
[----:B------:R-:W-:Y:S04]  /*47880*/  STL.64 [R1+0x23c0], R62 ;  /* 0x0023c03e01007387 */ /* 0x000fe80000100a00 */
[----:B------:R4:W-:Y:S01]  /*47890*/  STL.64 [R1+0x23b8], R60 ;  /* 0x0023b83c01007387 */ /* 0x0009e20000100a00 */
[----:B------:R-:W-:Y:S01]  /*478a0*/  IMAD.MOV.U32 R6, RZ, RZ, R132 ;  /* 0x000000ffff067224 */ /* 0x000fe200078e0084 */
[----:B------:R-:W-:Y:S01]  /*478b0*/  MOV R7, R134 ;  /* 0x0000008600077202 */ /* 0x000fe20000000f00 */
[----:B------:R-:W-:-:S02]  /*478c0*/  IMAD.MOV.U32 R50, RZ, RZ, R133 ;  /* 0x000000ffff327224 */ /* 0x000fc400078e0085 */
[----:B------:R-:W-:Y:S01]  /*478d0*/  IMAD.MOV.U32 R51, RZ, RZ, R135 ;  /* 0x000000ffff337224 */ /* 0x000fe200078e0087 */
[C---:B----4-:R-:W-:Y:S08]  /*478e0*/  HMMA.1688.F32.TF32 R60, R104.reuse, R48, R140 ;  /* 0x00000030683c723c */ /* 0x050ff0000008108c */
[C---:B------:R-:W-:Y:S11]  /*478f0*/  HMMA.1688.F32.TF32 R120, R104.reuse, R52, R120 ;  /* 0x000000346878723c */ /* 0x040ff60000081078 */
[----:B------:R-:W-:Y:S05]  /*47900*/  @!UPT UIADD3 URZ, URZ, URZ, URZ ;  /* 0x0000003f3f3ff290 */ /* 0x000fea000fffe03f */
[----:B------:R-:W-:Y:S02]  /*47910*/  IMAD.MOV.U32 R18, RZ, RZ, R60 ;  /* 0x000000ffff127224 */ /* 0x000fe400078e003c */
[----:B------:R-:W-:Y:S02]  /*47920*/  IMAD.MOV.U32 R19, RZ, RZ, R61 ;  /* 0x000000ffff137224 */ /* 0x000fe400078e003d */
[----:B------:R-:W-:Y:S02]  /*47930*/  IMAD.MOV.U32 R22, RZ, RZ, R62 ;  /* 0x000000ffff167224 */ /* 0x000fe400078e003e */
[----:B------:R-:W-:Y:S02]  /*47940*/  IMAD.MOV.U32 R23, RZ, RZ, R63 ;  /* 0x000000ffff177224 */ /* 0x000fe400078e003f */
[C---:B---3--:R-:W-:Y:S08]  /*47950*/  HMMA.1688.F32.TF32 R60, R104.reuse, R44, R128 ;  /* 0x0000002c683c723c */ /* 0x048ff00000081080 */
[C---:B------:R-:W-:Y:S11]  /*47960*/  HMMA.1688.F32.TF32 R64, R104.reuse, R56, R64 ;  /* 0x000000386840723c */ /* 0x040ff60000081040 */
[----:B------:R-:W-:Y:S05]  /*47970*/  @!UPT UIADD3 URZ, URZ, URZ, URZ ;  /* 0x0000003f3f3ff290 */ /* 0x000fea000fffe03f */
[----:B------:R-:W-:Y:S01]  /*47980*/  MOV R35, R60 ;  /* 0x0000003c00237202 */ /* 0x000fe20000000f00 */
[----:B------:R-:W-:Y:S02]  /*47990*/  IMAD.MOV.U32 R27, RZ, RZ, R61 ;  /* 0x000000ffff1b7224 */ /* 0x000fe400078e003d */
[----:B------:R-:W-:Y:S02]  /*479a0*/  IMAD.MOV.U32 R30, RZ, RZ, R62 ;  /* 0x000000ffff1e7224 */ /* 0x000fe400078e003e */
[----:B------:R-:W-:Y:S02]  /*479b0*/  IMAD.MOV.U32 R31, RZ, RZ, R63 ;  /* 0x000000ffff1f7224 */ /* 0x000fe400078e003f */
[----:B--2---:R-:W-:Y:S01]  /*479c0*/  HMMA.1688.F32.TF32 R60, R104, R40, R248 ;  /* 0x00000028683c723c */ /* 0x004fe200000810f8 */
[----:B------:R-:W-:Y:S04]  /*479d0*/  STL.64 [R1+0x23d0], R66 ;  /* 0x0023d04201007387 */ /* 0x000fe80000100a00 */
[----:B------:R-:W-:Y:S01]  /*479e0*/  STL.64 [R1+0x23c8], R64 ;  /* 0x0023c84001007387 */ /* 0x000fe20000100a00 */
[----:B------:R-:W-:-:S03]  /*479f0*/  IMAD.MOV.U32 R26, RZ, RZ, R120 ;  /* 0x000000ffff1a7224 */ /* 0x000fc600078e0078 */
[----:B------:R-:W2:Y:S01]  /*47a00*/  LDL.LU R132, [R1+0x1a0] ;  /* 0x0001a00001847983 */ /* 0x000ea20000300800 */
[----:B------:R-:W-:-:S03]  /*47a10*/  IMAD.MOV.U32 R38, RZ, RZ, R121 ;  /* 0x000000ffff267224 */ /* 0x000fc600078e0079 */
[----:B------:R-:W2:Y:S01]  /*47a20*/  LDL.LU R133, [R1+0x1a4] ;  /* 0x0001a40001857983 */ /* 0x000ea20000300800 */
[----:B------:R-:W-:-:S03]  /*47a30*/  MOV R39, R122 ;  /* 0x0000007a00277202 */ /* 0x000fc60000000f00 */
[----:B------:R-:W2:Y:S01]  /*47a40*/  LDL.LU R134, [R1+0x1a8] ;  /* 0x0001a80001867983 */ /* 0x000ea20000300800 */
[----:B------:R-:W-:-:S03]  /*47a50*/  IMAD.MOV.U32 R34, RZ, RZ, R123 ;  /* 0x000000ffff227224 */ /* 0x000fc600078e007b */
[----:B------:R-:W2:Y:S01]  /*47a60*/  LDL.LU R135, [R1+0x1ac] ;  /* 0x0001ac0001877983 */ /* 0x000ea20000300800 */
[----:B------:R-:W-:-:S03]  /*47a70*/  IMAD.MOV.U32 R128, RZ, RZ, R72 ;  /* 0x000000ffff807224 */ /* 0x000fc600078e0048 */
[----:B------:R-:W3:Y:S01]  /*47a80*/  LDL.LU R120, [R1+0x190] ;  /* 0x0001900001787983 */ /* 0x000ee20000300800 */
[----:B------:R-:W-:-:S03]  /*47a90*/  IMAD.MOV.U32 R129, RZ, RZ, R68 ;  /* 0x000000ffff817224 */ /* 0x000fc600078e0044 */
[----:B------:R-:W3:Y:S01]  /*47aa0*/  LDL.LU R121, [R1+0x194] ;  /* 0x0001940001797983 */ /* 0x000ee20000300800 */
[----:B------:R-:W-:-:S03]  /*47ab0*/  MOV R130, R69 ;  /* 0x0000004500827202 */ /* 0x000fc60000000f00 */
[----:B------:R-:W3:Y:S01]  /*47ac0*/  LDL.LU R122, [R1+0x198] ;  /* 0x00019800017a7983 */ /* 0x000ee20000300800 */
[----:B------:R-:W-:-:S03]  /*47ad0*/  IMAD.MOV.U32 R131, RZ, RZ, R70 ;  /* 0x000000ffff837224 */ /* 0x000fc600078e0046 */
[----:B------:R-:W3:Y:S04]  /*47ae0*/  LDL.LU R123, [R1+0x19c] ;  /* 0x00019c00017b7983 */ /* 0x000ee80000300800 */
[----:B------:R-:W4:Y:S04]  /*47af0*/  LDL.LU R72, [R1+0x25b4] ;  /* 0x0025b40001487983 */ /* 0x000f280000300800 */
[----:B------:R-:W4:Y:S01]  /*47b00*/  LDL.LU R68, [R1+0x25b0] ;  /* 0x0025b00001447983 */ /* 0x000f220000300800 */
[----:B------:R-:W-:-:S03]  /*47b10*/  IMAD.MOV.U32 R248, RZ, RZ, R71 ;  /* 0x000000fffff87224 */ /* 0x000fc600078e0047 */
[----:B------:R-:W4:Y:S04]  /*47b20*/  LDL.LU R69, [R1+0x25ac] ;  /* 0x0025ac0001457983 */ /* 0x000f280000300800 */
[----:B------:R-:W4:Y:S01]  /*47b30*/  LDL.LU R70, [R1+0x25a8] ;  /* 0x0025a80001467983 */ /* 0x000f220000300800 */
[----:B------:R-:W-:-:S03]  /*47b40*/  IMAD.MOV.U32 R249, RZ, RZ, R73 ;  /* 0x000000fffff97224 */ /* 0x000fc600078e0049 */
[----:B------:R-:W-:Y:S01]  /*47b50*/  STL.64 [R1+0x110], R60 ;  /* 0x0001103c01007387 */ /* 0x000fe20000100a00 */
[----:B------:R-:W-:-:S03]  /*47b60*/  IMAD.MOV.U32 R250, RZ, RZ, R74 ;  /* 0x000000fffffa7224 */ /* 0x000fc600078e004a */
[----:B------:R1:W-:Y:S01]  /*47b70*/  STL [R1+0x118], R62 ;  /* 0x0001183e01007387 */ /* 0x0003e20000100800 */
[----:B------:R-:W-:-:S03]  /*47b80*/  MOV R251, R75 ;  /* 0x0000004b00fb7202 */ /* 0x000fc60000000f00 */
[----:B------:R-:W4:Y:S04]  /*47b90*/  LDL.LU R71, [R1+0x25a4] ;  /* 0x0025a40001477983 */ /* 0x000f280000300800 */
[----:B------:R-:W4:Y:S04]  /*47ba0*/  LDL.LU R73, [R1+0x25a0] ;  /* 0x0025a00001497983 */ /* 0x000f280000300800 */
[----:B------:R-:W4:Y:S04]  /*47bb0*/  LDL.LU R74, [R1+0x259c] ;  /* 0x00259c00014a7983 */ /* 0x000f280000300800 */
[----:B------:R-:W4:Y:S01]  /*47bc0*/  LDL.LU R75, [R1+0x2598] ;  /* 0x00259800014b7983 */ /* 0x000f220000300800 */
[C---:B--2---:R-:W-:Y:S08]  /*47bd0*/  HMMA.1688.F32.TF32 R212, R104.reuse, R28, R132 ;  /* 0x0000001c68d4723c */ /* 0x044ff00000081084 */
[C---:B---3--:R-:W-:Y:S08]  /*47be0*/  HMMA.1688.F32.TF32 R220, R104.reuse, R20, R120 ;  /* 0x0000001468dc723c */ /* 0x048ff00000081078 */
[C---:B----4-:R-:W-:Y:S08]  /*47bf0*/  HMMA.1688.F32.TF32 R68, R104.reuse, R32, R68 ;  /* 0x000000206844723c */ /* 0x050ff00000081044 */
[----:B------:R-:W-:Y:S01]  /*47c00*/  HMMA.1688.F32.TF32 R72, R104, R24, R72 ;  /* 0x000000186848723c */ /* 0x000fe20000081048 */
[----:B------:R-:W-:Y:S01]  /*47c10*/  IMAD.MOV.U32 R120, RZ, RZ, R80 ;  /* 0x000000ffff787224 */ /* 0x000fe200078e0050 */
[----:B------:R-:W-:Y:S01]  /*47c20*/  MOV R121, R81 ;  /* 0x0000005100797202 */ /* 0x000fe20000000f00 */
[----:B------:R-:W-:Y:S11]  /*47c30*/  IMAD.MOV.U32 R122, RZ, RZ, R82 ;  /* 0x000000ffff7a7224 */ /* 0x000ff600078e0052 */
[----:B------:R-:W-:Y:S01]  /*47c40*/  @!UPT UIADD3 URZ, URZ, URZ, URZ ;  /* 0x0000003f3f3ff290 */ /* 0x000fe2000fffe03f */
[----:B------:R-:W-:Y:S04]  /*47c50*/  STL.64 [R1+0x2380], R70 ;  /* 0x0023804601007387 */ /* 0x000fe80000100a00 */
[----:B------:R-:W-:Y:S04]  /*47c60*/  STL.64 [R1+0x2378], R68 ;  /* 0x0023784401007387 */ /* 0x000fe80000100a00 */
[----:B------:R-:W-:Y:S04]  /*47c70*/  STL.64 [R1+0x2390], R214 ;  /* 0x002390d601007387 */ /* 0x000fe80000100a00 */
[----:B------:R-:W-:Y:S04]  /*47c80*/  STL.64 [R1+0x2388], R212 ;  /* 0x002388d401007387 */ /* 0x000fe80000100a00 */
[----:B------:R-:W-:Y:S01]  /*47c90*/  STL.64 [R1+0x23a0], R74 ;  /* 0x0023a04a01007387 */ /* 0x000fe20000100a00 */
[----:B------:R-:W-:-:S03]  /*47ca0*/  IMAD.MOV.U32 R123, RZ, RZ, R83 ;  /* 0x000000ffff7b7224 */ /* 0x000fc600078e0053 */
[----:B------:R-:W-:Y:S04]  /*47cb0*/  STL.64 [R1+0x2398], R72 ;  /* 0x0023984801007387 */ /* 0x000fe80000100a00 */
[----:B------:R-:W2:Y:S04]  /*47cc0*/  LDL.LU R80, [R1+0x2594] ;  /* 0x0025940001507983 */ /* 0x000ea80000300800 */
[----:B------:R-:W2:Y:S04]  /*47cd0*/  LDL.LU R81, [R1+0x2590] ;  /* 0x0025900001517983 */ /* 0x000ea80000300800 */
[----:B------:R-:W2:Y:S04]  /*47ce0*/  LDL.LU R82, [R1+0x258c] ;  /* 0x00258c0001527983 */ /* 0x000ea80000300800 */
[----:B------:R-:W2:Y:S01]  /*47cf0*/  LDL.LU R83, [R1+0x2588] ;  /* 0x0025880001537983 */ /* 0x000ea20000300800 */
[----:B------:R-:W-:-:S02]  /*47d00*/  IMAD.MOV.U32 R2, RZ, RZ, R63 ;  /* 0x000000ffff027224 */ /* 0x000fc400078e003f */
[C---:B-1----:R-:W-:Y:S01]  /*47d10*/  HMMA.1688.F32.TF32 R60, R104.reuse, R36, R136 ;  /* 0x00000024683c723c */ /* 0x042fe20000081088 */
[----:B------:R-:W-:Y:S04]  /*47d20*/  LDS R136, [R0+0x42080] ;  /* 0x0420800000887984 */ /* 0x000fe80000000800 */
[----:B------:R-:W-:Y:S04]  /*47d30*/  LDS R138, [R0+0x42480] ;  /* 0x04248000008a7984 */ /* 0x000fe80000000800 */
[----:B------:R-:W-:Y:S04]  /*47d40*/  LDS R137, [R115+0x42080] ;  /* 0x0420800073897984 */ /* 0x000fe80000000800 */
[----:B------:R1:W3:Y:S01]  /*47d50*/  LDS R139, [R115+0x42480] ;  /* 0x04248000738b7984 */ /* 0x0002e20000000800 */
[C---:B------:R-:W-:Y:S08]  /*47d60*/  HMMA.1688.F32.TF32 R76, R104.reuse, R16, R76 ;  /* 0x00000010684c723c */ /* 0x040ff0000008104c */
[C---:B------:R-:W-:Y:S08]  /*47d70*/  HMMA.1688.F32.TF32 R228, R104.reuse, R12, R128 ;  /* 0x0000000c68e4723c */ /* 0x040ff00000081080 */
[C---:B-1----:R-:W-:Y:S08]  /*47d80*/  HMMA.1688.F32.TF32 R112, R104.reuse, R4, R248 ;  /* 0x000000046870723c */ /* 0x042ff000000810f8 */
[----:B------:R-:W-:Y:S01]  /*47d90*/  HMMA.1688.F32.TF32 R84, R104, R204, R84 ;  /* 0x000000cc6854723c */ /* 0x000fe20000081054 */
[----:B------:R-:W-:Y:S04]  /*47da0*/  STL.64 [R1+0x23b0], R222 ;  /* 0x0023b0de01007387 */ /* 0x000fe80000100a00 */
[----:B------:R-:W-:Y:S03]  /*47db0*/  STL.64 [R1+0x23a8], R220 ;  /* 0x0023a8dc01007387 */ /* 0x000fe60000100a00 */
[C---:B---3--:R-:W-:Y:S01]  /*47dc0*/  HMMA.1688.F32.TF32 R88, R136.reuse, R56, R88 ;  /* 0x000000388858723c */ /* 0x048fe20000081058 */
[----:B------:R-:W-:Y:S04]  /*47dd0*/  STL.64 [R1+0x23e0], R78 ;  /* 0x0023e04e01007387 */ /* 0x000fe80000100a00 */
[----:B------:R-:W-:Y:S04]  /*47de0*/  STL.64 [R1+0x23d8], R76 ;  /* 0x0023d84c01007387 */ /* 0x000fe80000100a00 */
[----:B------:R-:W-:Y:S04]  /*47df0*/  STL.64 [R1+0x23f0], R230 ;  /* 0x0023f0e601007387 */ /* 0x000fe80000100a00 */
[----:B------:R-:W-:Y:S01]  /*47e00*/  STL.64 [R1+0x23e8], R228 ;  /* 0x0023e8e401007387 */ /* 0x000fe20000100a00 */
[----:B------:R-:W-:Y:S08]  /*47e10*/  HMMA.1688.F32.TF32 R152, R136, R52, R120 ;  /* 0x000000348898723c */ /* 0x000ff00000081078 */
[C---:B--2---:R-:W-:Y:S01]  /*47e20*/  HMMA.1688.F32.TF32 R80, R104.reuse, R8, R80 ;  /* 0x000000086850723c */ /* 0x044fe20000081050 */
[----:B------:R-:W-:Y:S01]  /*47e30*/  IMAD.MOV.U32 R235, RZ, RZ, R108 ;  /* 0x000000ffffeb7224 */ /* 0x000fe200078e006c */
[----:B------:R-:W-:Y:S01]  /*47e40*/  MOV R130, R125 ;  /* 0x0000007d00827202 */ /* 0x000fe20000000f00 */
[----:B------:R-:W-:Y:S01]  /*47e50*/  IMAD.MOV.U32 R131, RZ, RZ, R124 ;  /* 0x000000ffff837224 */ /* 0x000fe200078e007c */
[----:B------:R-:W-:Y:S01]  /*47e60*/  MOV R132, R102 ;  /* 0x0000006600847202 */ /* 0x000fe20000000f00 */
        /* <DEDUP_REMOVED lines=14> */
[----:B------:R-:W1:Y:S04]  /*47f50*/  LDS R251, [R3+0x42480] ;  /* 0x0424800003fb7984 */ /* 0x000e680000000800 */
        /* <DEDUP_REMOVED lines=33> */
[----:B------:R-:W-:-:S02]  /*48170*/  IMAD.MOV.U32 R124, RZ, RZ, R109 ;  /* 0x000000ffff7c7224 */ /* 0x000fc400078e006d */
[----:B------:R-:W-:Y:S01]  /*48180*/  IMAD.MOV.U32 R125, RZ, RZ, R110 ;  /* 0x000000ffff7d7224 */ /* 0x000fe200078e006e */
[----:B------:R-:W3:Y:S01]  /*48190*/  LDL.LU R108, [R1+0x2584] ;  /* 0x00258400016c7983 */ /* 0x000ee20000300800 */
[----:B------:R-:W-:-:S03]  /*481a0*/  IMAD.MOV.U32 R126, RZ, RZ, R100 ;  /* 0x000000ffff7e7224 */ /* 0x000fc600078e0064 */
[----:B------:R-:W3:Y:S01]  /*481b0*/  LDL.LU R109, [R1+0x2580] ;  /* 0x00258000016d7983 */ /* 0x000ee20000300800 */
[----:B------:R-:W-:-:S03]  /*481c0*/  IMAD.MOV.U32 R127, RZ, RZ, R101 ;  /* 0x000000ffff7f7224 */ /* 0x000fc600078e0065 */
[----:B------:R-:W3:Y:S04]  /*481d0*/  LDL.LU R110, [R1+0x257c] ;  /* 0x00257c00016e7983 */ /* 0x000ee80000300800 */
[----:B------:R-:W3:Y:S04]  /*481e0*/  LDL.LU R100, [R1+0x2578] ;  /* 0x0025780001647983 */ /* 0x000ee80000300800 */
[----:B------:R-:W3:Y:S01]  /*481f0*/  LDL.LU R101, [R1+0x2574] ;  /* 0x0025740001657983 */ /* 0x000ee20000300800 */
[----:B------:R-:W-:-:S03]  /*48200*/  IMAD.MOV.U32 R60, RZ, RZ, R92 ;  /* 0x000000ffff3c7224 */ /* 0x000fc600078e005c */
[----:B------:R-:W3:Y:S01]  /*48210*/  LDL.LU R102, [R1+0x2570] ;  /* 0x0025700001667983 */ /* 0x000ee20000300800 */
[----:B------:R-:W-:-:S03]  /*48220*/  IMAD.MOV.U32 R61, RZ, RZ, R93 ;  /* 0x000000ffff3d7224 */ /* 0x000fc600078e005d */
[----:B------:R-:W3:Y:S01]  /*48230*/  LDL.LU R96, [R1+0x256c] ;  /* 0x00256c0001607983 */ /* 0x000ee20000300800 */
[----:B------:R-:W-:-:S03]  /*48240*/  MOV R62, R94 ;  /* 0x0000005e003e7202 */ /* 0x000fc60000000f00 */
[----:B------:R-:W3:Y:S01]  /*48250*/  LDL.LU R97, [R1+0x2568] ;  /* 0x0025680001617983 */ /* 0x000ee20000300800 */
[----:B------:R-:W-:-:S03]  /*48260*/  IMAD.MOV.U32 R63, RZ, RZ, R95 ;  /* 0x000000ffff3f7224 */ /* 0x000fc600078e005f */
[----:B------:R-:W3:Y:S01]  /*48270*/  LDL.LU R98, [R1+0x2564] ;  /* 0x0025640001627983 */ /* 0x000ee20000300800 */
[----:B------:R-:W-:-:S03]  /*48280*/  IMAD.MOV.U32 R140, RZ, RZ, R99 ;  /* 0x000000ffff8c7224 */ /* 0x000fc600078e0063 */
[----:B------:R-:W3:Y:S01]  /*48290*/  LDL.LU R92, [R1+0x2560] ;  /* 0x00256000015c7983 */ /* 0x000ee20000300800 */
[----:B------:R-:W-:-:S03]  /*482a0*/  IMAD.MOV.U32 R141, RZ, RZ, R103 ;  /* 0x000000ffff8d7224 */ /* 0x000fc600078e0067 */
[----:B------:R-:W3:Y:S01]  /*482b0*/  LDL.LU R93, [R1+0x255c] ;  /* 0x00255c00015d7983 */ /* 0x000ee20000300800 */
[----:B------:R-:W-:-:S03]  /*482c0*/  IMAD.MOV.U32 R142, RZ, RZ, R111 ;  /* 0x000000ffff8e7224 */ /* 0x000fc600078e006f */
[----:B------:R-:W3:Y:S04]  /*482d0*/  LDL.LU R94, [R1+0x2558] ;  /* 0x00255800015e7983 */ /* 0x000ee80000300800 */
[----:B------:R-:W3:Y:S04]  /*482e0*/  LDL.LU R95, [R1+0x2554] ;  /* 0x00255400015f7983 */ /* 0x000ee80000300800 */
[----:B------:R-:W3:Y:S04]  /*482f0*/  LDL.LU R99, [R1+0x2550] ;  /* 0x0025500001637983 */ /* 0x000ee80000300800 */
[----:B------:R-:W3:Y:S04]  /*48300*/  LDL.LU R103, [R1+0x254c] ;  /* 0x00254c0001677983 */ /* 0x000ee80000300800 */
[----:B------:R-:W3:Y:S04]  /*48310*/  LDL.LU R111, [R1+0x2548] ;  /* 0x00254800016f7983 */ /* 0x000ee80000300800 */
[----:B------:R-:W1:Y:S04]  /*48320*/  LDL.LU R143, [R1+0x16c] ;  /* 0x00016c00018f7983 */ /* 0x000e680000300800 */
[----:B------:R-:W-:Y:S04]  /*48330*/  STL.64 [R1+0x2450], R154 ;  /* 0x0024509a01007387 */ /* 0x000fe80000100a00 */
[----:B------:R-:W-:Y:S01]  /*48340*/  STL.64 [R1+0x2448], R152 ;  /* 0x0024489801007387 */ /* 0x000fe20000100a00 */
[----:B------:R-:W-:-:S02]  /*48350*/  IMAD.MOV.U32 R192, RZ, RZ, R148 ;  /* 0x000000ffffc07224 */ /* 0x000fc400078e0094 */
[----:B------:R-:W-:Y:S02]  /*48360*/  IMAD.MOV.U32 R194, RZ, RZ, R236 ;  /* 0x000000ffffc27224 */ /* 0x000fe400078e00ec */
[----:B------:R-:W-:Y:S02]  /*48370*/  IMAD.MOV.U32 R195, RZ, RZ, R237 ;  /* 0x000000ffffc37224 */ /* 0x000fe400078e00ed */
[----:B------:R-:W-:Y:S02]  /*48380*/  IMAD.MOV.U32 R64, RZ, RZ, R238 ;  /* 0x000000ffff407224 */ /* 0x000fe400078e00ee */
[----:B------:R-:W-:Y:S01]  /*48390*/  IMAD.MOV.U32 R65, RZ, RZ, R239 ;  /* 0x000000ffff417224 */ /* 0x000fe200078e00ef */
[C---:B--2---:R-:W-:Y:S01]  /*483a0*/  HMMA.1688.F32.TF32 R116, R136.reuse, R16, R232 ;  /* 0x000000108874723c */ /* 0x044fe200000810e8 */
        /* <DEDUP_REMOVED lines=10> */
[C---:B------:R-:W-:Y:S08]  /*48450*/  HMMA.1688.F32.TF32 R160, R136.reuse, R44, R160 ;  /* 0x0000002c88a0723c */ /* 0x040ff000000810a0 */
[C---:B----4-:R-:W-:Y:S08]  /*48460*/  HMMA.1688.F32.TF32 R168, R136.reuse, R36, R168 ;  /* 0x0000002488a8723c */ /* 0x050ff000000810a8 */
[C---:B---3--:R-:W-:Y:S08]  /*48470*/  HMMA.1688.F32.TF32 R92, R136.reuse, R48, R92 ;  /* 0x00000030885c723c */ /* 0x048ff0000008105c */
[----:B------:R-:W-:Y:S08]  /*48480*/  HMMA.1688.F32.TF32 R96, R136, R40, R96 ;  /* 0x000000288860723c */ /* 0x000ff00000081060 */
[----:B-1----:R-:W-:Y:S07]  /*48490*/  HMMA.1688.F32.TF32 R140, R248, R56, R140 ;  /* 0x00000038f88c723c */ /* 0x002fee000008108c */
[----:B------:R-:W-:Y:S01]  /*484a0*/  LOP3.LUT R57, R0, 0x20, RZ, 0x3c, !PT ;  /* 0x0000002000397812 */ /* 0x000fe200078e3cff */
        /* <DEDUP_REMOVED lines=8> */
[----:B------:R-:W-:Y:S07]  /*48530*/  HMMA.1688.F32.TF32 R136, R136, R240, R60 ;  /* 0x000000f08888723c */ /* 0x000fee000008103c */
[----:B------:R-:W-:-:S02]  /*48540*/  IMAD.MOV.U32 R60, RZ, RZ, R147 ;  /* 0x000000ffff3c7224 */ /* 0x000fc400078e0093 */
[----:B------:R-:W-:Y:S02]  /*48550*/  IMAD.MOV.U32 R61, RZ, RZ, R146 ;  /* 0x000000ffff3d7224 */ /* 0x000fe400078e0092 */
[----:B------:R-:W-:Y:S02]  /*48560*/  IMAD.MOV.U32 R62, RZ, RZ, R145 ;  /* 0x000000ffff3e7224 */ /* 0x000fe400078e0091 */
[----:B------:R-:W-:Y:S01]  /*48570*/  IMAD.MOV.U32 R63, RZ, RZ, R144 ;  /* 0x000000ffff3f7224 */ /* 0x000fe200078e0090 */
[C---:B------:R-:W-:Y:S01]  /*48580*/  HMMA.1688.F32.TF32 R180, R248.reuse, R16, R180 ;  /* 0x00000010f8b4723c */ /* 0x040fe200000810b4 */
[----:B------:R-:W-:Y:S01]  /*48590*/  IMAD.MOV.U32 R66, RZ, RZ, R150 ;  /* 0x000000ffff427224 */ /* 0x000fe200078e0096 */
[----:B------:R-:W-:Y:S01]  /*485a0*/  MOV R67, R151 ;  /* 0x0000009700437202 */ /* 0x000fe20000000f00 */
[----:B------:R-:W3:Y:S04]  /*485b0*/  LDL.LU R150, [R1+0x252c] ;  /* 0x00252c0001967983 */ /* 0x000ee80000300800 */
[----:B------:R-:W3:Y:S01]  /*485c0*/  LDL.LU R151, [R1+0x2528] ;  /* 0x0025280001977983 */ /* 0x000ee20000300800 */
[C---:B--2---:R-:W-:Y:S03]  /*485d0*/  HMMA.1688.F32.TF32 R144, R248.reuse, R52, R236 ;  /* 0x00000034f890723c */ /* 0x044fe600000810ec */
[----:B------:R-:W-:Y:S04]  /*485e0*/  LDS R236, [R0+0x42800] ;  /* 0x0428000000ec7984 */ /* 0x000fe80000000800 */
[----:B------:R-:W-:Y:S04]  /*485f0*/  LDS R238, [R0+0x42c00] ;  /* 0x042c000000ee7984 */ /* 0x000fe80000000800 */
[----:B------:R-:W-:Y:S04]  /*48600*/  LDS R237, [R57+0x42800] ;  /* 0x0428000039ed7984 */ /* 0x000fe80000000800 */
[----:B------:R-:W1:Y:S01]  /*48610*/  LDS R239, [R57+0x42c00] ;  /* 0x042c000039ef7984 */ /* 0x000e620000000800 */
[----:B------:R-:W-:Y:S08]  /*48620*/  HMMA.1688.F32.TF32 R232, R248, R12, R232 ;  /* 0x0000000cf8e8723c */ /* 0x000ff000000810e8 */
[----:B-1----:R-:W-:Y:S11]  /*48630*/  HMMA.1688.F32.TF32 R60, R236, R54, R60 ;  /* 0x00000036ec3c723c */ /* 0x002ff6000008103c */
        /* <DEDUP_REMOVED lines=10> */
[----:B------:R-:W4:Y:S01]  /*486e0*/  LDL.LU R242, [R1+0x2520] ;  /* 0x0025200001f27983 */ /* 0x000f220000300800 */
[----:B------:R-:W-:-:S03]  /*486f0*/  IMAD.MOV.U32 R63, RZ, RZ, R206 ;  /* 0x000000ffff3f7224 */ /* 0x000fc600078e00ce */
[----:B------:R-:W3:Y:S04]  /*48700*/  LDL.LU R207, [R1+0x251c] ;  /* 0x00251c0001cf7983 */ /* 0x000ee80000300800 */
[----:B------:R-:W3:Y:S01]  /*48710*/  LDL.LU R206, [R1+0x2518] ;  /* 0x0025180001ce7983 */ /* 0x000ee20000300800 */
[----:B------:R-:W-:Y:S08]  /*48720*/  HMMA.1688.F32.TF32 R64, R236, R58, R64 ;  /* 0x0000003aec40723c */ /* 0x000ff00000081040 */
[C---:B------:R-:W-:Y:S08]  /*48730*/  HMMA.1688.F32.TF32 R188, R248.reuse, R8, R188 ;  /* 0x00000008f8bc723c */ /* 0x040ff000000810bc */
[----:B------:R-:W-:Y:S08]  /*48740*/  HMMA.1688.F32.TF32 R192, R248, R4, R192 ;  /* 0x00000004f8c0723c */ /* 0x000ff000000810c0 */
[----:B------:R-:W-:Y:S01]  /*48750*/  IMAD.MOV.U32 R9, RZ, RZ, R64 ;  /* 0x000000ffff097224 */ /* 0x000fe200078e0040 */
[----:B------:R-:W-:Y:S01]  /*48760*/  MOV R8, R65 ;  /* 0x0000004100087202 */ /* 0x000fe20000000f00 */
[----:B------:R-:W-:Y:S01]  /*48770*/  IMAD.MOV.U32 R64, RZ, RZ, R6 ;  /* 0x000000ffff407224 */ /* 0x000fe200078e0006 */
[----:B------:R-:W-:Y:S01]  /*48780*/  MOV R65, R50 ;  /* 0x0000003200417202 */ /* 0x000fe20000000f00 */
[----:B------:R-:W-:Y:S01]  /*48790*/  IMAD.MOV.U32 R5, RZ, RZ, R66 ;  /* 0x000000ffff057224 */ /* 0x000fe200078e0042 */
[----:B------:R-:W3:Y:S01]  /*487a0*/  LDL.LU R6, [R1+0x2514] ;  /* 0x0025140001067983 */ /* 0x000ee20000300800 */
[----:B------:R-:W-:-:S02]  /*487b0*/  IMAD.MOV.U32 R4, RZ, RZ, R67 ;  /* 0x000000ffff047224 */ /* 0x000fc400078e0043 */
[----:B------:R-:W-:Y:S01]  /*487c0*/  IMAD.MOV.U32 R66, RZ, RZ, R7 ;  /* 0x000000ffff427224 */ /* 0x000fe200078e0007 */
[----:B------:R-:W3:Y:S01]  /*487d0*/  LDL.LU R50, [R1+0x2510] ;  /* 0x0025100001327983 */ /* 0x000ee20000300800 */
[----:B------:R-:W-:-:S03]  /*487e0*/  IMAD.MOV.U32 R67, RZ, RZ, R51 ;  /* 0x000000ffff437224 */ /* 0x000fc600078e0033 */
[----:B------:R-:W3:Y:S04]  /*487f0*/  LDL.LU R7, [R1+0x250c] ;  /* 0x00250c0001077983 */ /* 0x000ee80000300800 */
[----:B------:R-:W3:Y:S01]  /*48800*/  LDL.LU R51, [R1+0x2508] ;  /* 0x0025080001337983 */ /* 0x000ee20000300800 */
[----:B--2---:R-:W-:Y:S01]  /*48810*/  MOV R231, R243 ;  /* 0x000000f300e77202 */ /* 0x004fe20000000f00 */
[----:B----4-:R-:W-:Y:S02]  /*48820*/  IMAD.MOV.U32 R230, RZ, RZ, R242 ;  /* 0x000000ffffe67224 */ /* 0x010fe400078e00f2 */
[----:B---3--:R-:W-:Y:S02]  /*48830*/  IMAD.MOV.U32 R228, RZ, RZ, R207 ;  /* 0x000000ffffe47224 */ /* 0x008fe400078e00cf */
[----:B------:R-:W2:Y:S01]  /*48840*/  LDL.LU R207, [R1+0x2504] ;  /* 0x0025040001cf7983 */ /* 0x000ea20000300800 */
[----:B------:R-:W-:-:S03]  /*48850*/  IMAD.MOV.U32 R229, RZ, RZ, R206 ;  /* 0x000000ffffe57224 */ /* 0x000fc600078e00ce */
[----:B------:R-:W3:Y:S04]  /*48860*/  LDL.LU R206, [R1+0x2500] ;  /* 0x0025000001ce7983 */ /* 0x000ee80000300800 */
[----:B------:R-:W4:Y:S04]  /*48870*/  LDL.LU R242, [R1+0x24fc] ;  /* 0x0024fc0001f27983 */ /* 0x000f280000300800 */
[----:B------:R-:W4:Y:S01]  /*48880*/  LDL.LU R243, [R1+0x24f8] ;  /* 0x0024f80001f37983 */ /* 0x000f220000300800 */
[----:B------:R-:W-:Y:S02]  /*48890*/  IMAD.MOV.U32 R83, RZ, RZ, R6 ;  /* 0x000000ffff537224 */ /* 0x000fe400078e0006 */
[----:B------:R-:W-:-:S02]  /*488a0*/  IMAD.MOV.U32 R82, RZ, RZ, R50 ;  /* 0x000000ffff527224 */ /* 0x000fc400078e0032 */
[----:B------:R-:W-:Y:S02]  /*488b0*/  IMAD.MOV.U32 R80, RZ, RZ, R7 ;  /* 0x000000ffff507224 */ /* 0x000fe400078e0007 */
[----:B------:R-:W4:Y:S01]  /*488c0*/  LDL.LU R7, [R1+0x24f4] ;  /* 0x0024f40001077983 */ /* 0x000f220000300800 */
[----:B------:R-:W-:-:S03]  /*488d0*/  IMAD.MOV.U32 R81, RZ, RZ, R51 ;  /* 0x000000ffff517224 */ /* 0x000fc600078e0033 */
[----:B------:R-:W4:Y:S04]  /*488e0*/  LDL.LU R51, [R1+0x24f0] ;  /* 0x0024f00001337983 */ /* 0x000f280000300800 */
[----:B------:R-:W4:Y:S04]  /*488f0*/  LDL.LU R50, [R1+0x24ec] ;  /* 0x0024ec0001327983 */ /* 0x000f280000300800 */
[----:B------:R-:W4:Y:S04]  /*48900*/  LDL.LU R6, [R1+0x24e8] ;  /* 0x0024e80001067983 */ /* 0x000f280000300800 */
[----:B------:R-:W4:Y:S04]  /*48910*/  LDL.LU R68, [R1+0xc0] ;  /* 0x0000c00001447983 */ /* 0x000f280000300800 */
[----:B------:R-:W4:Y:S04]  /*48920*/  LDL.LU R69, [R1+0xc4] ;  /* 0x0000c40001457983 */ /* 0x000f280000300800 */
[----:B------:R-:W4:Y:S04]  /*48930*/  LDL.LU R70, [R1+0xc8] ;  /* 0x0000c80001467983 */ /* 0x000f280000300800 */
[----:B------:R-:W4:Y:S01]  /*48940*/  LDL.LU R71, [R1+0xcc] ;  /* 0x0000cc0001477983 */ /* 0x000f220000300800 */
[----:B--2---:R-:W-:-:S02]  /*48950*/  IMAD.MOV.U32 R115, RZ, RZ, R207 ;  /* 0x000000ffff737224 */ /* 0x004fc400078e00cf */
[----:B---3--:R-:W-:Y:S01]  /*48960*/  IMAD.MOV.U32 R114, RZ, RZ, R206 ;  /* 0x000000ffff727224 */ /* 0x008fe200078e00ce */
[----:B----4-:R-:W-:Y:S01]  /*48970*/  MOV R113, R242 ;  /* 0x000000f200717202 */ /* 0x010fe20000000f00 */
[----:B------:R-:W-:Y:S02]  /*48980*/  IMAD.MOV.U32 R112, RZ, RZ, R243 ;  /* 0x000000ffff707224 */ /* 0x000fe400078e00f3 */
[----:B------:R-:W2:Y:S04]  /*48990*/  LDL.LU R243, [R1+0x24e4] ;  /* 0x0024e40001f37983 */ /* 0x000ea80000300800 */
        /* <DEDUP_REMOVED lines=13> */
[----:B----4-:R-:W-:Y:S02]  /*48a70*/  IMAD.MOV.U32 R105, RZ, RZ, R206 ;  /* 0x000000ffff697224 */ /* 0x010fe400078e00ce */
        /* <DEDUP_REMOVED lines=17> */
[----:B--2---:R-:W-:Y:S02]  /*48b90*/  IMAD.MOV.U32 R155, RZ, RZ, R207 ;  /* 0x000000ffff9b7224 */ /* 0x004fe400078e00cf */
[----:B---3--:R-:W-:-:S02]  /*48ba0*/  IMAD.MOV.U32 R154, RZ, RZ, R206 ;  /* 0x000000ffff9a7224 */ /* 0x008fc400078e00ce */
[----:B----4-:R-:W-:Y:S02]  /*48bb0*/  IMAD.MOV.U32 R152, RZ, RZ, R242 ;  /* 0x000000ffff987224 */ /* 0x010fe400078e00f2 */
[----:B------:R-:W2:Y:S01]  /*48bc0*/  LDL.LU R242, [R1+0x24c4] ;  /* 0x0024c40001f27983 */ /* 0x000ea20000300800 */
[----:B------:R-:W-:-:S03]  /*48bd0*/  IMAD.MOV.U32 R153, RZ, RZ, R243 ;  /* 0x000000ffff997224 */ /* 0x000fc600078e00f3 */
[----:B------:R-:W2:Y:S04]  /*48be0*/  LDL.LU R243, [R1+0x24c0] ;  /* 0x0024c00001f37983 */ /* 0x000ea80000300800 */
[----:B------:R-:W3:Y:S04]  /*48bf0*/  LDL.LU R206, [R1+0x24bc] ;  /* 0x0024bc0001ce7983 */ /* 0x000ee80000300800 */
[----:B------:R-:W3:Y:S04]  /*48c00*/  LDL.LU R207, [R1+0x24b8] ;  /* 0x0024b80001cf7983 */ /* 0x000ee80000300800 */
[----:B------:R-:W4:Y:S04]  /*48c10*/  LDL.LU R6, [R1+0x24b4] ;  /* 0x0024b40001067983 */ /* 0x000f280000300800 */
[----:B------:R-:W2:Y:S04]  /*48c20*/  LDL.LU R50, [R1+0x24b0] ;  /* 0x0024b00001327983 */ /* 0x000ea80000300800 */
[----:B------:R-:W2:Y:S04]  /*48c30*/  LDL.LU R51, [R1+0x24ac] ;  /* 0x0024ac0001337983 */ /* 0x000ea80000300800 */
[----:B------:R-:W4:Y:S04]  /*48c40*/  LDL.LU R7, [R1+0x24a8] ;  /* 0x0024a80001077983 */ /* 0x000f280000300800 */
[----:B------:R-:W3:Y:S04]  /*48c50*/  LDL.LU R42, [R1+0x24a4] ;  /* 0x0024a400012a7983 */ /* 0x000ee80000300800 */
[----:B------:R-:W3:Y:S04]  /*48c60*/  LDL.LU R43, [R1+0x24a0] ;  /* 0x0024a000012b7983 */ /* 0x000ee80000300800 */
[----:B------:R-:W4:Y:S04]  /*48c70*/  LDL.LU R46, [R1+0x249c] ;  /* 0x00249c00012e7983 */ /* 0x000f280000300800 */
[----:B------:R-:W4:Y:S01]  /*48c80*/  LDL.LU R47, [R1+0x2498] ;  /* 0x00249800012f7983 */ /* 0x000f220000300800 */
[C---:B------:R-:W-:Y:S08]  /*48c90*/  HMMA.1688.F32.TF32 R172, R248.reuse, R24, R172 ;  /* 0x00000018f8ac723c */ /* 0x040ff000000810ac */
[----:B------:R-:W-:Y:S08]  /*48ca0*/  HMMA.1688.F32.TF32 R224, R248, R20, R224 ;  /* 0x00000014f8e0723c */ /* 0x000ff000000810e0 */
[C---:B--2---:R-:W-:Y:S08]  /*48cb0*/  HMMA.1688.F32.TF32 R68, R236.reuse, R50, R68 ;  /* 0x00000032ec44723c */ /* 0x044ff00000081044 */
[C---:B---3--:R-:W-:Y:S08]  /*48cc0*/  HMMA.1688.F32.TF32 R212, R236.reuse, R42, R212 ;  /* 0x0000002aecd4723c */ /* 0x048ff000000810d4 */
[----:B----4-:R-:W-:Y:S08]  /*48cd0*/  HMMA.1688.F32.TF32 R220, R236, R46, R72 ;  /* 0x0000002eecdc723c */ /* 0x010ff00000081048 */
[----:B------:R-:W-:-:S02]  /*48ce0*/  IMAD.MOV.U32 R25, RZ, RZ, R68 ;  /* 0x000000ffff197224 */ /* 0x000fc400078e0044 */
[----:B------:R-:W-:Y:S01]  /*48cf0*/  IMAD.MOV.U32 R24, RZ, RZ, R69 ;  /* 0x000000ffff187224 */ /* 0x000fe200078e0045 */
[----:B------:R-:W-:Y:S01]  /*48d00*/  MOV R69, R11 ;  /* 0x0000000b00457202 */ /* 0x000fe20000000f00 */
[----:B------:R-:W-:Y:S02]  /*48d10*/  IMAD.MOV.U32 R68, RZ, RZ, R10 ;  /* 0x000000ffff447224 */ /* 0x000fe400078e000a */
[----:B------:R-:W-:Y:S01]  /*48d20*/  IMAD.MOV.U32 R21, RZ, RZ, R70 ;  /* 0x000000ffff157224 */ /* 0x000fe200078e0046 */
[----:B------:R-:W2:Y:S01]  /*48d30*/  LDL.LU R10, [R1+0x2494] ;  /* 0x00249400010a7983 */ /* 0x000ea20000300800 */
[----:B------:R-:W-:Y:S02]  /*48d40*/  IMAD.MOV.U32 R20, RZ, RZ, R71 ;  /* 0x000000ffff147224 */ /* 0x000fe400078e0047 */
[----:B------:R-:W-:Y:S01]  /*48d50*/  IMAD.MOV.U32 R70, RZ, RZ, R14 ;  /* 0x000000ffff467224 */ /* 0x000fe200078e000e */
[----:B------:R-:W2:Y:S01]  /*48d60*/  LDL.LU R11, [R1+0x2490] ;  /* 0x00249000010b7983 */ /* 0x000ea20000300800 */
[----:B------:R-:W-:-:S03]  /*48d70*/  IMAD.MOV.U32 R71, RZ, RZ, R15 ;  /* 0x000000ffff477224 */ /* 0x000fc600078e000f */
[----:B------:R-:W3:Y:S01]  /*48d80*/  LDL.LU R14, [R1+0x248c] ;  /* 0x00248c00010e7983 */ /* 0x000ee20000300800 */
[----:B------:R-:W-:-:S03]  /*48d90*/  IMAD.MOV.U32 R72, RZ, RZ, R18 ;  /* 0x000000ffff487224 */ /* 0x000fc600078e0012 */
[----:B------:R-:W3:Y:S04]  /*48da0*/  LDL.LU R15, [R1+0x2488] ;  /* 0x00248800010f7983 */ /* 0x000ee80000300800 */
[----:B------:R1:W-:Y:S01]  /*48db0*/  STL.64 [R1+0xb0], R220 ;  /* 0x0000b0dc01007387 */ /* 0x0003e20000100a00 */
[----:B------:R-:W-:-:S03]  /*48dc0*/  IMAD.MOV.U32 R73, RZ, RZ, R19 ;  /* 0x000000ffff497224 */ /* 0x000fc600078e0013 */
[----:B------:R4:W-:Y:S01]  /*48dd0*/  STL.64 [R1+0xb8], R222 ;  /* 0x0000b8de01007387 */ /* 0x0009e20000100a00 */
[----:B------:R-:W-:-:S03]  /*48de0*/  IMAD.MOV.U32 R74, RZ, RZ, R22 ;  /* 0x000000ffff4a7224 */ /* 0x000fc600078e0016 */
[----:B------:R-:W3:Y:S01]  /*48df0*/  LDL.LU R18, [R1+0x2484] ;  /* 0x0024840001127983 */ /* 0x000ee20000300800 */
[----:B------:R-:W-:-:S03]  /*48e00*/  MOV R75, R23 ;  /* 0x00000017004b7202 */ /* 0x000fc60000000f00 */
[----:B------:R4:W-:Y:S01]  /*48e10*/  STL.64 [R1+0xa0], R212 ;  /* 0x0000a0d401007387 */ /* 0x0009e20000100a00 */
[----:B-1----:R-:W-:-:S03]  /*48e20*/  IMAD.MOV.U32 R220, RZ, RZ, R26 ;  /* 0x000000ffffdc7224 */ /* 0x002fc600078e001a */
[----:B------:R1:W-:Y:S01]  /*48e30*/  STL.64 [R1+0xa8], R214 ;  /* 0x0000a8d601007387 */ /* 0x0003e20000100a00 */
[----:B------:R-:W-:-:S03]  /*48e40*/  IMAD.MOV.U32 R221, RZ, RZ, R38 ;  /* 0x000000ffffdd7224 */ /* 0x000fc600078e0026 */
[----:B------:R-:W3:Y:S01]  /*48e50*/  LDL.LU R19, [R1+0x2480] ;  /* 0x0024800001137983 */ /* 0x000ee20000300800 */
[----:B----4-:R-:W-:-:S03]  /*48e60*/  IMAD.MOV.U32 R222, RZ, RZ, R39 ;  /* 0x000000ffffde7224 */ /* 0x010fc600078e0027 */
[----:B------:R-:W4:Y:S04]  /*48e70*/  LDL.LU R22, [R1+0x247c] ;  /* 0x00247c0001167983 */ /* 0x000f280000300800 */
[----:B------:R-:W4:Y:S04]  /*48e80*/  LDL.LU R23, [R1+0x2478] ;  /* 0x0024780001177983 */ /* 0x000f280000300800 */
[----:B------:R-:W4:Y:S01]  /*48e90*/  LDL.LU R26, [R1+0x2474] ;  /* 0x00247400011a7983 */ /* 0x000f220000300800 */
[----:B------:R-:W-:-:S03]  /*48ea0*/  IMAD.MOV.U32 R223, RZ, RZ, R34 ;  /* 0x000000ffffdf7224 */ /* 0x000fc600078e0022 */
[----:B------:R-:W4:Y:S01]  /*48eb0*/  LDL.LU R38, [R1+0x2470] ;  /* 0x0024700001267983 */ /* 0x000f220000300800 */
[----:B------:R-:W-:-:S03]  /*48ec0*/  IMAD.MOV.U32 R212, RZ, RZ, R35 ;  /* 0x000000ffffd47224 */ /* 0x000fc600078e0023 */
[----:B------:R-:W4:Y:S01]  /*48ed0*/  LDL.LU R39, [R1+0x246c] ;  /* 0x00246c0001277983 */ /* 0x000f220000300800 */
[----:B------:R-:W-:-:S03]  /*48ee0*/  MOV R213, R27 ;  /* 0x0000001b00d57202 */ /* 0x000fc60000000f00 */
[----:B------:R-:W4:Y:S01]  /*48ef0*/  LDL.LU R34, [R1+0x2468] ;  /* 0x0024680001227983 */ /* 0x000f220000300800 */
[----:B-1----:R-:W-:-:S03]  /*48f00*/  IMAD.MOV.U32 R214, RZ, RZ, R30 ;  /* 0x000000ffffd67224 */ /* 0x002fc600078e001e */
[----:B------:R-:W4:Y:S01]  /*48f10*/  LDL.LU R35, [R1+0x2464] ;  /* 0x0024640001237983 */ /* 0x000f220000300800 */
[----:B------:R-:W-:-:S03]  /*48f20*/  IMAD.MOV.U32 R215, RZ, RZ, R31 ;  /* 0x000000ffffd77224 */ /* 0x000fc600078e001f */
[----:B------:R-:W4:Y:S04]  /*48f30*/  LDL.LU R27, [R1+0x2460] ;  /* 0x00246000011b7983 */ /* 0x000f280000300800 */
[----:B------:R-:W4:Y:S04]  /*48f40*/  LDL.LU R30, [R1+0x245c] ;  /* 0x00245c00011e7983 */ /* 0x000f280000300800 */
[----:B------:R-:W4:Y:S01]  /*48f50*/  LDL.LU R31, [R1+0x2458] ;  /* 0x00245800011f7983 */ /* 0x000f220000300800 */
[C---:B------:R-:W-:Y:S08]  /*48f60*/  HMMA.1688.F32.TF32 R64, R236.reuse, R6, R64 ;  /* 0x00000006ec40723c */ /* 0x040ff00000081040 */
[C---:B------:R-:W-:Y:S08]  /*48f70*/  HMMA.1688.F32.TF32 R60, R236.reuse, R206, R60 ;  /* 0x000000ceec3c723c */ /* 0x040ff0000008103c */
[C---:B--2---:R-:W-:Y:S08]  /*48f80*/  HMMA.1688.F32.TF32 R76, R236.reuse, R10, R76 ;  /* 0x0000000aec4c723c */ /* 0x044ff0000008104c */
[C---:B---3--:R-:W-:Y:S08]  /*48f90*/  HMMA.1688.F32.TF32 R228, R236.reuse, R14, R228 ;  /* 0x0000000eece4723c */ /* 0x048ff000000810e4 */
[C---:B------:R-:W-:Y:S08]  /*48fa0*/  HMMA.1688.F32.TF32 R80, R236.reuse, R18, R80 ;  /* 0x00000012ec50723c */ /* 0x040ff00000081050 */
[C---:B----4-:R-:W-:Y:S08]  /*48fb0*/  HMMA.1688.F32.TF32 R152, R236.reuse, R38, R152 ;  /* 0x00000026ec98723c */ /* 0x050ff00000081098 */
[C---:B------:R-:W-:Y:S08]  /*48fc0*/  HMMA.1688.F32.TF32 R88, R236.reuse, R34, R88 ;  /* 0x00000022ec58723c */ /* 0x040ff00000081058 */
[C---:B------:R-:W-:Y:S08]  /*48fd0*/  HMMA.1688.F32.TF32 R84, R236.reuse, R26, R84 ;  /* 0x0000001aec54723c */ /* 0x040ff00000081054 */
[C---:B------:R-:W-:Y:S01]  /*48fe0*/  HMMA.1688.F32.TF32 R104, R236.reuse, R30, R104 ;  /* 0x0000001eec68723c */ /* 0x040fe20000081068 */
[----:B------:R-:W-:Y:S07]  /*48ff0*/  STL.64 [R1+0x90], R152 ;  /* 0x0000909801007387 */ /* 0x000fee0000100a00 */
[----:B------:R-:W-:Y:S01]  /*49000*/  HMMA.1688.F32.TF32 R112, R236, R22, R112 ;  /* 0x00000016ec70723c */ /* 0x000fe20000081070 */
[----:B------:R1:W-:Y:S04]  /*49010*/  STL.64 [R1+0x98], R154 ;  /* 0x0000989a01007387 */ /* 0x0003e80000100a00 */
[----:B-1----:R-:W2:Y:S04]  /*49020*/  LDL.LU.64 R154, [R1+0x2450] ;  /* 0x00245000019a7983 */ /* 0x002ea80000300a00 */
[----:B------:R-:W2:Y:S04]  /*49030*/  LDL.LU.64 R152, [R1+0x2448] ;  /* 0x0024480001987983 */ /* 0x000ea80000300a00 */
[----:B------:R-:W-:Y:S04]  /*49040*/  STL.64 [R1+0x80], R88 ;  /* 0x0000805801007387 */ /* 0x000fe80000100a00 */
[----:B------:R1:W-:Y:S04]  /*49050*/  STL.64 [R1+0x88], R90 ;  /* 0x0000885a01007387 */ /* 0x0003e80000100a00 */
[----:B-1----:R-:W3:Y:S04]  /*49060*/  LDL.LU.64 R90, [R1+0x2440] ;  /* 0x00244000015a7983 */ /* 0x002ee80000300a00 */
[----:B------:R-:W3:Y:S04]  /*49070*/  LDL.LU.64 R88, [R1+0x2438] ;  /* 0x0024380001587983 */ /* 0x000ee80000300a00 */
[----:B------:R-:W-:Y:S04]  /*49080*/  STL.64 [R1+0x70], R104 ;  /* 0x0000706801007387 */ /* 0x000fe80000100a00 */
[----:B------:R1:W-:Y:S04]  /*49090*/  STL.64 [R1+0x78], R106 ;  /* 0x0000786a01007387 */ /* 0x0003e80000100a00 */
[----:B-1----:R-:W4:Y:S04]  /*490a0*/  LDL.LU.64 R106, [R1+0x2430] ;  /* 0x00243000016a7983 */ /* 0x002f280000300a00 */
        /* <DEDUP_REMOVED lines=29> */
[C---:B------:R-:W-:Y:S08]  /*49280*/  HMMA.1688.F32.TF32 R148, R248.reuse, R48, R148 ;  /* 0x00000030f894723c */ /* 0x040ff00000081094 */
        /* <DEDUP_REMOVED lines=11> */
[----:B--2---:R-:W-:Y:S08]  /*49340*/  HMMA.1688.F32.TF32 R64, R248, R58, R64 ;  /* 0x0000003af840723c */ /* 0x004ff00000081040 */
[----:B---3--:R-:W-:Y:S01]  /*49350*/  HMMA.1688.F32.TF32 R60, R236, R242, R60 ;  /* 0x000000f2ec3c723c */ /* 0x008fe2000008103c */
[----:B------:R-:W-:Y:S04]  /*49360*/  LDS R236, [R0+0x42880] ;  /* 0x0428800000ec7984 */ /* 0x000fe80000000800 */
[----:B------:R-:W-:Y:S03]  /*49370*/  LDS R238, [R0+0x42c80] ;  /* 0x042c800000ee7984 */ /* 0x000fe60000000800 */
[C---:B------:R-:W-:Y:S01]  /*49380*/  HMMA.1688.F32.TF32 R220, R248.reuse, R54, R220 ;  /* 0x00000036f8dc723c */ /* 0x040fe200000810dc */
[----:B------:R-:W-:Y:S04]  /*49390*/  LDS R237, [R57+0x42880] ;  /* 0x0428800039ed7984 */ /* 0x000fe80000000800 */
[----:B------:R-:W1:Y:S10]  /*493a0*/  LDS R239, [R57+0x42c80] ;  /* 0x042c800039ef7984 */ /* 0x000e740000000800 */
[----:B------:R-:W-:Y:S04]  /*493b0*/  STL.64 [R1+0x270], R60 ;  /* 0x0002703c01007387 */ /* 0x000fe80000100a00 */
[----:B------:R-:W-:Y:S04]  /*493c0*/  STL.64 [R1+0x278], R62 ;  /* 0x0002783e01007387 */ /* 0x000fe80000100a00 */
[----:B------:R2:W-:Y:S04]  /*493d0*/  STL [R1+0x2370], R64 ;  /* 0x0023704001007387 */ /* 0x0005e80000100800 */
[----:B------:R3:W-:Y:S04]  /*493e0*/  STL [R1+0x236c], R65 ;  /* 0x00236c4101007387 */ /* 0x0007e80000100800 */
[----:B------:R1:W-:Y:S04]  /*493f0*/  STL [R1+0x2368], R66 ;  /* 0x0023684201007387 */ /* 0x0003e80000100800 */
[----:B------:R1:W-:Y:S04]  /*49400*/  STL [R1+0x2364], R67 ;  /* 0x0023644301007387 */ /* 0x0003e80000100800 */
[----:B--2---:R-:W2:Y:S04]  /*49410*/  LDL.LU R64, [R1+0x110] ;  /* 0x0001100001407983 */ /* 0x004ea80000300800 */
[----:B---3--:R-:W2:Y:S04]  /*49420*/  LDL.LU R65, [R1+0x114] ;  /* 0x0001140001417983 */ /* 0x008ea80000300800 */
[----:B-1----:R-:W2:Y:S01]  /*49430*/  LDL.LU R66, [R1+0x118] ;  /* 0x0001180001427983 */ /* 0x002ea20000300800 */
[----:B------:R-:W-:Y:S01]  /*49440*/  HMMA.1688.F32.TF32 R72, R248, R50, R72 ;  /* 0x00000032f848723c */ /* 0x000fe20000081048 */
[----:B------:R-:W-:-:S07]  /*49450*/  IMAD.MOV.U32 R67, RZ, RZ, R2 ;  /* 0x000000ffff437224 */ /* 0x000fce00078e0002 */
[C---:B------:R-:W-:Y:S08]  /*49460*/  HMMA.1688.F32.TF32 R212, R248.reuse, R46, R212 ;  /* 0x0000002ef8d4723c */ /* 0x040ff000000810d4 */
[C---:B------:R-:W-:Y:S01]  /*49470*/  HMMA.1688.F32.TF32 R68, R248.reuse, R38, R68 ;  /* 0x00000026f844723c */ /* 0x040fe20000081044 */
[----:B------:R-:W-:Y:S04]  /*49480*/  STL.64 [R1+0x260], R220 ;  /* 0x000260dc01007387 */ /* 0x000fe80000100a00 */
[----:B------:R1:W-:Y:S03]  /*49490*/  STL.64 [R1+0x268], R222 ;  /* 0x000268de01007387 */ /* 0x0003e60000100a00 */
[C---:B------:R-:W-:Y:S01]  /*494a0*/  HMMA.1688.F32.TF32 R76, R248.reuse, R18, R76 ;  /* 0x00000012f84c723c */ /* 0x040fe2000008104c */
        /* <DEDUP_REMOVED lines=8> */
[----:B-1----:R-:W3:Y:S04]  /*49530*/  LDL.LU.64 R74, [R1+0x23a0] ;  /* 0x0023a000014a7983 */ /* 0x002ee80000300a00 */
[----:B------:R-:W3:Y:S04]  /*49540*/  LDL.LU.64 R72, [R1+0x2398] ;  /* 0x0023980001487983 */ /* 0x000ee80000300a00 */
[----:B------:R-:W-:Y:S04]  /*49550*/  STL.64 [R1+0x240], R212 ;  /* 0x000240d401007387 */ /* 0x000fe80000100a00 */
[----:B------:R1:W-:Y:S04]  /*49560*/  STL.64 [R1+0x248], R214 ;  /* 0x000248d601007387 */ /* 0x0003e80000100a00 */
[----:B-1----:R-:W3:Y:S04]  /*49570*/  LDL.LU.64 R214, [R1+0x2390] ;  /* 0x0023900001d67983 */ /* 0x002ee80000300a00 */
[----:B------:R-:W3:Y:S01]  /*49580*/  LDL.LU.64 R212, [R1+0x2388] ;  /* 0x0023880001d47983 */ /* 0x000ee20000300a00 */
[C---:B--2---:R-:W-:Y:S11]  /*49590*/  HMMA.1688.F32.TF32 R64, R248.reuse, R42, R64 ;  /* 0x0000002af840723c */ /* 0x044ff60000081040 */
[----:B------:R-:W-:Y:S11]  /*495a0*/  @!UPT UIADD3 URZ, URZ, URZ, URZ ;  /* 0x0000003f3f3ff290 */ /* 0x000ff6000fffe03f */
[----:B------:R-:W-:Y:S01]  /*495b0*/  @!UPT UIADD3 URZ, URZ, URZ, URZ ;  /* 0x0000003f3f3ff290 */ /* 0x000fe2000fffe03f */
[----:B------:R1:W-:Y:S04]  /*495c0*/  STL.64 [R1+0x230], R64 ;  /* 0x0002304001007387 */ /* 0x0003e80000100a00 */
[----:B------:R2:W-:Y:S01]  /*495d0*/  STL.64 [R1+0x238], R66 ;  /* 0x0002384201007387 */ /* 0x0005e20000100a00 */
[----:B-1----:R-:W-:Y:S02]  /*495e0*/  IMAD.MOV.U32 R64, RZ, RZ, R68 ;  /* 0x000000ffff407224 */ /* 0x002fe400078e0044 */
[----:B------:R-:W-:Y:S01]  /*495f0*/  IMAD.MOV.U32 R65, RZ, RZ, R69 ;  /* 0x000000ffff417224 */ /* 0x000fe200078e0045 */
[----:B--2---:R-:W-:Y:S01]  /*49600*/  MOV R66, R70 ;  /* 0x0000004600427202 */ /* 0x004fe20000000f00 */
[----:B------:R-:W-:Y:S02]  /*49610*/  IMAD.MOV.U32 R67, RZ, RZ, R71 ;  /* 0x000000ffff437224 */ /* 0x000fe400078e0047 */
[----:B------:R-:W2:Y:S04]  /*49620*/  LDL.LU.64 R70, [R1+0x2380] ;  /* 0x0023800001467983 */ /* 0x000ea80000300a00 */
[----:B------:R-:W2:Y:S01]  /*49630*/  LDL.LU.64 R68, [R1+0x2378] ;  /* 0x0023780001447983 */ /* 0x000ea20000300a00 */
[C---:B---3--:R-:W-:Y:S08]  /*49640*/  HMMA.1688.F32.TF32 R212, R248.reuse, R30, R212 ;  /* 0x0000001ef8d4723c */ /* 0x048ff000000810d4 */
[C---:B------:R-:W-:Y:S08]  /*49650*/  HMMA.1688.F32.TF32 R72, R248.reuse, R26, R72 ;  /* 0x0000001af848723c */ /* 0x040ff00000081048 */
[C---:B------:R-:W-:Y:S08]  /*49660*/  HMMA.1688.F32.TF32 R220, R248.reuse, R22, R220 ;  /* 0x00000016f8dc723c */ /* 0x040ff000000810dc */
[C---:B--2---:R-:W-:Y:S11]  /*49670*/  HMMA.1688.F32.TF32 R68, R248.reuse, R34, R68 ;  /* 0x00000022f844723c */ /* 0x044ff60000081044 */
[----:B------:R-:W-:Y:S11]  /*49680*/  @!UPT UIADD3 URZ, URZ, URZ, URZ ;  /* 0x0000003f3f3ff290 */ /* 0x000ff6000fffe03f */
[----:B------:R-:W-:Y:S01]  /*49690*/  @!UPT UIADD3 URZ, URZ, URZ, URZ ;  /* 0x0000003f3f3ff290 */ /* 0x000fe2000fffe03f */
[----:B------:R-:W-:Y:S04]  /*496a0*/  STL [R1+0x2360], R69 ;  /* 0x0023604501007387 */ /* 0x000fe80000100800 */
[----:B------:R-:W-:Y:S04]  /*496b0*/  STL [R1+0x235c], R70 ;  /* 0x00235c4601007387 */ /* 0x000fe80000100800 */
[----:B------:R-:W-:Y:S04]  /*496c0*/  STL [R1+0x2358], R71 ;  /* 0x0023584701007387 */ /* 0x000fe80000100800 */
[----:B------:R-:W-:Y:S04]  /*496d0*/  STL.64 [R1+0x220], R212 ;  /* 0x000220d401007387 */ /* 0x000fe80000100a00 */
[----:B------:R1:W-:Y:S04]  /*496e0*/  STL.64 [R1+0x228], R214 ;  /* 0x000228d601007387 */ /* 0x0003e80000100a00 */
[----:B------:R-:W-:Y:S04]  /*496f0*/  STL [R1+0x2354], R76 ;  /* 0x0023544c01007387 */ /* 0x000fe80000100800 */
[----:B------:R-:W-:Y:S04]  /*49700*/  STL [R1+0x2350], R77 ;  /* 0x0023504d01007387 */ /* 0x000fe80000100800 */
[----:B------:R-:W-:Y:S01]  /*49710*/  STL [R1+0x234c], R78 ;  /* 0x00234c4e01007387 */ /* 0x000fe20000100800 */
[C---:B-1----:R-:W-:Y:S03]  /*49720*/  HMMA.1688.F32.TF32 R212, R248.reuse, R10, R80 ;  /* 0x0000000af8d4723c */ /* 0x042fe60000081050 */
[----:B------:R1:W-:Y:S05]  /*49730*/  STL [R1+0x2348], R79 ;  /* 0x0023484f01007387 */ /* 0x0003ea0000100800 */
[----:B------:R-:W-:Y:S01]  /*49740*/  HMMA.1688.F32.TF32 R80, R248, R6, R112 ;  /* 0x00000006f850723c */ /* 0x000fe20000081070 */
[----:B------:R-:W-:-:S07]  /*49750*/  IMAD.MOV.U32 R69, RZ, RZ, R220 ;  /* 0x000000ffff457224 */ /* 0x000fce00078e00dc */
[C---:B-1----:R-:W-:Y:S01]  /*49760*/  HMMA.1688.F32.TF32 R76, R248.reuse, R14, R228 ;  /* 0x0000000ef84c723c */ /* 0x042fe200000810e4 */
[----:B------:R-:W-:Y:S01]  /*49770*/  IMAD.MOV.U32 R70, RZ, RZ, R221 ;  /* 0x000000ffff467224 */ /* 0x000fe200078e00dd */
[----:B------:R-:W-:Y:S01]  /*49780*/  LDS R112, [R252+0x43000] ;  /* 0x04300000fc707984 */ /* 0x000fe20000000800 */
[----:B------:R-:W-:Y:S02]  /*49790*/  IMAD.MOV.U32 R71, RZ, RZ, R222 ;  /* 0x000000ffff477224 */ /* 0x000fe400078e00de */
[----:B------:R-:W-:Y:S01]  /*497a0*/  IMAD.MOV.U32 R2, RZ, RZ, R223 ;  /* 0x000000ffff027224 */ /* 0x000fe200078e00df */
[----:B------:R-:W-:Y:S04]  /*497b0*/  LDS R114, [R252+0x43400] ;  /* 0x04340000fc727984 */ /* 0x000fe80000000800 */
[----:B------:R-:W-:Y:S04]  /*497c0*/  LDS R113, [R3+0x43000] ;  /* 0x0430000003717984 */ /* 0x000fe80000000800 */
[----:B------:R-:W-:Y:S09]  /*497d0*/  LDS R115, [R3+0x43400] ;  /* 0x0434000003737984 */ /* 0x000ff20000000800 */
[----:B------:R-:W-:Y:S04]  /*497e0*/  STL.64 [R1+0x200], R76 ;  /* 0x0002004c01007387 */ /* 0x000fe80000100a00 */
[----:B------:R1:W-:Y:S04]  /*497f0*/  STL.64 [R1+0x208], R78 ;  /* 0x0002084e01007387 */ /* 0x0003e80000100a00 */
[----:B------:R-:W-:Y:S04]  /*49800*/  STL.64 [R1+0x390], R212 ;  /* 0x000390d401007387 */ /* 0x000fe80000100a00 */
[----:B------:R-:W-:Y:S01]  /*49810*/  STL.64 [R1+0x398], R214 ;  /* 0x000398d601007387 */ /* 0x000fe20000100a00 */
[C---:B-1----:R-:W-:Y:S03]  /*49820*/  HMMA.1688.F32.TF32 R76, R248.reuse, R206, R84 ;  /* 0x000000cef84c723c */ /* 0x042fe60000081054 */
[----:B------:R-:W-:Y:S04]  /*49830*/  STL.64 [R1+0x380], R80 ;  /* 0x0003805001007387 */ /* 0x000fe80000100a00 */
[----:B------:R1:W-:Y:S01]  /*49840*/  STL.64 [R1+0x388], R82 ;  /* 0x0003885201007387 */ /* 0x0003e20000100a00 */
[----:B----4-:R-:W-:Y:S08]  /*49850*/  HMMA.1688.F32.TF32 R248, R248, R242, R104 ;  /* 0x000000f2f8f8723c */ /* 0x010ff00000081068 */
[----:B-1----:R-:W-:Y:S11]  /*49860*/  HMMA.1688.F32.TF32 R80, R236, R58, R88 ;  /* 0x0000003aec50723c */ /* 0x002ff60000081058 */
[----:B------:R-:W-:Y:S04]  /*49870*/  @!UPT UIADD3 URZ, URZ, URZ, URZ ;  /* 0x0000003f3f3ff290 */ /* 0x000fe8000fffe03f */
[----:B------:R-:W-:Y:S04]  /*49880*/  STL [R1+0x2344], R248 ;  /* 0x002344f801007387 */ /* 0x000fe80000100800 */
[----:B------:R1:W-:Y:S04]  /*49890*/  STL.64 [R1+0x370], R76 ;  /* 0x0003704c01007387 */ /* 0x0003e80000100a00 */
[----:B------:R2:W-:Y:S01]  /*498a0*/  STL.64 [R1+0x378], R78 ;  /* 0x0003784e01007387 */ /* 0x0005e20000100a00 */
[----:B-1----:R-:W-:Y:S01]  /*498b0*/  MOV R76, R80 ;  /* 0x00000050004c7202 */ /* 0x002fe20000000f00 */
[----:B------:R-:W-:-:S02]  /*498c0*/  IMAD.MOV.U32 R77, RZ, RZ, R81 ;  /* 0x000000ffff4d7224 */ /* 0x000fc400078e0051 */
[----:B--2---:R-:W-:Y:S02]  /*498d0*/  IMAD.MOV.U32 R78, RZ, RZ, R82 ;  /* 0x000000ffff4e7224 */ /* 0x004fe400078e0052 */
[----:B------:R-:W-:Y:S02]  /*498e0*/  IMAD.MOV.U32 R79, RZ, RZ, R83 ;  /* 0x000000ffff4f7224 */ /* 0x000fe400078e0053 */
[C---:B------:R-:W-:Y:S01]  /*498f0*/  HMMA.1688.F32.TF32 R80, R236.reuse, R54, R152 ;  /* 0x00000036ec50723c */ /* 0x040fe20000081098 */
[----:B------:R-:W-:Y:S04]  /*49900*/  STL [R1+0x2340], R249 ;  /* 0x002340f901007387 */ /* 0x000fe80000100800 */
[----:B------:R1:W-:Y:S04]  /*49910*/  STL [R1+0x233c], R250 ;  /* 0x00233cfa01007387 */ /* 0x0003e80000100800 */
[----:B------:R2:W-:Y:S11]  /*49920*/  STL [R1+0x2338], R251 ;  /* 0x002338fb01007387 */ /* 0x0005f60000100800 */
[----:B------:R-:W-:Y:S04]  /*49930*/  @!UPT UIADD3 URZ, URZ, URZ, URZ ;  /* 0x0000003f3f3ff290 */ /* 0x000fe8000fffe03f */
[----:B------:R-:W-:Y:S01]  /*49940*/  IMAD.MOV.U32 R248, RZ, RZ, R80 ;  /* 0x000000fffff87224 */ /* 0x000fe200078e0050 */
[----:B-1----:R-:W-:Y:S01]  /*49950*/  MOV R250, R82 ;  /* 0x0000005200fa7202 */ /* 0x002fe20000000f00 */
[----:B------:R-:W-:Y:S02]  /*49960*/  IMAD.MOV.U32 R249, RZ, RZ, R81 ;  /* 0x000000fffff97224 */ /* 0x000fe400078e0051 */
[----:B--2---:R-:W-:Y:S02]  /*49970*/  IMAD.MOV.U32 R251, RZ, RZ, R83 ;  /* 0x000000fffffb7224 */ /* 0x004fe400078e0053 */
[C---:B------:R-:W-:Y:S11]  /*49980*/  HMMA.1688.F32.TF32 R80, R236.reuse, R50, R92 ;  /* 0x00000032ec50723c */ /* 0x040ff6000008105c */
[----:B------:R-:W-:Y:S11]  /*49990*/  @!UPT UIADD3 URZ, URZ, URZ, URZ ;  /* 0x0000003f3f3ff290 */ /* 0x000ff6000fffe03f */
[----:B------:R-:W-:Y:S02]  /*499a0*/  @!UPT UIADD3 URZ, URZ, URZ, URZ ;  /* 0x0000003f3f3ff290 */ /* 0x000fe4000fffe03f */
[----:B------:R-:W-:Y:S02]  /*499b0*/  IMAD.MOV.U32 R95, RZ, RZ, R80 ;  /* 0x000000ffff5f7224 */ /* 0x000fe400078e0050 */
[----:B------:R-:W-:Y:S02]  /*499c0*/  IMAD.MOV.U32 R94, RZ, RZ, R81 ;  /* 0x000000ffff5e7224 */ /* 0x000fe400078e0051 */
[----:B------:R-:W-:Y:S02]  /*499d0*/  IMAD.MOV.U32 R93, RZ, RZ, R82 ;  /* 0x000000ffff5d7224 */ /* 0x000fe400078e0052 */
[----:B------:R-:W-:Y:S02]  /*499e0*/  IMAD.MOV.U32 R92, RZ, RZ, R83 ;  /* 0x000000ffff5c7224 */ /* 0x000fe400078e0053 */
[C---:B------:R-:W-:Y:S11]  /*499f0*/  HMMA.1688.F32.TF32 R80, R236.reuse, R38, R168 ;  /* 0x00000026ec50723c */ /* 0x040ff600000810a8 */
[----:B------:R-:W-:Y:S11]  /*49a00*/  @!UPT UIADD3 URZ, URZ, URZ, URZ ;  /* 0x0000003f3f3ff290 */ /* 0x000ff6000fffe03f */
[----:B------:R-:W-:Y:S02]  /*49a10*/  @!UPT UIADD3 URZ, URZ, URZ, URZ ;  /* 0x0000003f3f3ff290 */ /* 0x000fe4000fffe03f */
[----:B------:R-:W-:Y:S01]  /*49a20*/  MOV R171, R80 ;  /* 0x0000005000ab7202 */ /* 0x000fe20000000f00 */
[----:B------:R-:W-:Y:S02]  /*49a30*/  IMAD.MOV.U32 R170, RZ, RZ, R81 ;  /* 0x000000ffffaa7224 */ /* 0x000fe400078e0051 */
        /* <DEDUP_REMOVED lines=17> */
[----:B------:R-:W-:Y:S04]  /*49b50*/  STL.64 [R1+0x330], R88 ;  /* 0x0003305801007387 */ /* 0x000fe80000100a00 */
[----:B------:R-:W-:Y:S04]  /*49b60*/  STL.64 [R1+0x338], R90 ;  /* 0x0003385a01007387 */ /* 0x000fe80000100a00 */
[----:B------:R-:W-:Y:S04]  /*49b70*/  STL.64 [R1+0x320], R84 ;  /* 0x0003205401007387 */ /* 0x000fe80000100a00 */
[----:B------:R1:W-:Y:S02]  /*49b80*/  STL.64 [R1+0x328], R86 ;  /* 0x0003285601007387 */ /* 0x0003e40000100a00 */
[----:B-1----:R-:W-:Y:S09]  /*49b90*/  HMMA.1688.F32.TF32 R84, R236, R30, R176 ;  /* 0x0000001eec54723c */ /* 0x002ff200000810b0 */
[----:B------:R-:W-:Y:S01]  /*49ba0*/  MOV R179, R80 ;  /* 0x0000005000b37202 */ /* 0x000fe20000000f00 */
[----:B------:R-:W-:-:S02]  /*49bb0*/  IMAD.MOV.U32 R178, RZ, RZ, R81 ;  /* 0x000000ffffb27224 */ /* 0x000fc400078e0051 */
        /* <DEDUP_REMOVED lines=9> */
[C---:B------:R-:W-:Y:S01]  /*49c50*/  HMMA.1688.F32.TF32 R80, R236.reuse, R10, R124 ;  /* 0x0000000aec50723c */ /* 0x040fe2000008107c */
[----:B------:R-:W-:Y:S04]  /*49c60*/  STL.64 [R1+0x2f0], R84 ;  /* 0x0002f05401007387 */ /* 0x000fe80000100a00 */
[----:B------:R1:W-:Y:S03]  /*49c70*/  STL.64 [R1+0x2f8], R86 ;  /* 0x0002f85601007387 */ /* 0x0003e60000100a00 */
[C---:B-1----:R-:W-:Y:S11]  /*49c80*/  HMMA.1688.F32.TF32 R84, R236.reuse, R14, R120 ;  /* 0x0000000eec54723c */ /* 0x042ff60000081078 */
[----:B------:R-:W-:Y:S05]  /*49c90*/  @!UPT UIADD3 URZ, URZ, URZ, URZ ;  /* 0x0000003f3f3ff290 */ /* 0x000fea000fffe03f */
        /* <DEDUP_REMOVED lines=11> */
[----:B------:R-:W-:Y:S08]  /*49d50*/  HMMA.1688.F32.TF32 R80, R236, R206, R132 ;  /* 0x000000ceec50723c */ /* 0x000ff00000081084 */
[C---:B------:R-:W-:Y:S08]  /*49d60*/  HMMA.1688.F32.TF32 R152, R60.reuse, R54, R144 ;  /* 0x000000363c98723c */ /* 0x040ff00000081090 */
[C---:B------:R-:W-:Y:S08]  /*49d70*/  HMMA.1688.F32.TF32 R48, R60.reuse, R50, R148 ;  /* 0x000000323c30723c */ /* 0x040ff00000081094 */
[----:B------:R-:W-:Y:S01]  /*49d80*/  HMMA.1688.F32.TF32 R44, R60, R46, R200 ;  /* 0x0000002e3c2c723c */ /* 0x000fe200000810c8 */
[----:B------:R-:W-:Y:S01]  /*49d90*/  IMAD.MOV.U32 R131, RZ, RZ, R80 ;  /* 0x000000ffff837224 */ /* 0x000fe200078e0050 */
[----:B------:R-:W-:Y:S01]  /*49da0*/  MOV R129, R82 ;  /* 0x0000005200817202 */ /* 0x000fe20000000f00 */
[----:B------:R-:W-:Y:S01]  /*49db0*/  IMAD.MOV.U32 R130, RZ, RZ, R81 ;  /* 0x000000ffff827224 */ /* 0x000fe200078e0051 */
[----:B------:R-:W-:Y:S01]  /*49dc0*/  STL.64 [R1+0x2b0], R84 ;  /* 0x0002b05401007387 */ /* 0x000fe20000100a00 */
[----:B------:R-:W-:-:S03]  /*49dd0*/  IMAD.MOV.U32 R128, RZ, RZ, R83 ;  /* 0x000000ffff807224 */ /* 0x000fc600078e0053 */
[----:B------:R-:W-:Y:S08]  /*49de0*/  HMMA.1688.F32.TF32 R80, R236, R242, R136 ;  /* 0x000000f2ec50723c */ /* 0x000ff00000081088 */
[C---:B------:R-:W-:Y:S08]  /*49df0*/  HMMA.1688.F32.TF32 R40, R60.reuse, R42, R156 ;  /* 0x0000002a3c28723c */ /* 0x040ff0000008109c */
[C---:B------:R-:W-:Y:S08]  /*49e00*/  HMMA.1688.F32.TF32 R36, R60.reuse, R38, R208 ;  /* 0x000000263c24723c */ /* 0x040ff000000810d0 */
[----:B------:R-:W-:Y:S01]  /*49e10*/  HMMA.1688.F32.TF32 R32, R60, R34, R164 ;  /* 0x000000223c20723c */ /* 0x000fe200000810a4 */
[----:B------:R-:W-:Y:S01]  /*49e20*/  LOP3.LUT R187, R0, 0x20, RZ, 0x3c, !PT ;  /* 0x0000002000bb7812 */ /* 0x000fe200078e3cff */
[----:B------:R1:W-:Y:S01]  /*49e30*/  STL.64 [R1+0x2b8], R86 ;  /* 0x0002b85601007387 */ /* 0x0003e20000100a00 */
[----:B------:R-:W-:-:S02]  /*49e40*/  IMAD.MOV.U32 R228, RZ, RZ, R25 ;  /* 0x000000ffffe47224 */ /* 0x000fc400078e0019 */
[----:B------:R-:W-:Y:S01]  /*49e50*/  IMAD.MOV.U32 R229, RZ, RZ, R24 ;  /* 0x000000ffffe57224 */ /* 0x000fe200078e0018 */
[----:B------:R-:W-:Y:S01]  /*49e60*/  MOV R220, R17 ;  /* 0x0000001100dc7202 */ /* 0x000fe20000000f00 */
[----:B------:R-:W-:Y:S01]  /*49e70*/  IMAD.MOV.U32 R230, RZ, RZ, R21 ;  /* 0x000000ffffe67224 */ /* 0x000fe200078e0015 */
[C---:B------:R-:W-:Y:S08]  /*49e80*/  HMMA.1688.F32.TF32 R236, R60.reuse, R58, R140 ;  /* 0x0000003a3cec723c */ /* 0x040ff0000008108c */
[----:B------:R-:W-:Y:S01]  /*49e90*/  HMMA.1688.F32.TF32 R28, R60, R30, R216 ;  /* 0x0000001e3c1c723c */ /* 0x000fe200000810d8 */
[----:B------:R-:W-:Y:S01]  /*49ea0*/  IMAD.MOV.U32 R135, RZ, RZ, R40 ;  /* 0x000000ffff877224 */ /* 0x000fe200078e0028 */
[----:B------:R-:W-:Y:S01]  /*49eb0*/  LDS R144, [R0+0x43080] ;  /* 0x0430800000907984 */ /* 0x000fe20000000800 */
[----:B------:R-:W-:-:S02]  /*49ec0*/  IMAD.MOV.U32 R134, RZ, RZ, R41 ;  /* 0x000000ffff867224 */ /* 0x000fc400078e0029 */
[----:B------:R-:W-:Y:S01]  /*49ed0*/  IMAD.MOV.U32 R133, RZ, RZ, R42 ;  /* 0x000000ffff857224 */ /* 0x000fe200078e002a */
[----:B------:R-:W-:Y:S02]  /*49ee0*/  LDS R146, [R0+0x43480] ;  /* 0x0434800000927984 */ /* 0x000fe40000000800 */
[----:B------:R-:W-:Y:S01]  /*49ef0*/  HMMA.1688.F32.TF32 R200, R60, R6, R192 ;  /* 0x000000063cc8723c */ /* 0x000fe200000810c0 */
[----:B------:R-:W-:Y:S01]  /*49f00*/  IMAD.MOV.U32 R132, RZ, RZ, R43 ;  /* 0x000000ffff847224 */ /* 0x000fe200078e002b */
[----:B------:R-:W-:Y:S01]  /*49f10*/  MOV R139, R36 ;  /* 0x00000024008b7202 */ /* 0x000fe20000000f00 */
[----:B------:R-:W-:Y:S01]  /*49f20*/  IMAD.MOV.U32 R138, RZ, RZ, R37 ;  /* 0x000000ffff8a7224 */ /* 0x000fe200078e0025 */
[----:B------:R-:W-:Y:S04]  /*49f30*/  LDS R145, [R187+0x43080] ;  /* 0x04308000bb917984 */ /* 0x000fe80000000800 */
[----:B------:R2:W-:Y:S04]  /*49f40*/  STL [R1+0x2324], R236 ;  /* 0x002324ec01007387 */ /* 0x0005e80000100800 */
[----:B------:R-:W-:Y:S04]  /*49f50*/  STL.64 [R1+0x1f0], R80 ;  /* 0x0001f05001007387 */ /* 0x000fe80000100a00 */
[----:B------:R-:W-:Y:S04]  /*49f60*/  STL.64 [R1+0x1f8], R82 ;  /* 0x0001f85201007387 */ /* 0x000fe80000100a00 */
[----:B------:R3:W-:Y:S04]  /*49f70*/  STL [R1+0x2320], R237 ;  /* 0x002320ed01007387 */ /* 0x0007e80000100800 */
[----:B------:R2:W-:Y:S04]  /*49f80*/  STL [R1+0x231c], R238 ;  /* 0x00231cee01007387 */ /* 0x0005e80000100800 */
[----:B------:R1:W-:Y:S04]  /*49f90*/  STL [R1+0x2318], R239 ;  /* 0x002318ef01007387 */ /* 0x0003e80000100800 */
[----:B------:R1:W-:Y:S04]  /*49fa0*/  STL [R1+0x2334], R152 ;  /* 0x0023349801007387 */ /* 0x0003e80000100800 */
[----:B------:R-:W-:Y:S04]  /*49fb0*/  STL [R1+0x2330], R153 ;  /* 0x0023309901007387 */ /* 0x000fe80000100800 */
[----:B------:R1:W-:Y:S04]  /*49fc0*/  STL [R1+0x232c], R154 ;  /* 0x00232c9a01007387 */ /* 0x0003e80000100800 */
[----:B------:R1:W-:Y:S04]  /*49fd0*/  STL [R1+0x2328], R155 ;  /* 0x0023289b01007387 */ /* 0x0003e80000100800 */
[----:B------:R-:W-:Y:S04]  /*49fe0*/  STL.64 [R1+0x1e0], R48 ;  /* 0x0001e03001007387 */ /* 0x000fe80000100a00 */
[----:B------:R-:W-:Y:S04]  /*49ff0*/  STL.64 [R1+0x1e8], R50 ;  /* 0x0001e83201007387 */ /* 0x000fe80000100a00 */
[----:B------:R-:W-:Y:S04]  /*4a000*/  STL.64 [R1+0x1d0], R44 ;  /* 0x0001d02c01007387 */ /* 0x000fe80000100a00 */
[----:B------:R-:W-:Y:S04]  /*4a010*/  STL.64 [R1+0x1d8], R46 ;  /* 0x0001d82e01007387 */ /* 0x000fe80000100a00 */
[----:B-1----:R-:W4:Y:S01]  /*4a020*/  LDL R87, [R1+0x16b4] ;  /* 0x0016b40001577983 */ /* 0x002f220000100800 */
[----:B------:R-:W-:-:S02]  /*4a030*/  IMAD.MOV.U32 R143, RZ, RZ, R28 ;  /* 0x000000ffff8f7224 */ /* 0x000fc400078e001c */
[----:B------:R-:W-:Y:S01]  /*4a040*/  IMAD.MOV.U32 R142, RZ, RZ, R29 ;  /* 0x000000ffff8e7224 */ /* 0x000fe200078e001d */
[----:B------:R-:W-:Y:S01]  /*4a050*/  HMMA.1688.F32.TF32 R204, R60, R206, R196 ;  /* 0x000000ce3ccc723c */ /* 0x000fe200000810c4 */
[----:B------:R-:W-:Y:S01]  /*4a060*/  IMAD.MOV.U32 R141, RZ, RZ, R30 ;  /* 0x000000ffff8d7224 */ /* 0x000fe200078e001e */
[----:B------:R-:W-:Y:S01]  /*4a070*/  LDS R147, [R187+0x43480] ;  /* 0x04348000bb937984 */ /* 0x000fe20000000800 */
[----:B------:R-:W-:-:S05]  /*4a080*/  IMAD.MOV.U32 R140, RZ, RZ, R31 ;  /* 0x000000ffff8c7224 */ /* 0x000fca00078e001f */
        /* <DEDUP_REMOVED lines=17> */
[----:B--2---:R-:W-:Y:S02]  /*4a1a0*/  IMAD.MOV.U32 R236, RZ, RZ, R28 ;  /* 0x000000ffffec7224 */ /* 0x004fe400078e001c */
[----:B---3--:R-:W-:Y:S02]  /*4a1b0*/  IMAD.MOV.U32 R237, RZ, RZ, R29 ;  /* 0x000000ffffed7224 */ /* 0x008fe400078e001d */
[----:B------:R-:W-:Y:S02]  /*4a1c0*/  IMAD.MOV.U32 R238, RZ, RZ, R30 ;  /* 0x000000ffffee7224 */ /* 0x000fe400078e001e */
[----:B------:R-:W-:Y:S02]  /*4a1d0*/  IMAD.MOV.U32 R239, RZ, RZ, R31 ;  /* 0x000000ffffef7224 */ /* 0x000fe400078e001f */
[C---:B------:R-:W-:Y:S01]  /*4a1e0*/  HMMA.1688.F32.TF32 R28, R60.reuse, R14, R232 ;  /* 0x0000000e3c1c723c */ /* 0x040fe200000810e8 */
[----:B------:R-:W-:Y:S02]  /*4a1f0*/  IMAD.MOV.U32 R137, RZ, RZ, R38 ;  /* 0x000000ffff897224 */ /* 0x000fe400078e0026 */
[----:B------:R-:W-:Y:S11]  /*4a200*/  IMAD.MOV.U32 R136, RZ, RZ, R39 ;  /* 0x000000ffff887224 */ /* 0x000ff600078e0027 */
[----:B------:R-:W-:Y:S10]  /*4a210*/  @!UPT UIADD3 URZ, URZ, URZ, URZ ;  /* 0x0000003f3f3ff290 */ /* 0x000ff4000fffe03f */
[----:B------:R-:W-:Y:S01]  /*4a220*/  MOV R167, R28 ;  /* 0x0000001c00a77202 */ /* 0x000fe20000000f00 */
[----:B------:R-:W-:Y:S02]  /*4a230*/  IMAD.MOV.U32 R166, RZ, RZ, R29 ;  /* 0x000000ffffa67224 */ /* 0x000fe400078e001d */
[----:B------:R-:W-:Y:S02]  /*4a240*/  IMAD.MOV.U32 R165, RZ, RZ, R30 ;  /* 0x000000ffffa57224 */ /* 0x000fe400078e001e */
[----:B------:R-:W-:Y:S02]  /*4a250*/  IMAD.MOV.U32 R164, RZ, RZ, R31 ;  /* 0x000000ffffa47224 */ /* 0x000fe400078e001f */
[----:B------:R-:W-:Y:S01]  /*4a260*/  HMMA.1688.F32.TF32 R28, R60, R10, R188 ;  /* 0x0000000a3c1c723c */ /* 0x000fe200000810bc */
[----:B------:R-:W-:Y:S01]  /*4a270*/  IMAD.MOV.U32 R152, RZ, RZ, R32 ;  /* 0x000000ffff987224 */ /* 0x000fe200078e0020 */
[----:B------:R-:W-:Y:S01]  /*4a280*/  MOV R154, R34 ;  /* 0x00000022009a7202 */ /* 0x000fe20000000f00 */
[----:B------:R-:W-:-:S02]  /*4a290*/  IMAD.MOV.U32 R153, RZ, RZ, R33 ;  /* 0x000000ffff997224 */ /* 0x000fc400078e0021 */
[----:B------:R-:W-:-:S03]  /*4a2a0*/  IMAD.MOV.U32 R155, RZ, RZ, R35 ;  /* 0x000000ffff9b7224 */ /* 0x000fc600078e0023 */
[----:B------:R-:W-:Y:S01]  /*4a2b0*/  HMMA.1688.F32.TF32 R240, R60, R242, R244 ;  /* 0x000000f23cf0723c */ /* 0x000fe200000810f4 */
[----:B------:R-:W-:Y:S04]  /*4a2c0*/  LDS R60, [R0+0x43000] ;  /* 0x04300000003c7984 */ /* 0x000fe80000000800 */
[----:B------:R-:W-:Y:S04]  /*4a2d0*/  LDS R62, [R0+0x43400] ;  /* 0x04340000003e7984 */ /* 0x000fe80000000800 */
[----:B------:R-:W-:Y:S04]  /*4a2e0*/  LDS R61, [R187+0x43000] ;  /* 0x04300000bb3d7984 */ /* 0x000fe80000000800 */
[----:B------:R-:W-:Y:S03]  /*4a2f0*/  LDS R63, [R187+0x43400] ;  /* 0x04340000bb3f7984 */ /* 0x000fe60000000800 */
        /* <DEDUP_REMOVED lines=24> */
[----:B----4-:R-:W1:Y:S04]  /*4a480*/  LDSM.16.M88.4 R56, [R87+0x80] ;  /* 0x000080005738783b */ /* 0x010e680000000200 */
[----:B------:R-:W2:Y:S04]  /*4a490*/  LDSM.16.M88.4 R52, [R87+0x4080] ;  /* 0x004080005734783b */ /* 0x000ea80000000200 */
[----:B------:R-:W3:Y:S04]  /*4a4a0*/  LDSM.16.M88.4 R48, [R87+0x8080] ;  /* 0x008080005730783b */ /* 0x000ee80000000200 */
[----:B------:R-:W4:Y:S04]  /*4a4b0*/  LDSM.16.M88.4 R44, [R87+0xc080] ;  /* 0x00c08000572c783b */ /* 0x000f280000000200 */
[----:B------:R-:W1:Y:S04]  /*4a4c0*/  LDSM.16.M88.4 R40, [R87+0x10080] ;  /* 0x010080005728783b */ /* 0x000e680000000200 */
[----:B------:R-:W1:Y:S04]  /*4a4d0*/  LDSM.16.M88.4 R36, [R87+0x14080] ;  /* 0x014080005724783b */ /* 0x000e680000000200 */
[----:B------:R-:W1:Y:S04]  /*4a4e0*/  LDSM.16.M88.4 R32, [R87+0x18080] ;  /* 0x018080005720783b */ /* 0x000e680000000200 */
[----:B------:R-:W2:Y:S04]  /*4a4f0*/  LDSM.16.M88.4 R28, [R87+0x1c080] ;  /* 0x01c08000571c783b */ /* 0x000ea80000000200 */
[----:B------:R-:W2:Y:S04]  /*4a500*/  LDSM.16.M88.4 R24, [R87+0x20080] ;  /* 0x020080005718783b */ /* 0x000ea80000000200 */
[----:B------:R-:W3:Y:S04]  /*4a510*/  LDSM.16.M88.4 R20, [R87+0x24080] ;  /* 0x024080005714783b */ /* 0x000ee80000000200 */
        /* <DEDUP_REMOVED lines=12> */
[----:B----4-:R-:W-:Y:S01]  /*4a5e0*/  STL [R1+0x2284], R46 ;  /* 0x0022842e01007387 */ /* 0x010fe20000100800 */
[C---:B------:R-:W-:Y:S03]  /*4a5f0*/  HMMA.1688.F32.TF32 R80, R60.reuse, R56, R80 ;  /* 0x000000383c50723c */ /* 0x040fe60000081050 */
        /* <DEDUP_REMOVED lines=26> */
[----:B------:R-:W-:Y:S04]  /*4a7a0*/  STL.64 [R1+0xe0], R80 ;  /* 0x0000e05001007387 */ /* 0x000fe80000100a00 */
[----:B------:R1:W-:Y:S04]  /*4a7b0*/  STL.64 [R1+0xe8], R82 ;  /* 0x0000e85201007387 */ /* 0x0003e80000100a00 */
[----:B------:R-:W2:Y:S04]  /*4a7c0*/  LDL.LU R85, [R1+0xb4] ;  /* 0x0000b40001557983 */ /* 0x000ea80000300800 */
[----:B------:R-:W2:Y:S01]  /*4a7d0*/  LDL.LU R86, [R1+0xb8] ;  /* 0x0000b80001567983 */ /* 0x000ea20000300800 */
[----:B-1----:R-:W-:Y:S03]  /*4a7e0*/  HMMA.1688.F32.TF32 R80, R60, R52, R220 ;  /* 0x000000343c50723c */ /* 0x002fe600000810dc */
[----:B------:R-:W2:Y:S04]  /*4a7f0*/  LDL.LU R87, [R1+0xbc] ;  /* 0x0000bc0001577983 */ /* 0x000ea80000300800 */
[----:B------:R-:W3:Y:S04]  /*4a800*/  LDL.LU R220, [R1+0xa0] ;  /* 0x0000a00001dc7983 */ /* 0x000ee80000300800 */
[----:B------:R-:W3:Y:S04]  /*4a810*/  LDL.LU R221, [R1+0xa4] ;  /* 0x0000a40001dd7983 */ /* 0x000ee80000300800 */
[----:B------:R-:W3:Y:S04]  /*4a820*/  LDL.LU R222, [R1+0xa8] ;  /* 0x0000a80001de7983 */ /* 0x000ee80000300800 */
[----:B------:R-:W3:Y:S05]  /*4a830*/  LDL.LU R223, [R1+0xac] ;  /* 0x0000ac0001df7983 */ /* 0x000eea0000300800 */
[----:B------:R-:W-:-:S02]  /*4a840*/  IMAD.MOV.U32 R38, RZ, RZ, R80 ;  /* 0x000000ffff267224 */ /* 0x000fc400078e0050 */
[----:B------:R-:W-:Y:S02]  /*4a850*/  IMAD.MOV.U32 R39, RZ, RZ, R81 ;  /* 0x000000ffff277224 */ /* 0x000fe400078e0051 */
[----:B------:R-:W-:Y:S02]  /*4a860*/  IMAD.MOV.U32 R42, RZ, RZ, R82 ;  /* 0x000000ffff2a7224 */ /* 0x000fe400078e0052 */
[----:B------:R-:W-:Y:S02]  /*4a870*/  IMAD.MOV.U32 R43, RZ, RZ, R83 ;  /* 0x000000ffff2b7224 */ /* 0x000fe400078e0053 */
[----:B------:R-:W-:Y:S03]  /*4a880*/  HMMA.1688.F32.TF32 R80, R60, R48, R228 ;  /* 0x000000303c50723c */ /* 0x000fe600000810e4 */
[----:B------:R-:W-:Y:S04]  /*4a890*/  STL [R1+0x22b4], R43 ;  /* 0x0022b42b01007387 */ /* 0x000fe80000100800 */
[----:B------:R-:W-:Y:S04]  /*4a8a0*/  STL [R1+0x22b0], R42 ;  /* 0x0022b02a01007387 */ /* 0x000fe80000100800 */
[----:B------:R-:W-:Y:S04]  /*4a8b0*/  STL [R1+0x22ac], R39 ;  /* 0x0022ac2701007387 */ /* 0x000fe80000100800 */
[----:B------:R1:W-:Y:S09]  /*4a8c0*/  STL [R1+0x22a8], R38 ;  /* 0x0022a82601007387 */ /* 0x0003f20000100800 */
[----:B------:R-:W-:Y:S01]  /*4a8d0*/  MOV R246, R80 ;  /* 0x0000005000f67202 */ /* 0x000fe20000000f00 */
[----:B------:R-:W-:Y:S01]  /*4a8e0*/  IMAD.MOV.U32 R247, RZ, RZ, R81 ;  /* 0x000000fffff77224 */ /* 0x000fe200078e0051 */
[----:B------:R-:W4:Y:S01]  /*4a8f0*/  LDL.LU R80, [R1+0x90] ;  /* 0x0000900001507983 */ /* 0x000f220000300800 */
[----:B------:R-:W-:-:S02]  /*4a900*/  IMAD.MOV.U32 R34, RZ, RZ, R82 ;  /* 0x000000ffff227224 */ /* 0x000fc400078e0052 */
[----:B------:R-:W-:Y:S01]  /*4a910*/  IMAD.MOV.U32 R35, RZ, RZ, R83 ;  /* 0x000000ffff237224 */ /* 0x000fe200078e0053 */
[----:B------:R-:W4:Y:S04]  /*4a920*/  LDL.LU R81, [R1+0x94] ;  /* 0x0000940001517983 */ /* 0x000f280000300800 */
[----:B------:R-:W4:Y:S04]  /*4a930*/  LDL.LU R82, [R1+0x98] ;  /* 0x0000980001527983 */ /* 0x000f280000300800 */
[----:B------:R-:W4:Y:S04]  /*4a940*/  LDL.LU R83, [R1+0x9c] ;  /* 0x00009c0001537983 */ /* 0x000f280000300800 */
[----:B------:R-:W4:Y:S04]  /*4a950*/  LDL.LU R228, [R1+0x80] ;  /* 0x0000800001e47983 */ /* 0x000f280000300800 */
[----:B------:R-:W4:Y:S04]  /*4a960*/  LDL.LU R229, [R1+0x84] ;  /* 0x0000840001e57983 */ /* 0x000f280000300800 */
[----:B------:R-:W4:Y:S04]  /*4a970*/  LDL.LU R230, [R1+0x88] ;  /* 0x0000880001e67983 */ /* 0x000f280000300800 */
[----:B------:R-:W4:Y:S04]  /*4a980*/  LDL.LU R231, [R1+0x8c] ;  /* 0x00008c0001e77983 */ /* 0x000f280000300800 */
[----:B------:R1:W-:Y:S04]  /*4a990*/  STL [R1+0x22c4], R35 ;  /* 0x0022c42301007387 */ /* 0x0003e80000100800 */
[----:B------:R1:W-:Y:S04]  /*4a9a0*/  STL [R1+0x22c0], R34 ;  /* 0x0022c02201007387 */ /* 0x0003e80000100800 */
[----:B------:R1:W-:Y:S04]  /*4a9b0*/  STL [R1+0x22bc], R246 ;  /* 0x0022bcf601007387 */ /* 0x0003e80000100800 */
[----:B------:R1:W-:Y:S01]  /*4a9c0*/  STL [R1+0x22b8], R247 ;  /* 0x0022b8f701007387 */ /* 0x0003e20000100800 */
[C---:B--2---:R-:W-:Y:S11]  /*4a9d0*/  HMMA.1688.F32.TF32 R84, R60.reuse, R44, R84 ;  /* 0x0000002c3c54723c */ /* 0x044ff60000081054 */
[----:B------:R-:W-:Y:S11]  /*4a9e0*/  @!UPT UIADD3 URZ, URZ, URZ, URZ ;  /* 0x0000003f3f3ff290 */ /* 0x000ff6000fffe03f */
[----:B------:R-:W-:Y:S02]  /*4a9f0*/  @!UPT UIADD3 URZ, URZ, URZ, URZ ;  /* 0x0000003f3f3ff290 */ /* 0x000fe4000fffe03f */
[----:B------:R-:W-:Y:S01]  /*4aa00*/  IMAD.MOV.U32 R46, RZ, RZ, R84 ;  /* 0x000000ffff2e7224 */ /* 0x000fe200078e0054 */
[----:B------:R-:W-:Y:S01]  /*4aa10*/  MOV R50, R86 ;  /* 0x0000005600327202 */ /* 0x000fe20000000f00 */
[----:B------:R-:W-:Y:S02]  /*4aa20*/  IMAD.MOV.U32 R47, RZ, RZ, R85 ;  /* 0x000000ffff2f7224 */ /* 0x000fe400078e0055 */
[----:B------:R-:W-:Y:S02]  /*4aa30*/  IMAD.MOV.U32 R51, RZ, RZ, R87 ;  /* 0x000000ffff337224 */ /* 0x000fe400078e0057 */
[C---:B---3--:R-:W-:Y:S03]  /*4aa40*/  HMMA.1688.F32.TF32 R84, R60.reuse, R40, R220 ;  /* 0x000000283c54723c */ /* 0x048fe600000810dc */
[----:B------:R2:W-:Y:S04]  /*4aa50*/  STL [R1+0x22d4], R51 ;  /* 0x0022d43301007387 */ /* 0x0005e80000100800 */
[----:B------:R2:W-:Y:S04]  /*4aa60*/  STL [R1+0x22d0], R50 ;  /* 0x0022d03201007387 */ /* 0x0005e80000100800 */
[----:B------:R1:W-:Y:S04]  /*4aa70*/  STL [R1+0x22cc], R47 ;  /* 0x0022cc2f01007387 */ /* 0x0003e80000100800 */
[----:B------:R1:W-:Y:S04]  /*4aa80*/  STL [R1+0x22c8], R46 ;  /* 0x0022c82e01007387 */ /* 0x0003e80000100800 */
[----:B------:R-:W3:Y:S04]  /*4aa90*/  LDL.LU R220, [R1+0x70] ;  /* 0x0000700001dc7983 */ /* 0x000ee80000300800 */
[----:B------:R-:W3:Y:S04]  /*4aaa0*/  LDL.LU R221, [R1+0x74] ;  /* 0x0000740001dd7983 */ /* 0x000ee80000300800 */
[----:B------:R-:W3:Y:S04]  /*4aab0*/  LDL.LU R222, [R1+0x78] ;  /* 0x0000780001de7983 */ /* 0x000ee80000300800 */
[----:B------:R-:W3:Y:S01]  /*4aac0*/  LDL.LU R223, [R1+0x7c] ;  /* 0x00007c0001df7983 */ /* 0x000ee20000300800 */
[----:B----4-:R-:W-:Y:S01]  /*4aad0*/  HMMA.1688.F32.TF32 R80, R60, R36, R80 ;  /* 0x000000243c50723c */ /* 0x010fe20000081050 */
[----:B-1----:R-:W-:-:S02]  /*4aae0*/  IMAD.MOV.U32 R38, RZ, RZ, R87 ;  /* 0x000000ffff267224 */ /* 0x002fc400078e0057 */
[----:B------:R-:W-:Y:S02]  /*4aaf0*/  IMAD.MOV.U32 R39, RZ, RZ, R86 ;  /* 0x000000ffff277224 */ /* 0x000fe400078e0056 */
[----:B------:R-:W-:Y:S02]  /*4ab00*/  IMAD.MOV.U32 R42, RZ, RZ, R85 ;  /* 0x000000ffff2a7224 */ /* 0x000fe400078e0055 */
[----:B------:R-:W-:Y:S01]  /*4ab10*/  IMAD.MOV.U32 R43, RZ, RZ, R84 ;  /* 0x000000ffff2b7224 */ /* 0x000fe200078e0054 */
[----:B------:R1:W-:Y:S11]  /*4ab20*/  STL [R1+0x22e4], R38 ;  /* 0x0022e42601007387 */ /* 0x0003f60000100800 */
[----:B------:R-:W-:Y:S05]  /*4ab30*/  @!UPT UIADD3 URZ, URZ, URZ, URZ ;  /* 0x0000003f3f3ff290 */ /* 0x000fea000fffe03f */
[----:B------:R-:W-:Y:S01]  /*4ab40*/  MOV R35, R80 ;  /* 0x0000005000237202 */ /* 0x000fe20000000f00 */
[----:B------:R-:W-:Y:S02]  /*4ab50*/  IMAD.MOV.U32 R34, RZ, RZ, R81 ;  /* 0x000000ffff227224 */ /* 0x000fe400078e0051 */
[----:B------:R-:W-:Y:S02]  /*4ab60*/  IMAD.MOV.U32 R246, RZ, RZ, R82 ;  /* 0x000000fffff67224 */ /* 0x000fe400078e0052 */
[----:B------:R-:W-:Y:S02]  /*4ab70*/  IMAD.MOV.U32 R247, RZ, RZ, R83 ;  /* 0x000000fffff77224 */ /* 0x000fe400078e0053 */
[----:B------:R-:W-:Y:S01]  /*4ab80*/  HMMA.1688.F32.TF32 R80, R60, R32, R228 ;  /* 0x000000203c50723c */ /* 0x000fe200000810e4 */
[----:B------:R4:W-:Y:S04]  /*4ab90*/  STL [R1+0x22e0], R39 ;  /* 0x0022e02701007387 */ /* 0x0009e80000100800 */
[----:B------:R-:W-:Y:S04]  /*4aba0*/  STL [R1+0x22dc], R42 ;  /* 0x0022dc2a01007387 */ /* 0x000fe80000100800 */
[----:B------:R-:W-:Y:S04]  /*4abb0*/  STL [R1+0x22d8], R43 ;  /* 0x0022d82b01007387 */ /* 0x000fe80000100800 */
[----:B------:R1:W-:Y:S04]  /*4abc0*/  STL [R1+0x22f4], R247 ;  /* 0x0022f4f701007387 */ /* 0x0003e80000100800 */
[----:B------:R-:W-:Y:S04]  /*4abd0*/  STL [R1+0x22f0], R246 ;  /* 0x0022f0f601007387 */ /* 0x000fe80000100800 */
[----:B------:R1:W-:Y:S04]  /*4abe0*/  STL [R1+0x22ec], R34 ;  /* 0x0022ec2201007387 */ /* 0x0003e80000100800 */
[----:B------:R1:W-:Y:S01]  /*4abf0*/  STL [R1+0x22e8], R35 ;  /* 0x0022e82301007387 */ /* 0x0003e20000100800 */
[----:B--2---:R-:W-:-:S03]  /*4ac00*/  IMAD.MOV.U32 R51, RZ, RZ, R80 ;  /* 0x000000ffff337224 */ /* 0x004fc600078e0050 */
[----:B------:R-:W2:Y:S01]  /*4ac10*/  LDL.LU R88, [R1+0x60] ;  /* 0x0000600001587983 */ /* 0x000ea20000300800 */
[----:B------:R-:W-:-:S03]  /*4ac20*/  IMAD.MOV.U32 R50, RZ, RZ, R81 ;  /* 0x000000ffff327224 */ /* 0x000fc600078e0051 */
[----:B------:R-:W2:Y:S01]  /*4ac30*/  LDL.LU R89, [R1+0x64] ;  /* 0x0000640001597983 */ /* 0x000ea20000300800 */
[----:B------:R-:W-:-:S03]  /*4ac40*/  MOV R47, R82 ;  /* 0x00000052002f7202 */ /* 0x000fc60000000f00 */
[----:B------:R-:W2:Y:S01]  /*4ac50*/  LDL.LU R90, [R1+0x68] ;  /* 0x00006800015a7983 */ /* 0x000ea20000300800 */
[----:B------:R-:W-:-:S03]  /*4ac60*/  IMAD.MOV.U32 R46, RZ, RZ, R83 ;  /* 0x000000ffff2e7224 */ /* 0x000fc600078e0053 */
[----:B------:R-:W2:Y:S04]  /*4ac70*/  LDL.LU R91, [R1+0x6c] ;  /* 0x00006c00015b7983 */ /* 0x000ea80000300800 */
[----:B------:R-:W2:Y:S04]  /*4ac80*/  LDL.LU R80, [R1+0x40] ;  /* 0x0000400001507983 */ /* 0x000ea80000300800 */
[----:B------:R-:W2:Y:S04]  /*4ac90*/  LDL.LU R81, [R1+0x44] ;  /* 0x0000440001517983 */ /* 0x000ea80000300800 */
[----:B------:R-:W2:Y:S04]  /*4aca0*/  LDL.LU R82, [R1+0x48] ;  /* 0x0000480001527983 */ /* 0x000ea80000300800 */
[----:B------:R-:W2:Y:S04]  /*4acb0*/  LDL.LU R83, [R1+0x4c] ;  /* 0x00004c0001537983 */ /* 0x000ea80000300800 */
        /* <DEDUP_REMOVED lines=8> */
[----:B---3--:R-:W-:Y:S03]  /*4ad40*/  HMMA.1688.F32.TF32 R84, R60, R28, R220 ;  /* 0x0000001c3c54723c */ /* 0x008fe600000810dc */
[----:B------:R-:W3:Y:S04]  /*4ad50*/  LDL.LU R220, [R1+0x30] ;  /* 0x0000300001dc7983 */ /* 0x000ee80000300800 */
[----:B------:R-:W3:Y:S04]  /*4ad60*/  LDL.LU R221, [R1+0x34] ;  /* 0x0000340001dd7983 */ /* 0x000ee80000300800 */
[----:B------:R-:W3:Y:S04]  /*4ad70*/  LDL.LU R222, [R1+0x38] ;  /* 0x0000380001de7983 */ /* 0x000ee80000300800 */
[----:B------:R-:W3:Y:S04]  /*4ad80*/  LDL.LU R223, [R1+0x3c] ;  /* 0x00003c0001df7983 */ /* 0x000ee80000300800 */
[----:B------:R-:W3:Y:S04]  /*4ad90*/  LDL.LU R228, [R1+0x10] ;  /* 0x0000100001e47983 */ /* 0x000ee80000300800 */
        /* <DEDUP_REMOVED lines=11> */
[----:B------:R1:W-:Y:S04]  /*4ae50*/  STL [R1+0x2314], R55 ;  /* 0x0023143701007387 */ /* 0x0003e80000100800 */
[----:B------:R1:W-:Y:S04]  /*4ae60*/  STL [R1+0x2310], R54 ;  /* 0x0023103601007387 */ /* 0x0003e80000100800 */
[----:B------:R1:W-:Y:S04]  /*4ae70*/  STL [R1+0x230c], R59 ;  /* 0x00230c3b01007387 */ /* 0x0003e80000100800 */
[----:B------:R1:W-:Y:S01]  /*4ae80*/  STL [R1+0x2308], R58 ;  /* 0x0023083a01007387 */ /* 0x0003e20000100800 */
[C---:B--2---:R-:W-:Y:S11]  /*4ae90*/  HMMA.1688.F32.TF32 R80, R60.reuse, R16, R80 ;  /* 0x000000103c50723c */ /* 0x044ff60000081050 */
[----:B------:R-:W-:Y:S11]  /*4aea0*/  @!UPT UIADD3 URZ, URZ, URZ, URZ ;  /* 0x0000003f3f3ff290 */ /* 0x000ff6000fffe03f */
[----:B------:R-:W-:Y:S02]  /*4aeb0*/  @!UPT UIADD3 URZ, URZ, URZ, URZ ;  /* 0x0000003f3f3ff290 */ /* 0x000fe4000fffe03f */
[----:B------:R-:W-:Y:S02]  /*4aec0*/  IMAD.MOV.U32 R240, RZ, RZ, R80 ;  /* 0x000000fffff07224 */ /* 0x000fe400078e0050 */
[----:B------:R-:W-:Y:S01]  /*4aed0*/  IMAD.MOV.U32 R241, RZ, RZ, R81 ;  /* 0x000000fffff17224 */ /* 0x000fe200078e0051 */
[----:B------:R-:W2:Y:S01]  /*4aee0*/  LDL.LU R80, [R1] ;  /* 0x0000000001507983 */ /* 0x000ea20000300800 */
[----:B------:R-:W-:Y:S02]  /*4aef0*/  IMAD.MOV.U32 R242, RZ, RZ, R82 ;  /* 0x000000fffff27224 */ /* 0x000fe400078e0052 */
[----:B------:R-:W-:Y:S01]  /*4af00*/  IMAD.MOV.U32 R204, RZ, RZ, R83 ;  /* 0x000000ffffcc7224 */ /* 0x000fe200078e0053 */
[----:B------:R-:W2:Y:S04]  /*4af10*/  LDL.LU R81, [R1+0x4] ;  /* 0x0000040001517983 */ /* 0x000ea80000300800 */
[----:B------:R-:W2:Y:S04]  /*4af20*/  LDL.LU R82, [R1+0x8] ;  /* 0x0000080001527983 */ /* 0x000ea80000300800 */
[----:B------:R-:W2:Y:S01]  /*4af30*/  LDL.LU R83, [R1+0xc] ;  /* 0x00000c0001537983 */ /* 0x000ea20000300800 */
[C---:B------:R-:W-:Y:S11]  /*4af40*/  HMMA.1688.F32.TF32 R88, R60.reuse, R24, R88 ;  /* 0x000000183c58723c */ /* 0x040ff60000081058 */
[----:B------:R-:W-:Y:S11]  /*4af50*/  @!UPT UIADD3 URZ, URZ, URZ, URZ ;  /* 0x0000003f3f3ff290 */ /* 0x000ff6000fffe03f */
[----:B------:R-:W-:Y:S02]  /*4af60*/  @!UPT UIADD3 URZ, URZ, URZ, URZ ;  /* 0x0000003f3f3ff290 */ /* 0x000fe4000fffe03f */
[----:B------:R-:W-:Y:S01]  /*4af70*/  MOV R201, R88 ;  /* 0x0000005800c97202 */ /* 0x000fe20000000f00 */
[----:B------:R-:W-:Y:S02]  /*4af80*/  IMAD.MOV.U32 R202, RZ, RZ, R89 ;  /* 0x000000ffffca7224 */ /* 0x000fe400078e0059 */
[----:B------:R-:W-:Y:S02]  /*4af90*/  IMAD.MOV.U32 R203, RZ, RZ, R90 ;  /* 0x000000ffffcb7224 */ /* 0x000fe400078e005a */
[----:B------:R-:W-:Y:S02]  /*4afa0*/  IMAD.MOV.U32 R243, RZ, RZ, R91 ;  /* 0x000000fffff37224 */ /* 0x000fe400078e005b */
[C---:B----4-:R-:W-:Y:S11]  /*4afb0*/  HMMA.1688.F32.TF32 R88, R60.reuse, R20, R104 ;  /* 0x000000143c58723c */ /* 0x050ff60000081068 */
[----:B------:R-:W-:Y:S11]  /*4afc0*/  @!UPT UIADD3 URZ, URZ, URZ, URZ ;  /* 0x0000003f3f3ff290 */ /* 0x000ff6000fffe03f */
[----:B------:R-:W-:Y:S02]  /*4afd0*/  @!UPT UIADD3 URZ, URZ, URZ, URZ ;  /* 0x0000003f3f3ff290 */ /* 0x000fe4000fffe03f */
[----:B------:R-:W-:Y:S01]  /*4afe0*/  IMAD.MOV.U32 R205, RZ, RZ, R88 ;  /* 0x000000ffffcd7224 */ /* 0x000fe200078e0058 */
[----:B------:R-:W-:Y:S01]  /*4aff0*/  MOV R207, R90 ;  /* 0x0000005a00cf7202 */ /* 0x000fe20000000f00 */
[----:B------:R-:W-:Y:S02]  /*4b000*/  IMAD.MOV.U32 R206, RZ, RZ, R89 ;  /* 0x000000ffffce7224 */ /* 0x000fe400078e0059 */
[----:B------:R-:W-:Y:S02]  /*4b010*/  IMAD.MOV.U32 R200, RZ, RZ, R91 ;  /* 0x000000ffffc87224 */ /* 0x000fe400078e005b */
[C---:B---3--:R-:W-:Y:S01]  /*4b020*/  HMMA.1688.F32.TF32 R88, R60.reuse, R12, R220 ;  /* 0x0000000c3c58723c */ /* 0x048fe200000810dc */
[----:B------:R-:W3:Y:S04]  /*4b030*/  LDL.LU R220, [R1+0x270] ;  /* 0x0002700001dc7983 */ /* 0x000ee80000300800 */
[----:B------:R-:W3:Y:S04]  /*4b040*/  LDL.LU R221, [R1+0x274] ;  /* 0x0002740001dd7983 */ /* 0x000ee80000300800 */
[----:B------:R-:W3:Y:S04]  /*4b050*/  LDL.LU R222, [R1+0x278] ;  /* 0x0002780001de7983 */ /* 0x000ee80000300800 */
[----:B------:R-:W3:Y:S01]  /*4b060*/  LDL.LU R223, [R1+0x27c] ;  /* 0x00027c0001df7983 */ /* 0x000ee20000300800 */
[C---:B------:R-:W-:Y:S10]  /*4b070*/  HMMA.1688.F32.TF32 R84, R60.reuse, R8, R84 ;  /* 0x000000083c54723c */ /* 0x040ff40000081054 */
[----:B-1----:R-:W-:Y:S01]  /*4b080*/  MOV R38, R88 ;  /* 0x0000005800267202 */ /* 0x002fe20000000f00 */
[----:B------:R-:W-:Y:S11]  /*4b090*/  IMAD.MOV.U32 R39, RZ, RZ, R89 ;  /* 0x000000ffff277224 */ /* 0x000ff600078e0059 */
[----:B------:R-:W-:Y:S02]  /*4b0a0*/  @!UPT UIADD3 URZ, URZ, URZ, URZ ;  /* 0x0000003f3f3ff290 */ /* 0x000fe4000fffe03f */
[----:B------:R-:W-:Y:S01]  /*4b0b0*/  IMAD.MOV.U32 R247, RZ, RZ, R84 ;  /* 0x000000fffff77224 */ /* 0x000fe200078e0054 */
[----:B------:R-:W-:Y:S01]  /*4b0c0*/  MOV R34, R86 ;  /* 0x0000005600227202 */ /* 0x000fe20000000f00 */
[----:B------:R-:W-:Y:S02]  /*4b0d0*/  IMAD.MOV.U32 R246, RZ, RZ, R85 ;  /* 0x000000fffff67224 */ /* 0x000fe400078e0055 */
[----:B------:R-:W-:Y:S02]  /*4b0e0*/  IMAD.MOV.U32 R35, RZ, RZ, R87 ;  /* 0x000000ffff237224 */ /* 0x000fe400078e0057 */
[----:B------:R-:W-:Y:S01]  /*4b0f0*/  HMMA.1688.F32.TF32 R84, R60, R4, R228 ;  /* 0x000000043c54723c */ /* 0x000fe200000810e4 */
[----:B------:R-:W4:Y:S04]  /*4b100*/  LDL.LU R228, [R1+0x260] ;  /* 0x0002600001e47983 */ /* 0x000f280000300800 */
        /* <DEDUP_REMOVED lines=13> */
[----:B--2---:R-:W-:Y:S03]  /*4b1e0*/  HMMA.1688.F32.TF32 R80, R60, R212, R80 ;  /* 0x000000d43c50723c */ /* 0x004fe60000081050 */
[----:B------:R-:W2:Y:S01]  /*4b1f0*/  LDL.LU R90, [R1+0x258] ;  /* 0x00025800015a7983 */ /* 0x000ea20000300800 */
[----:B------:R-:W-:-:S03]  /*4b200*/  IMAD.MOV.U32 R50, RZ, RZ, R86 ;  /* 0x000000ffff327224 */ /* 0x000fc600078e0056 */
[----:B------:R-:W2:Y:S01]  /*4b210*/  LDL.LU R91, [R1+0x25c] ;  /* 0x00025c00015b7983 */ /* 0x000ea20000300800 */
[----:B------:R-:W-:-:S03]  /*4b220*/  IMAD.MOV.U32 R51, RZ, RZ, R87 ;  /* 0x000000ffff337224 */ /* 0x000fc600078e0057 */
[----:B------:R-:W2:Y:S04]  /*4b230*/  LDL.LU R84, [R1+0x230] ;  /* 0x0002300001547983 */ /* 0x000ea80000300800 */
[----:B------:R-:W2:Y:S04]  /*4b240*/  LDL.LU R85, [R1+0x234] ;  /* 0x0002340001557983 */ /* 0x000ea80000300800 */
[----:B------:R-:W2:Y:S04]  /*4b250*/  LDL.LU R86, [R1+0x238] ;  /* 0x0002380001567983 */ /* 0x000ea80000300800 */
[----:B------:R-:W2:Y:S01]  /*4b260*/  LDL.LU R87, [R1+0x23c] ;  /* 0x00023c0001577983 */ /* 0x000ea20000300800 */
[----:B------:R-:W-:Y:S01]  /*4b270*/  MOV R55, R80 ;  /* 0x0000005000377202 */ /* 0x000fe20000000f00 */
[----:B------:R-:W-:-:S02]  /*4b280*/  IMAD.MOV.U32 R54, RZ, RZ, R81 ;  /* 0x000000ffff367224 */ /* 0x000fc400078e0051 */
[----:B------:R-:W-:Y:S02]  /*4b290*/  IMAD.MOV.U32 R80, RZ, RZ, R64 ;  /* 0x000000ffff507224 */ /* 0x000fe400078e0040 */
[----:B------:R-:W-:Y:S01]  /*4b2a0*/  IMAD.MOV.U32 R59, RZ, RZ, R82 ;  /* 0x000000ffff3b7224 */ /* 0x000fe200078e0052 */
[----:B------:R-:W2:Y:S01]  /*4b2b0*/  LDL.LU R64, [R1+0x2370] ;  /* 0x0023700001407983 */ /* 0x000ea20000300800 */
[----:B------:R-:W-:Y:S01]  /*4b2c0*/  IMAD.MOV.U32 R81, RZ, RZ, R65 ;  /* 0x000000ffff517224 */ /* 0x000fe200078e0041 */
[----:B------:R-:W-:Y:S01]  /*4b2d0*/  MOV R82, R66 ;  /* 0x0000004200527202 */ /* 0x000fe20000000f00 */
[----:B------:R-:W-:Y:S01]  /*4b2e0*/  IMAD.MOV.U32 R58, RZ, RZ, R83 ;  /* 0x000000ffff3a7224 */ /* 0x000fe200078e0053 */
[----:B------:R-:W2:Y:S01]  /*4b2f0*/  LDL.LU R65, [R1+0x236c] ;  /* 0x00236c0001417983 */ /* 0x000ea20000300800 */
[----:B------:R-:W-:-:S03]  /*4b300*/  IMAD.MOV.U32 R83, RZ, RZ, R67 ;  /* 0x000000ffff537224 */ /* 0x000fc600078e0043 */
[----:B------:R-:W2:Y:S04]  /*4b310*/  LDL.LU R66, [R1+0x2368] ;  /* 0x0023680001427983 */ /* 0x000ea80000300800 */
[----:B------:R-:W2:Y:S01]  /*4b320*/  LDL.LU R67, [R1+0x2364] ;  /* 0x0023640001437983 */ /* 0x000ea20000300800 */
[----:B---3--:R-:W-:Y:S03]  /*4b330*/  HMMA.1688.F32.TF32 R60, R60, R244, R220 ;  /* 0x000000f43c3c723c */ /* 0x008fe600000810dc */
[----:B------:R-:W3:Y:S04]  /*4b340*/  LDL.LU R220, [R1+0x220] ;  /* 0x0002200001dc7983 */ /* 0x000ee80000300800 */
[----:B------:R-:W3:Y:S04]  /*4b350*/  LDL.LU R221, [R1+0x224] ;  /* 0x0002240001dd7983 */ /* 0x000ee80000300800 */
[----:B------:R-:W3:Y:S04]  /*4b360*/  LDL.LU R222, [R1+0x228] ;  /* 0x0002280001de7983 */ /* 0x000ee80000300800 */
[----:B------:R-:W3:Y:S08]  /*4b370*/  LDL.LU R223, [R1+0x22c] ;  /* 0x00022c0001df7983 */ /* 0x000ef00000300800 */
[----:B------:R-:W-:Y:S04]  /*4b380*/  STL.64 [R1+0x2150], R62 ;  /* 0x0021503e01007387 */ /* 0x000fe80000100a00 */
[----:B------:R1:W-:Y:S01]  /*4b390*/  STL.64 [R1+0x2148], R60 ;  /* 0x0021483c01007387 */ /* 0x0003e20000100a00 */
[----:B----4-:R-:W-:Y:S07]  /*4b3a0*/  HMMA.1688.F32.TF32 R96, R112, R52, R228 ;  /* 0x000000347060723c */ /* 0x010fee00000810e4 */
[----:B------:R-:W-:Y:S01]  /*4b3b0*/  MOV R228, R69 ;  /* 0x0000004500e47202 */ /* 0x000fe20000000f00 */
[----:B------:R-:W-:-:S02]  /*4b3c0*/  IMAD.MOV.U32 R229, RZ, RZ, R70 ;  /* 0x000000ffffe57224 */ /* 0x000fc400078e0046 */
[----:B------:R-:W-:Y:S01]  /*4b3d0*/  IMAD.MOV.U32 R230, RZ, RZ, R71 ;  /* 0x000000ffffe67224 */ /* 0x000fe200078e0047 */
[C---:B--2---:R-:W-:Y:S11]  /*4b3e0*/  HMMA.1688.F32.TF32 R64, R112.reuse, R56, R64 ;  /* 0x000000387040723c */ /* 0x044ff60000081040 */
[----:B------:R-:W-:Y:S11]  /*4b3f0*/  @!UPT UIADD3 URZ, URZ, URZ, URZ ;  /* 0x0000003f3f3ff290 */ /* 0x000ff6000fffe03f */
[----:B------:R-:W-:Y:S01]  /*4b400*/  @!UPT UIADD3 URZ, URZ, URZ, URZ ;  /* 0x0000003f3f3ff290 */ /* 0x000fe2000fffe03f */
[----:B------:R-:W-:Y:S04]  /*4b410*/  STL.64 [R1+0x2160], R66 ;  /* 0x0021604201007387 */ /* 0x000fe80000100a00 */
[----:B------:R-:W-:Y:S04]  /*4b420*/  STL.64 [R1+0x2158], R64 ;  /* 0x0021584001007387 */ /* 0x000fe80000100a00 */
[----:B------:R-:W2:Y:S04]  /*4b430*/  LDL.LU R69, [R1+0x2360] ;  /* 0x0023600001457983 */ /* 0x000ea80000300800 */
[----:B------:R-:W2:Y:S04]  /*4b440*/  LDL.LU R70, [R1+0x235c] ;  /* 0x00235c0001467983 */ /* 0x000ea80000300800 */
[----:B------:R-:W2:Y:S01]  /*4b450*/  LDL.LU R71, [R1+0x2358] ;  /* 0x0023580001477983 */ /* 0x000ea20000300800 */
[----:B-1----:R-:W-:Y:S01]  /*4b460*/  HMMA.1688.F32.TF32 R60, R112, R48, R88 ;  /* 0x00000030703c723c */ /* 0x002fe20000081058 */
[----:B------:R-:W-:Y:S11]  /*4b470*/  IMAD.MOV.U32 R231, RZ, RZ, R2 ;  /* 0x000000ffffe77224 */ /* 0x000ff600078e0002 */
[----:B------:R-:W-:Y:S11]  /*4b480*/  @!UPT UIADD3 URZ, URZ, URZ, URZ ;  /* 0x0000003f3f3ff290 */ /* 0x000ff6000fffe03f */
[----:B------:R-:W-:Y:S01]  /*4b490*/  STL.64 [R1+0x120], R60 ;  /* 0x0001203c01007387 */ /* 0x000fe20000100a00 */
[----:B------:R-:W-:-:S03]  /*4b4a0*/  IMAD.MOV.U32 R2, RZ, RZ, R63 ;  /* 0x000000ffff027224 */ /* 0x000fc600078e003f */
[----:B------:R1:W-:Y:S02]  /*4b4b0*/  STL [R1+0x128], R62 ;  /* 0x0001283e01007387 */ /* 0x0003e40000100800 */
[C---:B-1----:R-:W-:Y:S08]  /*4b4c0*/  HMMA.1688.F32.TF32 R60, R112.reuse, R44, R104 ;  /* 0x0000002c703c723c */ /* 0x042ff00000081068 */
[C---:B------:R-:W-:Y:S11]  /*4b4d0*/  HMMA.1688.F32.TF32 R72, R112.reuse, R24, R72 ;  /* 0x000000187048723c */ /* 0x040ff60000081048 */
[----:B------:R-:W-:Y:S05]  /*4b4e0*/  @!UPT UIADD3 URZ, URZ, URZ, URZ ;  /* 0x0000003f3f3ff290 */ /* 0x000fea000fffe03f */
[----:B------:R-:W-:Y:S01]  /*4b4f0*/  IMAD.MOV.U32 R214, RZ, RZ, R60 ;  /* 0x000000ffffd67224 */ /* 0x000fe200078e003c */
[----:B------:R-:W-:Y:S01]  /*4b500*/  MOV R215, R61 ;  /* 0x0000003d00d77202 */ /* 0x000fe20000000f00 */
[----:B------:R-:W-:Y:S02]  /*4b510*/  IMAD.MOV.U32 R6, RZ, RZ, R62 ;  /* 0x000000ffff067224 */ /* 0x000fe400078e003e */
[----:B------:R-:W-:Y:S02]  /*4b520*/  IMAD.MOV.U32 R7, RZ, RZ, R63 ;  /* 0x000000ffff077224 */ /* 0x000fe400078e003f */
[C---:B------:R-:W-:Y:S01]  /*4b530*/  HMMA.1688.F32.TF32 R60, R112.reuse, R40, R84 ;  /* 0x00000028703c723c */ /* 0x040fe20000081054 */
[----:B------:R-:W-:Y:S02]  /*4b540*/  IMAD.MOV.U32 R26, RZ, RZ, R99 ;  /* 0x000000ffff1a7224 */ /* 0x000fe400078e0063 */
[----:B------:R-:W-:Y:S11]  /*4b550*/  IMAD.MOV.U32 R31, RZ, RZ, R98 ;  /* 0x000000ffff1f7224 */ /* 0x000ff600078e0062 */
[----:B------:R-:W-:Y:S10]  /*4b560*/  @!UPT UIADD3 URZ, URZ, URZ, URZ ;  /* 0x0000003f3f3ff290 */ /* 0x000ff4000fffe03f */
[----:B------:R-:W-:Y:S01]  /*4b570*/  IMAD.MOV.U32 R10, RZ, RZ, R60 ;  /* 0x000000ffff0a7224 */ /* 0x000fe200078e003c */
[----:B------:R-:W-:Y:S01]  /*4b580*/  MOV R15, R63 ;  /* 0x0000003f000f7202 */ /* 0x000fe20000000f00 */
[----:B------:R-:W-:Y:S02]  /*4b590*/  IMAD.MOV.U32 R11, RZ, RZ, R61 ;  /* 0x000000ffff0b7224 */ /* 0x000fe400078e003d */
[----:B------:R-:W-:Y:S02]  /*4b5a0*/  IMAD.MOV.U32 R14, RZ, RZ, R62 ;  /* 0x000000ffff0e7224 */ /* 0x000fe400078e003e */
[C---:B------:R-:W-:Y:S08]  /*4b5b0*/  HMMA.1688.F32.TF32 R60, R112.reuse, R36, R80 ;  /* 0x00000024703c723c */ /* 0x040ff00000081050 */
[----:B---3--:R-:W-:Y:S01]  /*4b5c0*/  HMMA.1688.F32.TF32 R220, R112, R28, R220 ;  /* 0x0000001c70dc723c */ /* 0x008fe200000810dc */
        /* <DEDUP_REMOVED lines=22> */
[----:B------:R-:W2:Y:S04]  /*4b730*/  LDL.LU R83, [R1+0x20c] ;  /* 0x00020c0001537983 */ /* 0x000ea80000300800 */
[----:B------:R-:W-:Y:S04]  /*4b740*/  STL.64 [R1+0x2118], R222 ;  /* 0x002118de01007387 */ /* 0x000fe80000100a00 */
[----:B------:R-:W-:Y:S04]  /*4b750*/  STL.64 [R1+0x2110], R220 ;  /* 0x002110dc01007387 */ /* 0x000fe80000100a00 */
[----:B------:R-:W-:Y:S04]  /*4b760*/  STL.64 [R1+0x2128], R74 ;  /* 0x0021284a01007387 */ /* 0x000fe80000100a00 */
[----:B------:R-:W-:Y:S04]  /*4b770*/  STL.64 [R1+0x2120], R72 ;  /* 0x0021204801007387 */ /* 0x000fe80000100a00 */
        /* <DEDUP_REMOVED lines=20> */
[----:B------:R-:W-:Y:S08]  /*4b8c0*/  HMMA.1688.F32.TF32 R228, R112, R20, R228 ;  /* 0x0000001470e4723c */ /* 0x000ff000000810e4 */
[C---:B------:R-:W-:Y:S08]  /*4b8d0*/  HMMA.1688.F32.TF32 R92, R144.reuse, R56, R92 ;  /* 0x00000038905c723c */ /* 0x040ff0000008105c */
[----:B------:R-:W-:Y:S07]  /*4b8e0*/  HMMA.1688.F32.TF32 R160, R144, R52, R160 ;  /* 0x0000003490a0723c */ /* 0x000fee00000810a0 */
[----:B------:R-:W-:Y:S04]  /*4b8f0*/  STL.64 [R1+0x2138], R230 ;  /* 0x002138e601007387 */ /* 0x000fe80000100a00 */
[----:B------:R-:W-:Y:S01]  /*4b900*/  STL.64 [R1+0x2130], R228 ;  /* 0x002130e401007387 */ /* 0x000fe20000100a00 */
[----:B------:R-:W-:-:S02]  /*4b910*/  IMAD.MOV.U32 R219, RZ, RZ, R136 ;  /* 0x000000ffffdb7224 */ /* 0x000fc400078e0088 */
[----:B------:R-:W-:Y:S02]  /*4b920*/  IMAD.MOV.U32 R218, RZ, RZ, R137 ;  /* 0x000000ffffda7224 */ /* 0x000fe400078e0089 */
        /* <DEDUP_REMOVED lines=8> */
[----:B------:R-:W-:Y:S01]  /*4b9b0*/  MOV R117, R110 ;  /* 0x0000006e00757202 */ /* 0x000fe20000000f00 */
        /* <DEDUP_REMOVED lines=32> */
[----:B------:R-:W-:Y:S01]  /*4bbc0*/  HMMA.1688.F32.TF32 R96, R144, R48, R96 ;  /* 0x000000309060723c */ /* 0x000fe20000081060 */
        /* <DEDUP_REMOVED lines=21> */
[----:B------:R-:W-:Y:S01]  /*4bd20*/  IMAD.MOV.U32 R188, RZ, RZ, R236 ;  /* 0x000000ffffbc7224 */ /* 0x000fe200078e00ec */
[C---:B--2---:R-:W-:Y:S08]  /*4bd30*/  HMMA.1688.F32.TF32 R80, R112.reuse, R12, R80 ;  /* 0x0000000c7050723c */ /* 0x044ff00000081050 */
[C---:B---3--:R-:W-:Y:S08]  /*4bd40*/  HMMA.1688.F32.TF32 R84, R112.reuse, R8, R84 ;  /* 0x000000087054723c */ /* 0x048ff00000081054 */
[C---:B----4-:R-:W-:Y:S08]  /*4bd50*/  HMMA.1688.F32.TF32 R104, R112.reuse, R4, R104 ;  /* 0x000000047068723c */ /* 0x050ff00000081068 */
[C---:B------:R-:W-:Y:S08]  /*4bd60*/  HMMA.1688.F32.TF32 R88, R112.reuse, R212, R88 ;  /* 0x000000d47058723c */ /* 0x040ff00000081058 */
[C---:B------:R-:W-:Y:S08]  /*4bd70*/  HMMA.1688.F32.TF32 R76, R112.reuse, R16, R76 ;  /* 0x00000010704c723c */ /* 0x040ff0000008104c */
[----:B------:R-:W-:Y:S01]  /*4bd80*/  HMMA.1688.F32.TF32 R112, R112, R244, R248 ;  /* 0x000000f47070723c */ /* 0x000fe200000810f8 */
[----:B------:R-:W-:Y:S01]  /*4bd90*/  IMAD.MOV.U32 R189, RZ, RZ, R237 ;  /* 0x000000ffffbd7224 */ /* 0x000fe200078e00ed */
[----:B------:R-:W-:Y:S01]  /*4bda0*/  MOV R191, R239 ;  /* 0x000000ef00bf7202 */ /* 0x000fe20000000f00 */
[----:B------:R-:W-:Y:S01]  /*4bdb0*/  IMAD.MOV.U32 R190, RZ, RZ, R238 ;  /* 0x000000ffffbe7224 */ /* 0x000fe200078e00ee */
[----:B------:R-:W-:Y:S01]  /*4bdc0*/  MOV R65, R47 ;  /* 0x0000002f00417202 */ /* 0x000fe20000000f00 */
[----:B------:R-:W-:Y:S01]  /*4bdd0*/  IMAD.MOV.U32 R27, RZ, RZ, R60 ;  /* 0x000000ffff1b7224 */ /* 0x000fe200078e003c */
[----:B------:R-:W-:Y:S09]  /*4bde0*/  LDS R248, [R252+0x43080] ;  /* 0x04308000fcf87984 */ /* 0x000ff20000000800 */
[----:B------:R-:W-:Y:S04]  /*4bdf0*/  STL.64 [R1+0x2170], R78 ;  /* 0x0021704e01007387 */ /* 0x000fe80000100a00 */
[----:B------:R1:W-:Y:S04]  /*4be00*/  STL.64 [R1+0x2168], R76 ;  /* 0x0021684c01007387 */ /* 0x0003e80000100a00 */
        /* <DEDUP_REMOVED lines=10> */
[----:B------:R1:W-:Y:S04]  /*4beb0*/  STL.64 [R1+0x2210], R94 ;  /* 0x0022105e01007387 */ /* 0x0003e80000100a00 */
[----:B------:R1:W-:Y:S04]  /*4bec0*/  STL.64 [R1+0x2208], R92 ;  /* 0x0022085c01007387 */ /* 0x0003e80000100a00 */
[----:B------:R-:W-:Y:S04]  /*4bed0*/  STL.64 [R1+0x2220], R162 ;  /* 0x002220a201007387 */ /* 0x000fe80000100a00 */
[----:B------:R-:W-:Y:S04]  /*4bee0*/  STL.64 [R1+0x2218], R160 ;  /* 0x002218a001007387 */ /* 0x000fe80000100a00 */
        /* <DEDUP_REMOVED lines=39> */
[----:B------:R-:W-:Y:S01]  /*4c160*/  STL.64 [R1+0x2230], R98 ;  /* 0x0022306201007387 */ /* 0x000fe20000100a00 */
[----:B------:R-:W-:-:S03]  /*4c170*/  IMAD.MOV.U32 R61, RZ, RZ, R54 ;  /* 0x000000ffff3d7224 */ /* 0x000fc600078e0036 */
[----:B------:R1:W-:Y:S01]  /*4c180*/  STL.64 [R1+0x2228], R96 ;  /* 0x0022286001007387 */ /* 0x0003e20000100a00 */
[----:B------:R-:W-:Y:S02]  /*4c190*/  IMAD.MOV.U32 R23, RZ, RZ, R63 ;  /* 0x000000ffff177224 */ /* 0x000fe400078e003f */
[----:B------:R-:W-:Y:S01]  /*4c1a0*/  IMAD.MOV.U32 R62, RZ, RZ, R59 ;  /* 0x000000ffff3e7224 */ /* 0x000fe200078e003b */
        /* <DEDUP_REMOVED lines=8> */
[----:B------:R-:W3:Y:S01]  /*4c230*/  LDL.LU R46, [R1+0x2304] ;  /* 0x00230400012e7983 */ /* 0x000ee20000300800 */
[----:B-1----:R-:W-:-:S03]  /*4c240*/  IMAD.MOV.U32 R76, RZ, RZ, R247 ;  /* 0x000000ffff4c7224 */ /* 0x002fc600078e00f7 */
[----:B------:R-:W4:Y:S01]  /*4c250*/  LDL.LU R47, [R1+0x2300] ;  /* 0x00230000012f7983 */ /* 0x000f220000300800 */
[----:B------:R-:W-:-:S03]  /*4c260*/  IMAD.MOV.U32 R77, RZ, RZ, R246 ;  /* 0x000000ffff4d7224 */ /* 0x000fc600078e00f6 */
[----:B------:R-:W4:Y:S01]  /*4c270*/  LDL.LU R50, [R1+0x22fc] ;  /* 0x0022fc0001327983 */ /* 0x000f220000300800 */
[----:B------:R-:W-:-:S03]  /*4c280*/  IMAD.MOV.U32 R78, RZ, RZ, R34 ;  /* 0x000000ffff4e7224 */ /* 0x000fc600078e0022 */
[----:B------:R-:W4:Y:S01]  /*4c290*/  LDL.LU R51, [R1+0x22f8] ;  /* 0x0022f80001337983 */ /* 0x000f220000300800 */
[----:B------:R-:W-:-:S03]  /*4c2a0*/  MOV R79, R35 ;  /* 0x00000023004f7202 */ /* 0x000fc60000000f00 */
[----:B------:R-:W4:Y:S04]  /*4c2b0*/  LDL.LU R247, [R1+0x22f4] ;  /* 0x0022f40001f77983 */ /* 0x000f280000300800 */
[----:B------:R-:W4:Y:S04]  /*4c2c0*/  LDL.LU R246, [R1+0x22f0] ;  /* 0x0022f00001f67983 */ /* 0x000f280000300800 */
[----:B------:R-:W4:Y:S01]  /*4c2d0*/  LDL.LU R34, [R1+0x22ec] ;  /* 0x0022ec0001227983 */ /* 0x000f220000300800 */
[----:B--2---:R-:W-:-:S03]  /*4c2e0*/  IMAD.MOV.U32 R80, RZ, RZ, R38 ;  /* 0x000000ffff507224 */ /* 0x004fc600078e0026 */
[----:B------:R-:W2:Y:S01]  /*4c2f0*/  LDL.LU R35, [R1+0x22e8] ;  /* 0x0022e80001237983 */ /* 0x000ea20000300800 */
[----:B------:R-:W-:Y:S02]  /*4c300*/  IMAD.MOV.U32 R81, RZ, RZ, R39 ;  /* 0x000000ffff517224 */ /* 0x000fe400078e0027 */
[----:B------:R-:W-:Y:S01]  /*4c310*/  IMAD.MOV.U32 R82, RZ, RZ, R42 ;  /* 0x000000ffff527224 */ /* 0x000fe200078e002a */
[----:B------:R-:W2:Y:S01]  /*4c320*/  LDL.LU R38, [R1+0x22e4] ;  /* 0x0022e40001267983 */ /* 0x000ea20000300800 */
[----:B------:R-:W-:-:S03]  /*4c330*/  IMAD.MOV.U32 R83, RZ, RZ, R43 ;  /* 0x000000ffff537224 */ /* 0x000fc600078e002b */
[----:B------:R-:W2:Y:S04]  /*4c340*/  LDL.LU R39, [R1+0x22e0] ;  /* 0x0022e00001277983 */ /* 0x000ea80000300800 */
[----:B------:R-:W2:Y:S04]  /*4c350*/  LDL.LU R42, [R1+0x22dc] ;  /* 0x0022dc00012a7983 */ /* 0x000ea80000300800 */
[----:B------:R-:W2:Y:S04]  /*4c360*/  LDL.LU R43, [R1+0x22d8] ;  /* 0x0022d800012b7983 */ /* 0x000ea80000300800 */
[----:B------:R-:W-:Y:S04]  /*4c370*/  LDS R250, [R252+0x43480] ;  /* 0x04348000fcfa7984 */ /* 0x000fe80000000800 */
[----:B------:R-:W-:Y:S04]  /*4c380*/  LDS R249, [R3+0x43080] ;  /* 0x0430800003f97984 */ /* 0x000fe80000000800 */
[----:B------:R-:W1:Y:S01]  /*4c390*/  LDS R251, [R3+0x43480] ;  /* 0x0434800003fb7984 */ /* 0x000e620000000800 */
[----:B---3--:R-:W-:-:S02]  /*4c3a0*/  IMAD.MOV.U32 R71, RZ, RZ, R46 ;  /* 0x000000ffff477224 */ /* 0x008fc400078e002e */
[----:B----4-:R-:W-:Y:S01]  /*4c3b0*/  IMAD.MOV.U32 R70, RZ, RZ, R47 ;  /* 0x000000ffff467224 */ /* 0x010fe200078e002f */
[----:B------:R-:W-:Y:S01]  /*4c3c0*/  MOV R69, R50 ;  /* 0x0000003200457202 */ /* 0x000fe20000000f00 */
[----:B------:R-:W-:Y:S02]  /*4c3d0*/  IMAD.MOV.U32 R68, RZ, RZ, R51 ;  /* 0x000000ffff447224 */ /* 0x000fe400078e0033 */
[----:B------:R-:W3:Y:S04]  /*4c3e0*/  LDL.LU R51, [R1+0x22d4] ;  /* 0x0022d40001337983 */ /* 0x000ee80000300800 */
[----:B------:R-:W4:Y:S04]  /*4c3f0*/  LDL.LU R50, [R1+0x22d0] ;  /* 0x0022d00001327983 */ /* 0x000f280000300800 */
[----:B------:R-:W4:Y:S01]  /*4c400*/  LDL.LU R47, [R1+0x22cc] ;  /* 0x0022cc00012f7983 */ /* 0x000f220000300800 */
[----:B------:R-:W-:-:S02]  /*4c410*/  IMAD.MOV.U32 R222, RZ, RZ, R246 ;  /* 0x000000ffffde7224 */ /* 0x000fc400078e00f6 */
[----:B------:R-:W-:Y:S01]  /*4c420*/  IMAD.MOV.U32 R221, RZ, RZ, R34 ;  /* 0x000000ffffdd7224 */ /* 0x000fe200078e0022 */
[----:B------:R-:W4:Y:S01]  /*4c430*/  LDL.LU R46, [R1+0x22c8] ;  /* 0x0022c800012e7983 */ /* 0x000f220000300800 */
[----:B--2---:R-:W-:-:S03]  /*4c440*/  IMAD.MOV.U32 R220, RZ, RZ, R35 ;  /* 0x000000ffffdc7224 */ /* 0x004fc600078e0023 */
[----:B------:R-:W2:Y:S01]  /*4c450*/  LDL.LU R35, [R1+0x22c4] ;  /* 0x0022c40001237983 */ /* 0x000ea20000300800 */
[----:B------:R-:W-:-:S03]  /*4c460*/  MOV R223, R247 ;  /* 0x000000f700df7202 */ /* 0x000fc60000000f00 */
[----:B------:R-:W2:Y:S04]  /*4c470*/  LDL.LU R34, [R1+0x22c0] ;  /* 0x0022c00001227983 */ /* 0x000ea80000300800 */
[----:B------:R-:W2:Y:S04]  /*4c480*/  LDL.LU R246, [R1+0x22bc] ;  /* 0x0022bc0001f67983 */ /* 0x000ea80000300800 */
[----:B------:R-:W2:Y:S01]  /*4c490*/  LDL.LU R247, [R1+0x22b8] ;  /* 0x0022b80001f77983 */ /* 0x000ea20000300800 */
[----:B------:R-:W-:Y:S02]  /*4c4a0*/  IMAD.MOV.U32 R73, RZ, RZ, R42 ;  /* 0x000000ffff497224 */ /* 0x000fe400078e002a */
[----:B------:R-:W-:-:S02]  /*4c4b0*/  IMAD.MOV.U32 R72, RZ, RZ, R43 ;  /* 0x000000ffff487224 */ /* 0x000fc400078e002b */
[----:B------:R-:W2:Y:S01]  /*4c4c0*/  LDL.LU R43, [R1+0x22b4] ;  /* 0x0022b400012b7983 */ /* 0x000ea20000300800 */
[----:B------:R-:W-:Y:S02]  /*4c4d0*/  IMAD.MOV.U32 R74, RZ, RZ, R39 ;  /* 0x000000ffff4a7224 */ /* 0x000fe400078e0027 */
[----:B------:R-:W-:Y:S01]  /*4c4e0*/  IMAD.MOV.U32 R75, RZ, RZ, R38 ;  /* 0x000000ffff4b7224 */ /* 0x000fe200078e0026 */
[----:B------:R-:W2:Y:S04]  /*4c4f0*/  LDL.LU R42, [R1+0x22b0] ;  /* 0x0022b000012a7983 */ /* 0x000ea80000300800 */
[----:B------:R-:W2:Y:S04]  /*4c500*/  LDL.LU R39, [R1+0x22ac] ;  /* 0x0022ac0001277983 */ /* 0x000ea80000300800 */
[----:B------:R-:W2:Y:S01]  /*4c510*/  LDL.LU R38, [R1+0x22a8] ;  /* 0x0022a80001267983 */ /* 0x000ea20000300800 */
        /* <DEDUP_REMOVED lines=16> */
[----:B---3--:R-:W-:-:S02]  /*4c620*/  IMAD.MOV.U32 R231, RZ, RZ, R51 ;  /* 0x000000ffffe77224 */ /* 0x008fc400078e0033 */
[----:B----4-:R-:W-:Y:S02]  /*4c630*/  IMAD.MOV.U32 R230, RZ, RZ, R50 ;  /* 0x000000ffffe67224 */ /* 0x010fe400078e0032 */
[----:B--2---:R-:W-:Y:S02]  /*4c640*/  IMAD.MOV.U32 R95, RZ, RZ, R35 ;  /* 0x000000ffff5f7224 */ /* 0x004fe400078e0023 */
[----:B------:R-:W-:Y:S02]  /*4c650*/  IMAD.MOV.U32 R94, RZ, RZ, R34 ;  /* 0x000000ffff5e7224 */ /* 0x000fe400078e0022 */
[----:B------:R-:W-:Y:S02]  /*4c660*/  IMAD.MOV.U32 R92, RZ, RZ, R246 ;  /* 0x000000ffff5c7224 */ /* 0x000fe400078e00f6 */
[----:B------:R-:W2:Y:S01]  /*4c670*/  LDL.LU R246, [R1+0x22a4] ;  /* 0x0022a40001f67983 */ /* 0x000ea20000300800 */
[----:B------:R-:W-:-:S03]  /*4c680*/  MOV R93, R247 ;  /* 0x000000f7005d7202 */ /* 0x000fc60000000f00 */
[----:B------:R-:W2:Y:S04]  /*4c690*/  LDL.LU R247, [R1+0x22a0] ;  /* 0x0022a00001f77983 */ /* 0x000ea80000300800 */
[----:B------:R-:W3:Y:S04]  /*4c6a0*/  LDL.LU R34, [R1+0x229c] ;  /* 0x00229c0001227983 */ /* 0x000ee80000300800 */
[----:B------:R-:W3:Y:S04]  /*4c6b0*/  LDL.LU R35, [R1+0x2298] ;  /* 0x0022980001237983 */ /* 0x000ee80000300800 */
[----:B------:R-:W4:Y:S01]  /*4c6c0*/  LDL.LU R96, [R1+0xe0] ;  /* 0x0000e00001607983 */ /* 0x000f220000300800 */
[----:B------:R-:W-:-:S03]  /*4c6d0*/  IMAD.MOV.U32 R161, RZ, RZ, R39 ;  /* 0x000000ffffa17224 */ /* 0x000fc600078e0027 */
[----:B------:R-:W4:Y:S01]  /*4c6e0*/  LDL.LU R97, [R1+0xe4] ;  /* 0x0000e40001617983 */ /* 0x000f220000300800 */
[----:B------:R-:W-:-:S03]  /*4c6f0*/  IMAD.MOV.U32 R160, RZ, RZ, R38 ;  /* 0x000000ffffa07224 */ /* 0x000fc600078e0026 */
[----:B------:R-:W4:Y:S01]  /*4c700*/  LDL.LU R98, [R1+0xe8] ;  /* 0x0000e80001627983 */ /* 0x000f220000300800 */
[----:B------:R-:W-:-:S03]  /*4c710*/  IMAD.MOV.U32 R162, RZ, RZ, R42 ;  /* 0x000000ffffa27224 */ /* 0x000fc600078e002a */
[----:B------:R-:W4:Y:S01]  /*4c720*/  LDL.LU R99, [R1+0xec] ;  /* 0x0000ec0001637983 */ /* 0x000f220000300800 */
[----:B------:R-:W-:-:S03]  /*4c730*/  MOV R163, R43 ;  /* 0x0000002b00a37202 */ /* 0x000fc60000000f00 */
[----:B------:R-:W2:Y:S01]  /*4c740*/  LDL.LU R38, [R1+0x2294] ;  /* 0x0022940001267983 */ /* 0x000ea20000300800 */
[----:B------:R-:W-:-:S03]  /*4c750*/  IMAD.MOV.U32 R228, RZ, RZ, R46 ;  /* 0x000000ffffe47224 */ /* 0x000fc600078e002e */
[----:B------:R-:W2:Y:S01]  /*4c760*/  LDL.LU R39, [R1+0x2290] ;  /* 0x0022900001277983 */ /* 0x000ea20000300800 */
[----:B------:R-:W-:-:S03]  /*4c770*/  IMAD.MOV.U32 R229, RZ, RZ, R47 ;  /* 0x000000ffffe57224 */ /* 0x000fc600078e002f */
        /* <DEDUP_REMOVED lines=34> */
[----:B------:R-:W-:Y:S08]  /*4c9a0*/  HMMA.1688.F32.TF32 R144, R144, R244, R148 ;  /* 0x000000f49090723c */ /* 0x000ff00000081094 */
[----:B-1----:R-:W-:Y:S01]  /*4c9b0*/  HMMA.1688.F32.TF32 R148, R248, R56, R236 ;  /* 0x00000038f894723c */ /* 0x002fe200000810ec */
[----:B------:R-:W-:Y:S04]  /*4c9c0*/  LDS R236, [R0+0x43800] ;  /* 0x0438000000ec7984 */ /* 0x000fe80000000800 */
[----:B------:R-:W-:Y:S02]  /*4c9d0*/  LDS R238, [R0+0x43c00] ;  /* 0x043c000000ee7984 */ /* 0x000fe40000000800 */
[----:B------:R-:W-:-:S05]  /*4c9e0*/  LOP3.LUT R57, R0, 0x20, RZ, 0x3c, !PT ;  /* 0x0000002000397812 */ /* 0x000fca00078e3cff */
[----:B------:R-:W-:Y:S04]  /*4c9f0*/  LDS R237, [R57+0x43800] ;  /* 0x0438000039ed7984 */ /* 0x000fe80000000800 */
[----:B------:R-:W3:Y:S01]  /*4ca00*/  LDS R239, [R57+0x43c00] ;  /* 0x043c000039ef7984 */ /* 0x000ee20000000800 */
[----:B------:R-:W-:Y:S08]  /*4ca10*/  HMMA.1688.F32.TF32 R196, R248, R8, R196 ;  /* 0x00000008f8c4723c */ /* 0x000ff000000810c4 */
[C---:B---3--:R-:W-:Y:S08]  /*4ca20*/  HMMA.1688.F32.TF32 R68, R236.reuse, R34, R68 ;  /* 0x00000022ec44723c */ /* 0x048ff00000081044 */
[C---:B--2---:R-:W-:Y:S08]  /*4ca30*/  HMMA.1688.F32.TF32 R220, R236.reuse, R38, R220 ;  /* 0x00000026ecdc723c */ /* 0x044ff000000810dc */
[C---:B----4-:R-:W-:Y:S08]  /*4ca40*/  HMMA.1688.F32.TF32 R72, R236.reuse, R42, R72 ;  /* 0x0000002aec48723c */ /* 0x050ff00000081048 */
[C---:B------:R-:W-:Y:S08]  /*4ca50*/  HMMA.1688.F32.TF32 R228, R236.reuse, R46, R228 ;  /* 0x0000002eece4723c */ /* 0x040ff000000810e4 */
[C---:B------:R-:W-:Y:S08]  /*4ca60*/  HMMA.1688.F32.TF32 R92, R236.reuse, R50, R92 ;  /* 0x00000032ec5c723c */ /* 0x040ff0000008105c */
[C---:B------:R-:W-:Y:S08]  /*4ca70*/  HMMA.1688.F32.TF32 R96, R236.reuse, R58, R96 ;  /* 0x0000003aec60723c */ /* 0x040ff00000081060 */
[----:B------:R-:W-:Y:S08]  /*4ca80*/  HMMA.1688.F32.TF32 R160, R236, R54, R160 ;  /* 0x00000036eca0723c */ /* 0x000ff000000810a0 */
[----:B------:R-:W-:Y:S08]  /*4ca90*/  HMMA.1688.F32.TF32 R200, R248, R4, R200 ;  /* 0x00000004f8c8723c */ /* 0x000ff000000810c8 */
[----:B------:R-:W-:Y:S01]  /*4caa0*/  IMAD.MOV.U32 R5, RZ, RZ, R98 ;  /* 0x000000ffff057224 */ /* 0x000fe200078e0062 */
[----:B------:R-:W-:Y:S01]  /*4cab0*/  MOV R4, R99 ;  /* 0x0000006300047202 */ /* 0x000fe20000000f00 */
[----:B------:R-:W-:Y:S01]  /*4cac0*/  IMAD.MOV.U32 R9, RZ, RZ, R96 ;  /* 0x000000ffff097224 */ /* 0x000fe200078e0060 */
[----:B------:R-:W2:Y:S01]  /*4cad0*/  LDL.LU.64 R98, [R1+0x2230] ;  /* 0x0022300001627983 */ /* 0x000ea20000300a00 */
[----:B------:R-:W-:-:S03]  /*4cae0*/  IMAD.MOV.U32 R8, RZ, RZ, R97 ;  /* 0x000000ffff087224 */ /* 0x000fc600078e0061 */
        /* <DEDUP_REMOVED lines=10> */
[----:B------:R-:W-:Y:S04]  /*4cb90*/  STL.64 [R1+0xb8], R230 ;  /* 0x0000b8e601007387 */ /* 0x000fe80000100a00 */
[----:B------:R1:W-:Y:S04]  /*4cba0*/  STL.64 [R1+0xa0], R72 ;  /* 0x0000a04801007387 */ /* 0x0003e80000100a00 */
[----:B------:R1:W-:Y:S04]  /*4cbb0*/  STL.64 [R1+0xa8], R74 ;  /* 0x0000a84a01007387 */ /* 0x0003e80000100a00 */
[----:B------:R1:W-:Y:S02]  /*4cbc0*/  STL.64 [R1+0x90], R220 ;  /* 0x000090dc01007387 */ /* 0x0003e40000100a00 */
[----:B-1----:R-:W-:-:S02]  /*4cbd0*/  IMAD.MOV.U32 R72, RZ, RZ, R214 ;  /* 0x000000ffff487224 */ /* 0x002fc400078e00d6 */
[----:B------:R1:W-:Y:S01]  /*4cbe0*/  STL.64 [R1+0x98], R222 ;  /* 0x000098de01007387 */ /* 0x0003e20000100a00 */
[----:B------:R-:W-:-:S03]  /*4cbf0*/  IMAD.MOV.U32 R73, RZ, RZ, R215 ;  /* 0x000000ffff497224 */ /* 0x000fc600078e00d7 */
[----:B------:R-:W2:Y:S01]  /*4cc00*/  LDL.LU R214, [R1+0x2204] ;  /* 0x0022040001d67983 */ /* 0x000ea20000300800 */
[----:B------:R-:W-:-:S03]  /*4cc10*/  IMAD.MOV.U32 R74, RZ, RZ, R6 ;  /* 0x000000ffff4a7224 */ /* 0x000fc600078e0006 */
[----:B------:R1:W-:Y:S01]  /*4cc20*/  STL.64 [R1+0x80], R68 ;  /* 0x0000804401007387 */ /* 0x0003e20000100a00 */
[----:B------:R-:W-:-:S03]  /*4cc30*/  IMAD.MOV.U32 R75, RZ, RZ, R7 ;  /* 0x000000ffff4b7224 */ /* 0x000fc600078e0007 */
[----:B------:R1:W-:Y:S01]  /*4cc40*/  STL.64 [R1+0x88], R70 ;  /* 0x0000884601007387 */ /* 0x0003e20000100a00 */
[----:B------:R-:W-:-:S03]  /*4cc50*/  IMAD.MOV.U32 R220, RZ, RZ, R10 ;  /* 0x000000ffffdc7224 */ /* 0x000fc600078e000a */
[----:B------:R-:W2:Y:S01]  /*4cc60*/  LDL.LU R215, [R1+0x2200] ;  /* 0x0022000001d77983 */ /* 0x000ea20000300800 */
[----:B------:R-:W-:-:S03]  /*4cc70*/  MOV R221, R11 ;  /* 0x0000000b00dd7202 */ /* 0x000fc60000000f00 */
[----:B------:R-:W3:Y:S01]  /*4cc80*/  LDL.LU R6, [R1+0x21fc] ;  /* 0x0021fc0001067983 */ /* 0x000ee20000300800 */
[----:B-1----:R-:W-:-:S03]  /*4cc90*/  IMAD.MOV.U32 R222, RZ, RZ, R14 ;  /* 0x000000ffffde7224 */ /* 0x002fc600078e000e */
        /* <DEDUP_REMOVED lines=8> */
[----:B------:R-:W4:Y:S04]  /*4cd20*/  LDL.LU R15, [R1+0x21e8] ;  /* 0x0021e800010f7983 */ /* 0x000f280000300800 */
[----:B------:R-:W4:Y:S01]  /*4cd30*/  LDL.LU R18, [R1+0x21e4] ;  /* 0x0021e40001127983 */ /* 0x000f220000300800 */
[----:B------:R-:W-:-:S03]  /*4cd40*/  MOV R231, R26 ;  /* 0x0000001a00e77202 */ /* 0x000fc60000000f00 */
        /* <DEDUP_REMOVED lines=9> */
[----:B------:R-:W4:Y:S04]  /*4cde0*/  LDL.LU R22, [R1+0x21cc] ;  /* 0x0021cc0001167983 */ /* 0x000f280000300800 */
[----:B------:R-:W4:Y:S01]  /*4cdf0*/  LDL.LU R23, [R1+0x21c8] ;  /* 0x0021c80001177983 */ /* 0x000f220000300800 */
[C---:B--2---:R-:W-:Y:S08]  /*4ce00*/  HMMA.1688.F32.TF32 R60, R236.reuse, R214, R60 ;  /* 0x000000d6ec3c723c */ /* 0x044ff0000008103c */
[C---:B---3--:R-:W-:Y:S08]  /*4ce10*/  HMMA.1688.F32.TF32 R64, R236.reuse, R6, R64 ;  /* 0x00000006ec40723c */ /* 0x048ff00000081040 */
[C---:B----4-:R-:W-:Y:S08]  /*4ce20*/  HMMA.1688.F32.TF32 R76, R236.reuse, R10, R76 ;  /* 0x0000000aec4c723c */ /* 0x050ff0000008104c */
[C---:B------:R-:W-:Y:S08]  /*4ce30*/  HMMA.1688.F32.TF32 R112, R236.reuse, R30, R112 ;  /* 0x0000001eec70723c */ /* 0x040ff00000081070 */
        /* <DEDUP_REMOVED lines=69> */
[----:B------:R-:W-:Y:S01]  /*4d290*/  IMAD.MOV.U32 R67, RZ, RZ, R2 ;  /* 0x000000ffff437224 */ /* 0x000fe200078e0002 */
[C---:B------:R-:W-:Y:S02]  /*4d2a0*/  HMMA.1688.F32.TF32 R72, R248.reuse, R46, R72 ;  /* 0x0000002ef848723c */ /* 0x040fe40000081048 */
[----:B------:R-:W3:Y:S06]  /*4d2b0*/  LDL.LU R2, [R1+0x2140] ;  /* 0x0021400001027983 */ /* 0x000eec0000300800 */
[C---:B------:R-:W-:Y:S08]  /*4d2c0*/  HMMA.1688.F32.TF32 R220, R248.reuse, R42, R220 ;  /* 0x0000002af8dc723c */ /* 0x040ff000000810dc */
[C---:B------:R-:W-:Y:S01]  /*4d2d0*/  HMMA.1688.F32.TF32 R68, R248.reuse, R38, R68 ;  /* 0x00000026f844723c */ /* 0x040fe20000081044 */
[----:B------:R-:W-:Y:S04]  /*4d2e0*/  STL.64 [R1+0x130], R228 ;  /* 0x000130e401007387 */ /* 0x000fe80000100a00 */
[----:B------:R1:W-:Y:S04]  /*4d2f0*/  STL.64 [R1+0x138], R230 ;  /* 0x000138e601007387 */ /* 0x0003e80000100a00 */
[----:B------:R-:W-:Y:S04]  /*4d300*/  LDS R60, [R252+0x43880] ;  /* 0x04388000fc3c7984 */ /* 0x000fe80000000800 */
[----:B------:R-:W-:Y:S04]  /*4d310*/  LDS R62, [R252+0x43c80] ;  /* 0x043c8000fc3e7984 */ /* 0x000fe80000000800 */
[----:B-1----:R-:W3:Y:S04]  /*4d320*/  LDL.LU.64 R230, [R1+0x2138] ;  /* 0x0021380001e67983 */ /* 0x002ee80000300a00 */
[----:B------:R-:W3:Y:S04]  /*4d330*/  LDL.LU.64 R228, [R1+0x2130] ;  /* 0x0021300001e47983 */ /* 0x000ee80000300a00 */
[----:B------:R-:W-:Y:S04]  /*4d340*/  LDS R61, [R3+0x43880] ;  /* 0x04388000033d7984 */ /* 0x000fe80000000800 */
[----:B------:R-:W1:Y:S01]  /*4d350*/  LDS R63, [R3+0x43c80] ;  /* 0x043c8000033f7984 */ /* 0x000e620000000800 */
[----:B--2---:R-:W-:Y:S11]  /*4d360*/  HMMA.1688.F32.TF32 R64, R248, R50, R64 ;  /* 0x00000032f840723c */ /* 0x004ff60000081040 */
[----:B------:R-:W-:Y:S11]  /*4d370*/  @!UPT UIADD3 URZ, URZ, URZ, URZ ;  /* 0x0000003f3f3ff290 */ /* 0x000ff6000fffe03f */
[----:B------:R-:W-:Y:S01]  /*4d380*/  @!UPT UIADD3 URZ, URZ, URZ, URZ ;  /* 0x0000003f3f3ff290 */ /* 0x000fe2000fffe03f */
[----:B------:R2:W-:Y:S04]  /*4d390*/  STL.64 [R1+0x120], R64 ;  /* 0x0001204001007387 */ /* 0x0005e80000100a00 */
[----:B------:R1:W-:Y:S01]  /*4d3a0*/  STL.64 [R1+0x128], R66 ;  /* 0x0001284201007387 */ /* 0x0003e20000100a00 */
[----:B--2---:R-:W-:Y:S01]  /*4d3b0*/  MOV R64, R72 ;  /* 0x0000004800407202 */ /* 0x004fe20000000f00 */
[----:B------:R-:W-:Y:S02]  /*4d3c0*/  IMAD.MOV.U32 R65, RZ, RZ, R73 ;  /* 0x000000ffff417224 */ /* 0x000fe400078e0049 */
[----:B-1----:R-:W-:Y:S02]  /*4d3d0*/  IMAD.MOV.U32 R66, RZ, RZ, R74 ;  /* 0x000000ffff427224 */ /* 0x002fe400078e004a */
[----:B------:R-:W-:-:S02]  /*4d3e0*/  IMAD.MOV.U32 R67, RZ, RZ, R75 ;  /* 0x000000ffff437224 */ /* 0x000fc400078e004b */
[----:B------:R-:W2:Y:S04]  /*4d3f0*/  LDL.LU.64 R74, [R1+0x2128] ;  /* 0x00212800014a7983 */ /* 0x000ea80000300a00 */
[----:B------:R-:W2:Y:S04]  /*4d400*/  LDL.LU.64 R72, [R1+0x2120] ;  /* 0x0021200001487983 */ /* 0x000ea80000300a00 */
[----:B------:R-:W-:Y:S04]  /*4d410*/  STL.64 [R1+0x100], R220 ;  /* 0x000100dc01007387 */ /* 0x000fe80000100a00 */
[----:B------:R1:W-:Y:S04]  /*4d420*/  STL.64 [R1+0x108], R222 ;  /* 0x000108de01007387 */ /* 0x0003e80000100a00 */
[----:B-1----:R-:W3:Y:S04]  /*4d430*/  LDL.LU.64 R222, [R1+0x2118] ;  /* 0x0021180001de7983 */ /* 0x002ee80000300a00 */
[----:B------:R-:W3:Y:S04]  /*4d440*/  LDL.LU.64 R220, [R1+0x2110] ;  /* 0x0021100001dc7983 */ /* 0x000ee80000300a00 */
[----:B------:R-:W-:Y:S04]  /*4d450*/  STL.64 [R1+0xf0], R68 ;  /* 0x0000f04401007387 */ /* 0x000fe80000100a00 */
[----:B------:R1:W-:Y:S04]  /*4d460*/  STL.64 [R1+0xf8], R70 ;  /* 0x0000f84601007387 */ /* 0x0003e80000100a00 */
[----:B-1----:R-:W3:Y:S04]  /*4d470*/  LDL.LU.64 R70, [R1+0x2108] ;  /* 0x0021080001467983 */ /* 0x002ee80000300a00 */
[----:B------:R-:W3:Y:S01]  /*4d480*/  LDL.LU.64 R68, [R1+0x2100] ;  /* 0x0021000001447983 */ /* 0x000ee20000300a00 */
[C---:B--2---:R-:W-:Y:S08]  /*4d490*/  HMMA.1688.F32.TF32 R72, R248.reuse, R26, R72 ;  /* 0x0000001af848723c */ /* 0x044ff00000081048 */
[C---:B---3--:R-:W-:Y:S11]  /*4d4a0*/  HMMA.1688.F32.TF32 R68, R248.reuse, R34, R68 ;  /* 0x00000022f844723c */ /* 0x048ff60000081044 */
[----:B------:R-:W-:Y:S11]  /*4d4b0*/  @!UPT UIADD3 URZ, URZ, URZ, URZ ;  /* 0x0000003f3f3ff290 */ /* 0x000ff6000fffe03f */
[----:B------:R-:W-:Y:S01]  /*4d4c0*/  @!UPT UIADD3 URZ, URZ, URZ, URZ ;  /* 0x0000003f3f3ff290 */ /* 0x000fe2000fffe03f */
[----:B------:R-:W-:Y:S04]  /*4d4d0*/  STL [R1+0x20e8], R68 ;  /* 0x0020e84401007387 */ /* 0x000fe80000100800 */
[----:B------:R-:W-:Y:S04]  /*4d4e0*/  STL [R1+0x20e4], R69 ;  /* 0x0020e44501007387 */ /* 0x000fe80000100800 */
[----:B------:R-:W-:Y:S04]  /*4d4f0*/  STL [R1+0x20e0], R70 ;  /* 0x0020e04601007387 */ /* 0x000fe80000100800 */
[----:B------:R1:W-:Y:S02]  /*4d500*/  STL [R1+0x20dc], R71 ;  /* 0x0020dc4701007387 */ /* 0x0003e40000100800 */
[C---:B-1----:R-:W-:Y:S02]  /*4d510*/  HMMA.1688.F32.TF32 R68, R248.reuse, R30, R220 ;  /* 0x0000001ef844723c */ /* 0x042fe400000810dc */
[----:B------:R-:W-:Y:S11]  /*4d520*/  STL [R1+0x20ec], R72 ;  /* 0x0020ec4801007387 */ /* 0x000ff60000100800 */
[----:B------:R-:W-:Y:S10]  /*4d530*/  @!UPT UIADD3 URZ, URZ, URZ, URZ ;  /* 0x0000003f3f3ff290 */ /* 0x000ff4000fffe03f */
[----:B------:R-:W-:Y:S04]  /*4d540*/  STL.64 [R1+0x220], R68 ;  /* 0x0002204401007387 */ /* 0x000fe80000100a00 */
[----:B------:R1:W-:Y:S02]  /*4d550*/  STL.64 [R1+0x228], R70 ;  /* 0x0002284601007387 */ /* 0x0003e40000100a00 */
[C---:B-1----:R-:W-:Y:S02]  /*4d560*/  HMMA.1688.F32.TF32 R68, R248.reuse, R14, R80 ;  /* 0x0000000ef844723c */ /* 0x042fe40000081050 */
[----:B------:R-:W-:Y:S04]  /*4d570*/  STL [R1+0x20d8], R73 ;  /* 0x0020d84901007387 */ /* 0x000fe80000100800 */
[----:B------:R-:W-:Y:S02]  /*4d580*/  STL [R1+0x20d4], R74 ;  /* 0x0020d44a01007387 */ /* 0x000fe40000100800 */
[C---:B------:R-:W-:Y:S02]  /*4d590*/  HMMA.1688.F32.TF32 R220, R248.reuse, R22, R228 ;  /* 0x00000016f8dc723c */ /* 0x040fe400000810e4 */
[----:B------:R1:W-:Y:S06]  /*4d5a0*/  STL [R1+0x20d0], R75 ;  /* 0x0020d04b01007387 */ /* 0x0003ec0000100800 */
[----:B----4-:R-:W-:Y:S01]  /*4d5b0*/  HMMA.1688.F32.TF32 R80, R248, R6, R104 ;  /* 0x00000006f850723c */ /* 0x010fe20000081068 */
[----:B------:R-:W-:-:S02]  /*4d5c0*/  IMAD.MOV.U32 R228, RZ, RZ, R9 ;  /* 0x000000ffffe47224 */ /* 0x000fc400078e0009 */
[----:B------:R-:W-:Y:S01]  /*4d5d0*/  IMAD.MOV.U32 R229, RZ, RZ, R8 ;  /* 0x000000ffffe57224 */ /* 0x000fe200078e0008 */
[----:B------:R-:W-:Y:S01]  /*4d5e0*/  MOV R230, R5 ;  /* 0x0000000500e67202 */ /* 0x000fe20000000f00 */
[----:B------:R-:W-:Y:S01]  /*4d5f0*/  IMAD.MOV.U32 R231, RZ, RZ, R4 ;  /* 0x000000ffffe77224 */ /* 0x000fe200078e0004 */
[----:B------:R-:W-:Y:S02]  /*4d600*/  LDS R104, [R252+0x44000] ;  /* 0x04400000fc687984 */ /* 0x000fe40000000800 */
[----:B-1----:R-:W-:Y:S02]  /*4d610*/  HMMA.1688.F32.TF32 R72, R248, R18, R76 ;  /* 0x00000012f848723c */ /* 0x002fe4000008104c */
[----:B------:R-:W-:Y:S04]  /*4d620*/  LDS R106, [R252+0x44400] ;  /* 0x04440000fc6a7984 */ /* 0x000fe80000000800 */
[----:B------:R-:W-:Y:S01]  /*4d630*/  LDS R105, [R3+0x44000] ;  /* 0x0440000003697984 */ /* 0x000fe20000000800 */
[----:B------:R-:W-:Y:S01]  /*4d640*/  IMAD.MOV.U32 R79, RZ, RZ, R68 ;  /* 0x000000ffff4f7224 */ /* 0x000fe200078e0044 */
[----:B------:R-:W-:Y:S01]  /*4d650*/  MOV R77, R70 ;  /* 0x00000046004d7202 */ /* 0x000fe20000000f00 */
[----:B------:R-:W-:Y:S01]  /*4d660*/  IMAD.MOV.U32 R78, RZ, RZ, R69 ;  /* 0x000000ffff4e7224 */ /* 0x000fe200078e0045 */
[----:B------:R-:W-:Y:S01]  /*4d670*/  STL.64 [R1+0x210], R220 ;  /* 0x000210dc01007387 */ /* 0x000fe20000100a00 */
[----:B------:R-:W-:-:S02]  /*4d680*/  IMAD.MOV.U32 R76, RZ, RZ, R71 ;  /* 0x000000ffff4c7224 */ /* 0x000fc400078e0047 */
[----:B------:R-:W-:Y:S01]  /*4d690*/  HMMA.1688.F32.TF32 R68, R248, R10, R84 ;  /* 0x0000000af844723c */ /* 0x000fe20000081054 */
[----:B------:R-:W-:Y:S04]  /*4d6a0*/  STL.64 [R1+0x218], R222 ;  /* 0x000218de01007387 */ /* 0x000fe80000100a00 */
[----:B------:R-:W-:Y:S05]  /*4d6b0*/  LDS R107, [R3+0x44400] ;  /* 0x04440000036b7984 */ /* 0x000fea0000000800 */
[----:B------:R1:W-:Y:S04]  /*4d6c0*/  STL.64 [R1+0x200], R72 ;  /* 0x0002004801007387 */ /* 0x0003e80000100a00 */
[----:B------:R-:W-:Y:S09]  /*4d6d0*/  STL.64 [R1+0x208], R74 ;  /* 0x0002084a01007387 */ /* 0x000ff20000100a00 */
[----:B------:R2:W-:Y:S01]  /*4d6e0*/  STL.64 [R1+0x350], R68 ;  /* 0x0003504401007387 */ /* 0x0005e20000100a00 */
[----:B-1----:R-:W-:-:S03]  /*4d6f0*/  IMAD.MOV.U32 R72, RZ, RZ, R80 ;  /* 0x000000ffff487224 */ /* 0x002fc600078e0050 */
[----:B------:R1:W-:Y:S01]  /*4d700*/  STL.64 [R1+0x358], R70 ;  /* 0x0003584601007387 */ /* 0x0003e20000100a00 */
[----:B--2---:R-:W-:Y:S02]  /*4d710*/  IMAD.MOV.U32 R68, RZ, RZ, R81 ;  /* 0x000000ffff447224 */ /* 0x004fe400078e0051 */
[----:B------:R-:W-:Y:S02]  /*4d720*/  IMAD.MOV.U32 R69, RZ, RZ, R82 ;  /* 0x000000ffff457224 */ /* 0x000fe400078e0052 */
[----:B-1----:R-:W-:Y:S02]  /*4d730*/  IMAD.MOV.U32 R70, RZ, RZ, R83 ;  /* 0x000000ffff467224 */ /* 0x002fe400078e0053 */
[C---:B------:R-:W-:Y:S08]  /*4d740*/  HMMA.1688.F32.TF32 R80, R248.reuse, R214, R88 ;  /* 0x000000d6f850723c */ /* 0x040ff00000081058 */
[----:B------:R-:W-:Y:S08]  /*4d750*/  HMMA.1688.F32.TF32 R248, R248, R246, R112 ;  /* 0x000000f6f8f8723c */ /* 0x000ff00000081070 */
[----:B------:R-:W-:Y:S08]  /*4d760*/  HMMA.1688.F32.TF32 R84, R236, R58, R92 ;  /* 0x0000003aec54723c */ /* 0x000ff0000008105c */
[----:B------:R-:W-:Y:S01]  /*4d770*/  MOV R71, R80 ;  /* 0x0000005000477202 */ /* 0x000fe20000000f00 */
[----:B------:R-:W-:-:S02]  /*4d780*/  IMAD.MOV.U32 R73, RZ, RZ, R81 ;  /* 0x000000ffff497224 */ /* 0x000fc400078e0051 */
[----:B------:R-:W-:Y:S02]  /*4d790*/  IMAD.MOV.U32 R74, RZ, RZ, R82 ;  /* 0x000000ffff4a7224 */ /* 0x000fe400078e0052 */
[----:B------:R-:W-:Y:S02]  /*4d7a0*/  IMAD.MOV.U32 R75, RZ, RZ, R83 ;  /* 0x000000ffff4b7224 */ /* 0x000fe400078e0053 */
[C---:B------:R-:W-:Y:S01]  /*4d7b0*/  HMMA.1688.F32.TF32 R80, R236.reuse, R54, R160 ;  /* 0x00000036ec50723c */ /* 0x040fe200000810a0 */
[----:B------:R-:W-:Y:S04]  /*4d7c0*/  STL [R1+0x20cc], R248 ;  /* 0x0020ccf801007387 */ /* 0x000fe80000100800 */
[----:B------:R-:W-:Y:S04]  /*4d7d0*/  STL [R1+0x20c8], R249 ;  /* 0x0020c8f901007387 */ /* 0x000fe80000100800 */
[----:B------:R-:W-:Y:S04]  /*4d7e0*/  STL [R1+0x20c4], R250 ;  /* 0x0020c4fa01007387 */ /* 0x000fe80000100800 */
[----:B------:R-:W-:Y:S04]  /*4d7f0*/  STL [R1+0x20c0], R251 ;  /* 0x0020c0fb01007387 */ /* 0x000fe80000100800 */
[----:B------:R-:W-:Y:S04]  /*4d800*/  STL.64 [R1+0x320], R84 ;  /* 0x0003205401007387 */ /* 0x000fe80000100a00 */
[----:B------:R-:W-:Y:S04]  /*4d810*/  STL.64 [R1+0x328], R86 ;  /* 0x0003285601007387 */ /* 0x000fe80000100a00 */
[----:B------:R-:W-:Y:S04]  /*4d820*/  STL.64 [R1+0x310], R80 ;  /* 0x0003105001007387 */ /* 0x000fe80000100a00 */
[----:B------:R1:W-:Y:S02]  /*4d830*/  STL.64 [R1+0x318], R82 ;  /* 0x0003185201007387 */ /* 0x0003e40000100a00 */
[C---:B-1----:R-:W-:Y:S08]  /*4d840*/  HMMA.1688.F32.TF32 R80, R236.reuse, R42, R100 ;  /* 0x0000002aec50723c */ /* 0x042ff00000081064 */
[C---:B------:R-:W-:Y:S11]  /*4d850*/  HMMA.1688.F32.TF32 R88, R236.reuse, R50, R96 ;  /* 0x00000032ec58723c */ /* 0x040ff60000081060 */
[----:B------:R-:W-:Y:S05]  /*4d860*/  @!UPT UIADD3 URZ, URZ, URZ, URZ ;  /* 0x0000003f3f3ff290 */ /* 0x000fea000fffe03f */
[----:B------:R-:W-:Y:S01]  /*4d870*/  IMAD.MOV.U32 R99, RZ, RZ, R80 ;  /* 0x000000ffff637224 */ /* 0x000fe200078e0050 */
[----:B------:R-:W-:Y:S01]  /*4d880*/  MOV R97, R82 ;  /* 0x0000005200617202 */ /* 0x000fe20000000f00 */
[----:B------:R-:W-:Y:S02]  /*4d890*/  IMAD.MOV.U32 R98, RZ, RZ, R81 ;  /* 0x000000ffff627224 */ /* 0x000fe400078e0051 */
[----:B------:R-:W-:Y:S02]  /*4d8a0*/  IMAD.MOV.U32 R96, RZ, RZ, R83 ;  /* 0x000000ffff607224 */ /* 0x000fe400078e0053 */
        /* <DEDUP_REMOVED lines=35> */
[C---:B------:R-:W-:Y:S08]  /*4dae0*/  HMMA.1688.F32.TF32 R80, R236.reuse, R14, R128 ;  /* 0x0000000eec50723c */ /* 0x040ff00000081080 */
[C---:B------:R-:W-:Y:S11]  /*4daf0*/  HMMA.1688.F32.TF32 R84, R236.reuse, R46, R168 ;  /* 0x0000002eec54723c */ /* 0x040ff600000810a8 */
[----:B------:R-:W-:Y:S05]  /*4db00*/  @!UPT UIADD3 URZ, URZ, URZ, URZ ;  /* 0x0000003f3f3ff290 */ /* 0x000fea000fffe03f */
[----:B------:R-:W-:Y:S01]  /*4db10*/  IMAD.MOV.U32 R127, RZ, RZ, R80 ;  /* 0x000000ffff7f7224 */ /* 0x000fe200078e0050 */
[----:B------:R-:W-:Y:S01]  /*4db20*/  MOV R125, R82 ;  /* 0x00000052007d7202 */ /* 0x000fe20000000f00 */
[----:B------:R-:W-:Y:S02]  /*4db30*/  IMAD.MOV.U32 R126, RZ, RZ, R81 ;  /* 0x000000ffff7e7224 */ /* 0x000fe400078e0051 */
[----:B------:R-:W-:Y:S02]  /*4db40*/  IMAD.MOV.U32 R124, RZ, RZ, R83 ;  /* 0x000000ffff7c7224 */ /* 0x000fe400078e0053 */
[C---:B------:R-:W-:Y:S01]  /*4db50*/  HMMA.1688.F32.TF32 R80, R236.reuse, R10, R132 ;  /* 0x0000000aec50723c */ /* 0x040fe20000081084 */
[----:B------:R-:W-:Y:S04]  /*4db60*/  STL.64 [R1+0x300], R88 ;  /* 0x0003005801007387 */ /* 0x000fe80000100a00 */
[----:B------:R-:W-:Y:S04]  /*4db70*/  STL.64 [R1+0x308], R90 ;  /* 0x0003085a01007387 */ /* 0x000fe80000100a00 */
[----:B------:R-:W-:Y:S04]  /*4db80*/  STL.64 [R1+0x2f0], R84 ;  /* 0x0002f05401007387 */ /* 0x000fe80000100a00 */
[----:B------:R1:W-:Y:S11]  /*4db90*/  STL.64 [R1+0x2f8], R86 ;  /* 0x0002f85601007387 */ /* 0x0003f60000100a00 */
[----:B------:R-:W-:Y:S01]  /*4dba0*/  IMAD.MOV.U32 R131, RZ, RZ, R80 ;  /* 0x000000ffff837224 */ /* 0x000fe200078e0050 */
[----:B-1----:R-:W-:Y:S01]  /*4dbb0*/  HMMA.1688.F32.TF32 R84, R236, R38, R176 ;  /* 0x00000026ec54723c */ /* 0x002fe200000810b0 */
[----:B------:R-:W-:-:S02]  /*4dbc0*/  IMAD.MOV.U32 R130, RZ, RZ, R81 ;  /* 0x000000ffff827224 */ /* 0x000fc400078e0051 */
[----:B------:R-:W-:Y:S02]  /*4dbd0*/  IMAD.MOV.U32 R129, RZ, RZ, R82 ;  /* 0x000000ffff817224 */ /* 0x000fe400078e0052 */
[----:B------:R-:W-:-:S03]  /*4dbe0*/  IMAD.MOV.U32 R128, RZ, RZ, R83 ;  /* 0x000000ffff807224 */ /* 0x000fc600078e0053 */
[----:B------:R-:W-:Y:S11]  /*4dbf0*/  HMMA.1688.F32.TF32 R80, R236, R214, R140 ;  /* 0x000000d6ec50723c */ /* 0x000ff6000008108c */
[----:B------:R-:W-:Y:S04]  /*4dc00*/  @!UPT UIADD3 URZ, URZ, URZ, URZ ;  /* 0x0000003f3f3ff290 */ /* 0x000fe8000fffe03f */
[----:B------:R-:W-:Y:S04]  /*4dc10*/  STL.64 [R1+0x2d0], R84 ;  /* 0x0002d05401007387 */ /* 0x000fe80000100a00 */
[----:B------:R1:W-:Y:S05]  /*4dc20*/  STL.64 [R1+0x2d8], R86 ;  /* 0x0002d85601007387 */ /* 0x0003ea0000100a00 */
[----:B------:R-:W-:Y:S01]  /*4dc30*/  MOV R135, R80 ;  /* 0x0000005000877202 */ /* 0x000fe20000000f00 */
[----:B------:R-:W-:-:S02]  /*4dc40*/  IMAD.MOV.U32 R134, RZ, RZ, R81 ;  /* 0x000000ffff867224 */ /* 0x000fc400078e0051 */
[----:B------:R-:W-:Y:S02]  /*4dc50*/  IMAD.MOV.U32 R133, RZ, RZ, R82 ;  /* 0x000000ffff857224 */ /* 0x000fe400078e0052 */
[----:B------:R-:W-:Y:S01]  /*4dc60*/  IMAD.MOV.U32 R132, RZ, RZ, R83 ;  /* 0x000000ffff847224 */ /* 0x000fe200078e0053 */
[C---:B-1----:R-:W-:Y:S08]  /*4dc70*/  HMMA.1688.F32.TF32 R84, R236.reuse, R6, R136 ;  /* 0x00000006ec54723c */ /* 0x042ff00000081088 */
[----:B------:R-:W-:Y:S08]  /*4dc80*/  HMMA.1688.F32.TF32 R80, R236, R246, R144 ;  /* 0x000000f6ec50723c */ /* 0x000ff00000081090 */
[C---:B------:R-:W-:Y:S08]  /*4dc90*/  HMMA.1688.F32.TF32 R236, R60.reuse, R58, R148 ;  /* 0x0000003a3cec723c */ /* 0x040ff00000081094 */
[C---:B------:R-:W-:Y:S08]  /*4dca0*/  HMMA.1688.F32.TF32 R12, R60.reuse, R14, R192 ;  /* 0x0000000e3c0c723c */ /* 0x040ff000000810c0 */
[C---:B------:R-:W-:Y:S08]  /*4dcb0*/  HMMA.1688.F32.TF32 R160, R60.reuse, R54, R152 ;  /* 0x000000363ca0723c */ /* 0x040ff00000081098 */
[C---:B------:R-:W-:Y:S08]  /*4dcc0*/  HMMA.1688.F32.TF32 R48, R60.reuse, R50, R156 ;  /* 0x000000323c30723c */ /* 0x040ff0000008109c */
[C---:B------:R-:W-:Y:S01]  /*4dcd0*/  HMMA.1688.F32.TF32 R44, R60.reuse, R46, R208 ;  /* 0x0000002e3c2c723c */ /* 0x040fe200000810d0 */
[----:B------:R-:W-:Y:S07]  /*4dce0*/  STL.64 [R1+0x250], R84 ;  /* 0x0002505401007387 */ /* 0x000fee0000100a00 */
[C---:B------:R-:W-:Y:S01]  /*4dcf0*/  HMMA.1688.F32.TF32 R220, R60.reuse, R38, R216 ;  /* 0x000000263cdc723c */ /* 0x040fe200000810d8 */
[----:B------:R-:W-:Y:S07]  /*4dd00*/  STL.64 [R1+0x258], R86 ;  /* 0x0002585601007387 */ /* 0x000fee0000100a00 */
[C---:B------:R-:W-:Y:S01]  /*4dd10*/  HMMA.1688.F32.TF32 R40, R60.reuse, R42, R164 ;  /* 0x0000002a3c28723c */ /* 0x040fe200000810a4 */
[----:B------:R-:W-:Y:S07]  /*4dd20*/  STL [R1+0x20a8], R236 ;  /* 0x0020a8ec01007387 */ /* 0x000fee0000100800 */
[C---:B------:R-:W-:Y:S01]  /*4dd30*/  HMMA.1688.F32.TF32 R32, R60.reuse, R34, R172 ;  /* 0x000000223c20723c */ /* 0x040fe200000810ac */
[----:B------:R-:W-:Y:S07]  /*4dd40*/  STL.64 [R1+0x1e0], R80 ;  /* 0x0001e05001007387 */ /* 0x000fee0000100a00 */
[----:B------:R-:W-:Y:S01]  /*4dd50*/  HMMA.1688.F32.TF32 R28, R60, R30, R224 ;  /* 0x0000001e3c1c723c */ /* 0x000fe200000810e0 */
[----:B------:R-:W-:Y:S01]  /*4dd60*/  STL.64 [R1+0x1e8], R82 ;  /* 0x0001e85201007387 */ /* 0x000fe20000100a00 */
[----:B------:R-:W-:-:S03]  /*4dd70*/  IMAD.MOV.U32 R195, RZ, RZ, R12 ;  /* 0x000000ffffc37224 */ /* 0x000fc600078e000c */
[----:B------:R-:W-:Y:S03]  /*4dd80*/  STL [R1+0x20a4], R237 ;  /* 0x0020a4ed01007387 */ /* 0x000fe60000100800 */
[C---:B------:R-:W-:Y:S01]  /*4dd90*/  HMMA.1688.F32.TF32 R24, R60.reuse, R26, R180 ;  /* 0x0000001a3c18723c */ /* 0x040fe200000810b4 */
[----:B------:R-:W-:Y:S01]  /*4dda0*/  STL [R1+0x20a0], R238 ;  /* 0x0020a0ee01007387 */ /* 0x000fe20000100800 */
[----:B------:R-:W-:Y:S02]  /*4ddb0*/  IMAD.MOV.U32 R194, RZ, RZ, R13 ;  /* 0x000000ffffc27224 */ /* 0x000fe400078e000d */
[----:B------:R-:W-:Y:S01]  /*4ddc0*/  IMAD.MOV.U32 R193, RZ, RZ, R14 ;  /* 0x000000ffffc17224 */ /* 0x000fe200078e000e */
[----:B------:R-:W-:Y:S03]  /*4ddd0*/  STL [R1+0x209c], R239 ;  /* 0x00209cef01007387 */ /* 0x000fe60000100800 */
[C---:B------:R-:W-:Y:S01]  /*4dde0*/  HMMA.1688.F32.TF32 R20, R60.reuse, R22, R232 ;  /* 0x000000163c14723c */ /* 0x040fe200000810e8 */
[----:B------:R-:W-:Y:S01]  /*4ddf0*/  IMAD.MOV.U32 R192, RZ, RZ, R15 ;  /* 0x000000ffffc07224 */ /* 0x000fe200078e000f */
[----:B------:R-:W-:Y:S06]  /*4de00*/  STL [R1+0x20b4], R160 ;  /* 0x0020b4a001007387 */ /* 0x000fec0000100800 */
[C---:B------:R-:W-:Y:S01]  /*4de10*/  HMMA.1688.F32.TF32 R16, R60.reuse, R18, R188 ;  /* 0x000000123c10723c */ /* 0x040fe200000810bc */
[----:B------:R-:W-:Y:S04]  /*4de20*/  STL [R1+0x20b0], R161 ;  /* 0x0020b0a101007387 */ /* 0x000fe80000100800 */
[----:B------:R-:W-:Y:S03]  /*4de30*/  STL [R1+0x20ac], R162 ;  /* 0x0020aca201007387 */ /* 0x000fe60000100800 */
[----:B------:R-:W-:Y:S01]  /*4de40*/  HMMA.1688.F32.TF32 R12, R60, R10, R196 ;  /* 0x0000000a3c0c723c */ /* 0x000fe200000810c4 */
[----:B------:R-:W-:Y:S04]  /*4de50*/  STL [R1+0x2098], R163 ;  /* 0x002098a301007387 */ /* 0x000fe80000100800 */
[----:B------:R-:W-:Y:S04]  /*4de60*/  STL.64 [R1+0x1d0], R48 ;  /* 0x0001d03001007387 */ /* 0x000fe80000100a00 */
[----:B------:R-:W-:Y:S04]  /*4de70*/  STL.64 [R1+0x1d8], R50 ;  /* 0x0001d83201007387 */ /* 0x000fe80000100a00 */
[----:B------:R-:W-:Y:S04]  /*4de80*/  STL.64 [R1+0x1c0], R44 ;  /* 0x0001c02c01007387 */ /* 0x000fe80000100a00 */
[----:B------:R-:W-:Y:S04]  /*4de90*/  STL.64 [R1+0x1c8], R46 ;  /* 0x0001c82e01007387 */ /* 0x000fe80000100a00 */
[----:B------:R1:W-:Y:S04]  /*4dea0*/  STL [R1+0x20bc], R220 ;  /* 0x0020bcdc01007387 */ /* 0x0003e80000100800 */
[----:B------:R-:W-:Y:S04]  /*4deb0*/  STL.64 [R1+0x1b0], R40 ;  /* 0x0001b02801007387 */ /* 0x000fe80000100a00 */
[----:B------:R-:W2:Y:S04]  /*4dec0*/  LDSM.16.M88.4 R44, [R2+0xc100] ;  /* 0x00c10000022c783b */ /* 0x000ea80000000200 */
[----:B------:R-:W-:Y:S01]  /*4ded0*/  STL.64 [R1+0x1b8], R42 ;  /* 0x0001b82a01007387 */ /* 0x000fe20000100a00 */
[----:B------:R-:W-:-:S03]  /*4dee0*/  IMAD.MOV.U32 R167, RZ, RZ, R32 ;  /* 0x000000ffffa77224 */ /* 0x000fc600078e0020 */
[----:B------:R-:W3:Y:S01]  /*4def0*/  LDSM.16.M88.4 R40, [R2+0x10100] ;  /* 0x010100000228783b */ /* 0x000ee20000000200 */
[----:B------:R-:W-:Y:S01]  /*4df00*/  IMAD.MOV.U32 R166, RZ, RZ, R33 ;  /* 0x000000ffffa67224 */ /* 0x000fe200078e0021 */
[----:B------:R-:W-:Y:S01]  /*4df10*/  MOV R165, R34 ;  /* 0x0000002200a57202 */ /* 0x000fe20000000f00 */
[----:B------:R-:W-:Y:S01]  /*4df20*/  IMAD.MOV.U32 R164, RZ, RZ, R35 ;  /* 0x000000ffffa47224 */ /* 0x000fe200078e0023 */
[----:B------:R-:W4:Y:S01]  /*4df30*/  LDSM.16.M88.4 R36, [R2+0x14100] ;  /* 0x014100000224783b */ /* 0x000f220000000200 */
[----:B------:R-:W-:-:S03]  /*4df40*/  IMAD.MOV.U32 R175, RZ, RZ, R28 ;  /* 0x000000ffffaf7224 */ /* 0x000fc600078e001c */
[----:B------:R1:W-:Y:S01]  /*4df50*/  STL [R1+0x20b8], R221 ;  /* 0x0020b8dd01007387 */ /* 0x0003e20000100800 */
[----:B------:R-:W-:Y:S02]  /*4df60*/  IMAD.MOV.U32 R174, RZ, RZ, R29 ;  /* 0x000000ffffae7224 */ /* 0x000fe400078e001d */
[----:B------:R-:W-:Y:S01]  /*4df70*/  IMAD.MOV.U32 R173, RZ, RZ, R30 ;  /* 0x000000ffffad7224 */ /* 0x000fe200078e001e */
[----:B------:R-:W-:Y:S01]  /*4df80*/  STL [R1+0x2094], R222 ;  /* 0x002094de01007387 */ /* 0x000fe20000100800 */
[----:B------:R-:W-:-:S03]  /*4df90*/  IMAD.MOV.U32 R172, RZ, RZ, R31 ;  /* 0x000000ffffac7224 */ /* 0x000fc600078e001f */
[----:B------:R-:W2:Y:S04]  /*4dfa0*/  LDSM.16.M88.4 R32, [R2+0x18100] ;  /* 0x018100000220783b */ /* 0x000ea80000000200 */
[----:B------:R-:W-:Y:S01]  /*4dfb0*/  STL [R1+0x2090], R223 ;  /* 0x002090df01007387 */ /* 0x000fe20000100800 */
[----:B------:R-:W-:-:S03]  /*4dfc0*/  MOV R183, R20 ;  /* 0x0000001400b77202 */ /* 0x000fc60000000f00 */
[----:B------:R-:W-:Y:S01]  /*4dfd0*/  STL.64 [R1+0x180], R24 ;  /* 0x0001801801007387 */ /* 0x000fe20000100a00 */
[----:B------:R-:W-:-:S03]  /*4dfe0*/  IMAD.MOV.U32 R182, RZ, RZ, R21 ;  /* 0x000000ffffb67224 */ /* 0x000fc600078e0015 */
[----:B------:R-:W2:Y:S01]  /*4dff0*/  LDSM.16.M88.4 R28, [R2+0x1c100] ;  /* 0x01c10000021c783b */ /* 0x000ea20000000200 */
[----:B------:R-:W-:-:S03]  /*4e000*/  IMAD.MOV.U32 R181, RZ, RZ, R22 ;  /* 0x000000ffffb57224 */ /* 0x000fc600078e0016 */
[----:B------:R-:W-:Y:S01]  /*4e010*/  STL.64 [R1+0x188], R26 ;  /* 0x0001881a01007387 */ /* 0x000fe20000100a00 */
[----:B------:R-:W-:-:S03]  /*4e020*/  IMAD.MOV.U32 R180, RZ, RZ, R23 ;  /* 0x000000ffffb47224 */ /* 0x000fc600078e0017 */
[----:B------:R-:W2:Y:S01]  /*4e030*/  LDSM.16.M88.4 R24, [R2+0x20100] ;  /* 0x020100000218783b */ /* 0x000ea20000000200 */
[----:B------:R-:W-:Y:S01]  /*4e040*/  IMAD.MOV.U32 R191, RZ, RZ, R16 ;  /* 0x000000ffffbf7224 */ /* 0x000fe200078e0010 */
[----:B------:R-:W-:Y:S01]  /*4e050*/  MOV R189, R18 ;  /* 0x0000001200bd7202 */ /* 0x000fe20000000f00 */
[----:B------:R-:W-:Y:S01]  /*4e060*/  IMAD.MOV.U32 R190, RZ, RZ, R17 ;  /* 0x000000ffffbe7224 */ /* 0x000fe200078e0011 */
[----:B------:R-:W2:Y:S01]  /*4e070*/  LDSM.16.M88.4 R20, [R2+0x24100] ;  /* 0x024100000214783b */ /* 0x000ea20000000200 */
[----:B------:R-:W-:Y:S01]  /*4e080*/  IMAD.MOV.U32 R188, RZ, RZ, R19 ;  /* 0x000000ffffbc7224 */ /* 0x000fe200078e0013 */
[----:B-1----:R-:W-:Y:S01]  /*4e090*/  MOV R220, R12 ;  /* 0x0000000c00dc7202 */ /* 0x002fe20000000f00 */
[----:B------:R-:W-:Y:S01]  /*4e0a0*/  IMAD.MOV.U32 R221, RZ, RZ, R13 ;  /* 0x000000ffffdd7224 */ /* 0x000fe200078e000d */
[----:B------:R-:W1:Y:S01]  /*4e0b0*/  LDSM.16.M88.4 R16, [R2+0x28100] ;  /* 0x028100000210783b */ /* 0x000e620000000200 */
[----:B------:R-:W-:Y:S02]  /*4e0c0*/  IMAD.MOV.U32 R160, RZ, RZ, R14 ;  /* 0x000000ffffa07224 */ /* 0x000fe400078e000e */
[----:B------:R-:W-:Y:S01]  /*4e0d0*/  IMAD.MOV.U32 R161, RZ, RZ, R15 ;  /* 0x000000ffffa17224 */ /* 0x000fe200078e000f */
[----:B------:R-:W-:Y:S01]  /*4e0e0*/  LDSM.16.M88.4 R8, [R2+0x30100] ;  /* 0x030100000208783b */ /* 0x000fe20000000200 */
[----:B------:R-:W-:Y:S03]  /*4e0f0*/  HMMA.1688.F32.TF32 R208, R60, R6, R200 ;  /* 0x000000063cd0723c */ /* 0x000fe600000810c8 */
[----:B------:R-:W1:Y:S01]  /*4e100*/  LDSM.16.M88.4 R12, [R2+0x2c100] ;  /* 0x02c10000020c783b */ /* 0x000e620000000200 */
[----:B------:R-:W-:-:S03]  /*4e110*/  LOP3.LUT R171, R0, 0x20, RZ, 0x3c, !PT ;  /* 0x0000002000ab7812 */ /* 0x000fc600078e3cff */
[----:B------:R-:W1:Y:S01]  /*4e120*/  LDSM.16.M88.4 R4, [R2+0x34100] ;  /* 0x034100000204783b */ /* 0x000e620000000200 */
[C---:B------:R-:W-:Y:S03]  /*4e130*/  HMMA.1688.F32.TF32 R244, R60.reuse, R246, R240 ;  /* 0x000000f63cf4723c */ /* 0x040fe600000810f0 */
[----:B------:R-:W1:Y:S04]  /*4e140*/  LDSM.16.M88.4 R224, [R2+0x38100] ;  /* 0x0381000002e0783b */ /* 0x000e680000000200 */
[----:B------:R-:W-:Y:S01]  /*4e150*/  LDSM.16.M88.4 R240, [R2+0x3c100] ;  /* 0x03c1000002f0783b */ /* 0x000fe20000000200 */
[----:B------:R-:W-:Y:S03]  /*4e160*/  HMMA.1688.F32.TF32 R212, R60, R214, R204 ;  /* 0x000000d63cd4723c */ /* 0x000fe600000810cc */
[----:B------:R-:W-:Y:S04]  /*4e170*/  LDS R60, [R0+0x44000] ;  /* 0x04400000003c7984 */ /* 0x000fe80000000800 */
[----:B------:R-:W-:Y:S04]  /*4e180*/  LDS R62, [R0+0x44400] ;  /* 0x04440000003e7984 */ /* 0x000fe80000000800 */
[----:B------:R-:W-:Y:S04]  /*4e190*/  LDS R61, [R171+0x44000] ;  /* 0x04400000ab3d7984 */ /* 0x000fe80000000800 */
[----:B------:R-:W-:Y:S04]  /*4e1a0*/  LDS R63, [R171+0x44400] ;  /* 0x04440000ab3f7984 */ /* 0x000fe80000000800 */
[----:B------:R-:W1:Y:S04]  /*4e1b0*/  LDSM.16.M88.4 R56, [R2+0x100] ;  /* 0x000100000238783b */ /* 0x000e680000000200 */
        /* <DEDUP_REMOVED lines=14> */
[----:B-1----:R-:W-:Y:S04]  /*4e2a0*/  STL [R1+0x202c], R18 ;  /* 0x00202c1201007387 */ /* 0x002fe80000100800 */
        /* <DEDUP_REMOVED lines=8> */
[----:B------:R-:W-:Y:S03]  /*4e330*/  HMMA.1688.F32.TF32 R80, R60, R56, R228 ;  /* 0x000000383c50723c */ /* 0x000fe600000810e4 */
        /* <DEDUP_REMOVED lines=24> */
[----:B------:R-:W2:Y:S04]  /*4e4c0*/  LDSM.16.M88.4 R52, [R2+0x4100] ;  /* 0x004100000234783b */ /* 0x000ea80000000200 */
        /* <DEDUP_REMOVED lines=18> */
[----:B------:R-:W3:Y:S04]  /*4e5f0*/  LDL.LU R86, [R1+0x58] ;  /* 0x0000580001567983 */ /* 0x000ee80000300800 */
[----:B------:R-:W3:Y:S04]  /*4e600*/  LDL.LU R87, [R1+0x5c] ;  /* 0x00005c0001577983 */ /* 0x000ee80000300800 */
[----:B------:R-:W4:Y:S01]  /*4e610*/  LDSM.16.M88.4 R48, [R2+0x8100] ;  /* 0x008100000230783b */ /* 0x000f220000000200 */
[----:B------:R-:W-:Y:S01]  /*4e620*/  IMAD.MOV.U32 R148, RZ, RZ, R135 ;  /* 0x000000ffff947224 */ /* 0x000fe200078e0087 */
[----:B------:R-:W-:Y:S01]  /*4e630*/  MOV R149, R134 ;  /* 0x0000008600957202 */ /* 0x000fe20000000f00 */
[----:B------:R-:W-:Y:S01]  /*4e640*/  IMAD.MOV.U32 R150, RZ, RZ, R133 ;  /* 0x000000ffff967224 */ /* 0x000fe200078e0085 */
[----:B------:R-:W-:Y:S01]  /*4e650*/  LDS R153, [R171+0x44080] ;  /* 0x04408000ab997984 */ /* 0x000fe20000000800 */
[----:B------:R-:W-:-:S03]  /*4e660*/  IMAD.MOV.U32 R151, RZ, RZ, R132 ;  /* 0x000000ffff977224 */ /* 0x000fc600078e0084 */
[----:B------:R-:W-:Y:S04]  /*4e670*/  LDS R155, [R171+0x44480] ;  /* 0x04448000ab9b7984 */ /* 0x000fe80000000800 */
[----:B------:R-:W-:Y:S04]  /*4e680*/  LDS R152, [R0+0x44080] ;  /* 0x0440800000987984 */ /* 0x000fe80000000800 */
[----:B------:R-:W1:Y:S01]  /*4e690*/  LDS R154, [R0+0x44480] ;  /* 0x04448000009a7984 */ /* 0x000e620000000800 */
[C---:B--2---:R-:W-:Y:S03]  /*4e6a0*/  HMMA.1688.F32.TF32 R140, R60.reuse, R52, R228 ;  /* 0x000000343c8c723c */ /* 0x044fe600000810e4 */
[----:B------:R-:W2:Y:S04]  /*4e6b0*/  LDL.LU R228, [R1+0x40] ;  /* 0x0000400001e47983 */ /* 0x000ea80000300800 */
[----:B------:R-:W2:Y:S04]  /*4e6c0*/  LDL.LU R229, [R1+0x44] ;  /* 0x0000440001e57983 */ /* 0x000ea80000300800 */
[----:B------:R-:W2:Y:S04]  /*4e6d0*/  LDL.LU R230, [R1+0x48] ;  /* 0x0000480001e67983 */ /* 0x000ea80000300800 */
[----:B------:R-:W2:Y:S01]  /*4e6e0*/  LDL.LU R231, [R1+0x4c] ;  /* 0x00004c0001e77983 */ /* 0x000ea20000300800 */
[----:B----4-:R-:W-:Y:S08]  /*4e6f0*/  HMMA.1688.F32.TF32 R136, R60, R48, R136 ;  /* 0x000000303c88723c */ /* 0x010ff00000081088 */
[----:B------:R-:W-:Y:S01]  /*4e700*/  MOV R159, R140 ;  /* 0x0000008c009f7202 */ /* 0x000fe20000000f00 */
[----:B------:R-:W-:-:S02]  /*4e710*/  IMAD.MOV.U32 R158, RZ, RZ, R141 ;  /* 0x000000ffff9e7224 */ /* 0x000fc400078e008d */
[----:B------:R-:W-:Y:S02]  /*4e720*/  IMAD.MOV.U32 R157, RZ, RZ, R142 ;  /* 0x000000ffff9d7224 */ /* 0x000fe400078e008e */
[----:B------:R-:W-:Y:S01]  /*4e730*/  IMAD.MOV.U32 R156, RZ, RZ, R143 ;  /* 0x000000ffff9c7224 */ /* 0x000fe200078e008f */
[----:B---3--:R-:W-:Y:S10]  /*4e740*/  HMMA.1688.F32.TF32 R92, R60, R36, R92 ;  /* 0x000000243c5c723c */ /* 0x008ff4000008105c */
[----:B------:R-:W-:Y:S01]  /*4e750*/  IMAD.MOV.U32 R239, RZ, RZ, R136 ;  /* 0x000000ffffef7224 */ /* 0x000fe200078e0088 */
[----:B------:R-:W-:Y:S01]  /*4e760*/  MOV R222, R138 ;  /* 0x0000008a00de7202 */ /* 0x000fe20000000f00 */
[----:B------:R-:W-:-:S02]  /*4e770*/  IMAD.MOV.U32 R163, RZ, RZ, R137 ;  /* 0x000000ffffa37224 */ /* 0x000fc400078e0089 */
[----:B------:R-:W-:Y:S02]  /*4e780*/  IMAD.MOV.U32 R223, RZ, RZ, R139 ;  /* 0x000000ffffdf7224 */ /* 0x000fe400078e008b */
[C---:B------:R-:W-:Y:S08]  /*4e790*/  HMMA.1688.F32.TF32 R136, R60.reuse, R40, R176 ;  /* 0x000000283c88723c */ /* 0x040ff000000810b0 */
[----:B------:R-:W-:Y:S01]  /*4e7a0*/  HMMA.1688.F32.TF32 R140, R60, R44, R184 ;  /* 0x0000002c3c8c723c */ /* 0x000fe200000810b8 */
[----:B------:R-:W-:-:S02]  /*4e7b0*/  IMAD.MOV.U32 R242, RZ, RZ, R94 ;  /* 0x000000fffff27224 */ /* 0x000fc400078e005e */
[----:B------:R-:W-:Y:S11]  /*4e7c0*/  IMAD.MOV.U32 R243, RZ, RZ, R95 ;  /* 0x000000fffff37224 */ /* 0x000ff600078e005f */
[----:B------:R-:W-:Y:S09]  /*4e7d0*/  @!UPT UIADD3 URZ, URZ, URZ, URZ ;  /* 0x0000003f3f3ff290 */ /* 0x000ff2000fffe03f */
[----:B------:R-:W-:Y:S04]  /*4e7e0*/  STL.64 [R1+0xb0], R140 ;  /* 0x0000b08c01007387 */ /* 0x000fe80000100a00 */
[----:B------:R-:W-:Y:S04]  /*4e7f0*/  STL.64 [R1+0xb8], R142 ;  /* 0x0000b88e01007387 */ /* 0x000fe80000100a00 */
[----:B------:R-:W-:Y:S01]  /*4e800*/  STL.64 [R1+0xa0], R136 ;  /* 0x0000a08801007387 */ /* 0x000fe20000100a00 */
[C---:B------:R-:W-:Y:S03]  /*4e810*/  HMMA.1688.F32.TF32 R88, R60.reuse, R28, R88 ;  /* 0x0000001c3c58723c */ /* 0x040fe60000081058 */
[----:B------:R-:W-:Y:S04]  /*4e820*/  STL.64 [R1+0xa8], R138 ;  /* 0x0000a88a01007387 */ /* 0x000fe80000100a00 */
[----:B------:R3:W-:Y:S02]  /*4e830*/  STL.64 [R1+0x90], R92 ;  /* 0x0000905c01007387 */ /* 0x0007e40000100a00 */
[C---:B---3--:R-:W-:Y:S02]  /*4e840*/  HMMA.1688.F32.TF32 R92, R60.reuse, R32, R112 ;  /* 0x000000203c5c723c */ /* 0x048fe40000081070 */
[----:B------:R3:W-:Y:S06]  /*4e850*/  STL [R1+0x205c], R243 ;  /* 0x00205cf301007387 */ /* 0x0007ec0000100800 */
[----:B------:R-:W-:Y:S01]  /*4e860*/  HMMA.1688.F32.TF32 R84, R60, R20, R84 ;  /* 0x000000143c54723c */ /* 0x000fe20000081054 */
[----:B------:R4:W-:Y:S06]  /*4e870*/  STL [R1+0x2058], R242 ;  /* 0x002058f201007387 */ /* 0x0009ec0000100800 */
[----:B---3--:R-:W-:-:S08]  /*4e880*/  IMAD.MOV.U32 R243, RZ, RZ, R90 ;  /* 0x000000fffff37224 */ /* 0x008fd000078e005a */
[----:B------:R-:W-:Y:S01]  /*4e890*/  STL.64 [R1+0x80], R92 ;  /* 0x0000805c01007387 */ /* 0x000fe20000100a00 */
[----:B----4-:R-:W-:-:S03]  /*4e8a0*/  IMAD.MOV.U32 R242, RZ, RZ, R91 ;  /* 0x000000fffff27224 */ /* 0x010fc600078e005b */
[----:B------:R-:W-:Y:S04]  /*4e8b0*/  STL.64 [R1+0x88], R94 ;  /* 0x0000885e01007387 */ /* 0x000fe80000100a00 */
[----:B------:R3:W-:Y:S02]  /*4e8c0*/  STL.64 [R1+0x70], R88 ;  /* 0x0000705801007387 */ /* 0x0007e40000100a00 */
[----:B---3--:R-:W-:Y:S01]  /*4e8d0*/  HMMA.1688.F32.TF32 R88, R60, R24, R80 ;  /* 0x000000183c58723c */ /* 0x008fe20000081050 */
[----:B------:R-:W-:Y:S01]  /*4e8e0*/  MOV R226, R84 ;  /* 0x0000005400e27202 */ /* 0x000fe20000000f00 */
[----:B------:R-:W-:Y:S02]  /*4e8f0*/  IMAD.MOV.U32 R227, RZ, RZ, R85 ;  /* 0x000000ffffe37224 */ /* 0x000fe400078e0055 */
[----:B------:R-:W-:-:S02]  /*4e900*/  IMAD.MOV.U32 R6, RZ, RZ, R86 ;  /* 0x000000ffff067224 */ /* 0x000fc400078e0056 */
[----:B------:R-:W-:Y:S01]  /*4e910*/  IMAD.MOV.U32 R7, RZ, RZ, R87 ;  /* 0x000000ffff077224 */ /* 0x000fe200078e0057 */
[----:B------:R-:W-:Y:S04]  /*4e920*/  STL [R1+0x2064], R242 ;  /* 0x002064f201007387 */ /* 0x000fe80000100800 */
[----:B------:R-:W-:Y:S04]  /*4e930*/  STL [R1+0x2060], R243 ;  /* 0x002060f301007387 */ /* 0x000fe80000100800 */
[----:B------:R-:W2:Y:S08]  /*4e940*/  LDL.LU R80, [R1+0x30] ;  /* 0x0000300001507983 */ /* 0x000eb00000300800 */
[----:B------:R4:W-:Y:S04]  /*4e950*/  STL.64 [R1+0x60], R88 ;  /* 0x0000605801007387 */ /* 0x0009e80000100a00 */
[----:B------:R1:W-:Y:S04]  /*4e960*/  STL.64 [R1+0x68], R90 ;  /* 0x0000685a01007387 */ /* 0x0003e80000100a00 */
[----:B------:R-:W2:Y:S04]  /*4e970*/  LDL.LU R81, [R1+0x34] ;  /* 0x0000340001517983 */ /* 0x000ea80000300800 */
[----:B------:R-:W2:Y:S04]  /*4e980*/  LDL.LU R82, [R1+0x38] ;  /* 0x0000380001527983 */ /* 0x000ea80000300800 */
[----:B------:R-:W2:Y:S04]  /*4e990*/  LDL.LU R83, [R1+0x3c] ;  /* 0x00003c0001537983 */ /* 0x000ea80000300800 */
[----:B------:R-:W-:Y:S04]  /*4e9a0*/  STL [R1+0x2074], R7 ;  /* 0x0020740701007387 */ /* 0x000fe80000100800 */
[----:B------:R-:W-:Y:S04]  /*4e9b0*/  STL [R1+0x2070], R6 ;  /* 0x0020700601007387 */ /* 0x000fe80000100800 */
[----:B------:R-:W-:Y:S04]  /*4e9c0*/  STL [R1+0x206c], R227 ;  /* 0x00206ce301007387 */ /* 0x000fe80000100800 */
[----:B------:R-:W-:Y:S01]  /*4e9d0*/  STL [R1+0x2068], R226 ;  /* 0x002068e201007387 */ /* 0x000fe20000100800 */
[----:B--2---:R-:W-:Y:S11]  /*4e9e0*/  HMMA.1688.F32.TF32 R84, R60, R16, R228 ;  /* 0x000000103c54723c */ /* 0x004ff600000810e4 */
[----:B------:R-:W-:Y:S11]  /*4e9f0*/  @!UPT UIADD3 URZ, URZ, URZ, URZ ;  /* 0x0000003f3f3ff290 */ /* 0x000ff6000fffe03f */
[----:B------:R-:W-:Y:S01]  /*4ea00*/  @!UPT UIADD3 URZ, URZ, URZ, URZ ;  /* 0x0000003f3f3ff290 */ /* 0x000fe2000fffe03f */
[----:B------:R2:W-:Y:S04]  /*4ea10*/  STL.64 [R1+0x40], R84 ;  /* 0x0000405401007387 */ /* 0x0005e80000100a00 */
[----:B------:R-:W3:Y:S04]  /*4ea20*/  LDL.LU R228, [R1+0x20] ;  /* 0x0000200001e47983 */ /* 0x000ee80000300800 */
[----:B------:R-:W3:Y:S04]  /*4ea30*/  LDL.LU R229, [R1+0x24] ;  /* 0x0000240001e57983 */ /* 0x000ee80000300800 */
[----:B------:R-:W3:Y:S04]  /*4ea40*/  LDL.LU R230, [R1+0x28] ;  /* 0x0000280001e67983 */ /* 0x000ee80000300800 */
[----:B------:R-:W3:Y:S04]  /*4ea50*/  LDL.LU R231, [R1+0x2c] ;  /* 0x00002c0001e77983 */ /* 0x000ee80000300800 */
[----:B----4-:R-:W4:Y:S04]  /*4ea60*/  LDL.LU R88, [R1+0x230] ;  /* 0x0002300001587983 */ /* 0x010f280000300800 */
[----:B------:R-:W4:Y:S04]  /*4ea70*/  LDL.LU R89, [R1+0x234] ;  /* 0x0002340001597983 */ /* 0x000f280000300800 */
[----:B-1----:R-:W4:Y:S04]  /*4ea80*/  LDL.LU R90, [R1+0x238] ;  /* 0x00023800015a7983 */ /* 0x002f280000300800 */
[----:B------:R-:W4:Y:S04]  /*4ea90*/  LDL.LU R91, [R1+0x23c] ;  /* 0x00023c00015b7983 */ /* 0x000f280000300800 */
[----:B------:R-:W4:Y:S04]  /*4eaa0*/  LDL.LU R92, [R1+0x10] ;  /* 0x00001000015c7983 */ /* 0x000f280000300800 */
[----:B------:R-:W4:Y:S04]  /*4eab0*/  LDL.LU R93, [R1+0x14] ;  /* 0x00001400015d7983 */ /* 0x000f280000300800 */
[----:B------:R-:W4:Y:S04]  /*4eac0*/  LDL.LU R94, [R1+0x18] ;  /* 0x00001800015e7983 */ /* 0x000f280000300800 */
[----:B------:R-:W4:Y:S01]  /*4ead0*/  LDL.LU R95, [R1+0x1c] ;  /* 0x00001c00015f7983 */ /* 0x000f220000300800 */
[----:B------:R-:W-:-:S02]  /*4eae0*/  IMAD.MOV.U32 R243, RZ, RZ, R87 ;  /* 0x000000fffff37224 */ /* 0x000fc400078e0057 */
[----:B------:R-:W-:Y:S01]  /*4eaf0*/  IMAD.MOV.U32 R242, RZ, RZ, R86 ;  /* 0x000000fffff27224 */ /* 0x000fe200078e0056 */
[----:B------:R-:W4:Y:S04]  /*4eb00*/  LDL.LU R112, [R1] ;  /* 0x0000000001707983 */ /* 0x000f280000300800 */
[----:B------:R-:W4:Y:S04]  /*4eb10*/  LDL.LU R113, [R1+0x4] ;  /* 0x0000040001717983 */ /* 0x000f280000300800 */
[----:B------:R-:W4:Y:S04]  /*4eb20*/  LDL.LU R114, [R1+0x8] ;  /* 0x0000080001727983 */ /* 0x000f280000300800 */
[----:B------:R-:W4:Y:S04]  /*4eb30*/  LDL.LU R115, [R1+0xc] ;  /* 0x00000c0001737983 */ /* 0x000f280000300800 */
[----:B------:R-:W-:Y:S04]  /*4eb40*/  STL [R1+0x207c], R243 ;  /* 0x00207cf301007387 */ /* 0x000fe80000100800 */
[----:B------:R-:W-:Y:S04]  /*4eb50*/  STL [R1+0x2078], R242 ;  /* 0x002078f201007387 */ /* 0x000fe80000100800 */
[----:B--2---:R-:W2:Y:S04]  /*4eb60*/  LDL.LU R84, [R1+0x130] ;  /* 0x0001300001547983 */ /* 0x004ea80000300800 */
[----:B------:R-:W2:Y:S04]  /*4eb70*/  LDL.LU R85, [R1+0x134] ;  /* 0x0001340001557983 */ /* 0x000ea80000300800 */
[----:B------:R-:W2:Y:S04]  /*4eb80*/  LDL.LU R86, [R1+0x138] ;  /* 0x0001380001567983 */ /* 0x000ea80000300800 */
[----:B------:R-:W2:Y:S01]  /*4eb90*/  LDL.LU R87, [R1+0x13c] ;  /* 0x00013c0001577983 */ /* 0x000ea20000300800 */
[C---:B------:R-:W-:Y:S11]  /*4eba0*/  HMMA.1688.F32.TF32 R80, R60.reuse, R12, R80 ;  /* 0x0000000c3c50723c */ /* 0x040ff60000081050 */
[----:B------:R-:W-:Y:S11]  /*4ebb0*/  @!UPT UIADD3 URZ, URZ, URZ, URZ ;  /* 0x0000003f3f3ff290 */ /* 0x000ff6000fffe03f */
[----:B------:R-:W-:Y:S02]  /*4ebc0*/  @!UPT UIADD3 URZ, URZ, URZ, URZ ;  /* 0x0000003f3f3ff290 */ /* 0x000fe4000fffe03f */
[----:B------:R-:W-:Y:S01]  /*4ebd0*/  MOV R7, R80 ;  /* 0x0000005000077202 */ /* 0x000fe20000000f00 */
[----:B------:R-:W-:Y:S01]  /*4ebe0*/  IMAD.MOV.U32 R226, RZ, RZ, R83 ;  /* 0x000000ffffe27224 */ /* 0x000fe200078e0053 */
[----:B------:R-:W2:Y:S01]  /*4ebf0*/  LDL.LU R80, [R1+0x120] ;  /* 0x0001200001507983 */ /* 0x000ea20000300800 */
[----:B------:R-:W-:Y:S02]  /*4ec00*/  IMAD.MOV.U32 R6, RZ, RZ, R81 ;  /* 0x000000ffff067224 */ /* 0x000fe400078e0051 */
[----:B------:R-:W-:Y:S01]  /*4ec10*/  IMAD.MOV.U32 R227, RZ, RZ, R82 ;  /* 0x000000ffffe37224 */ /* 0x000fe200078e0052 */
[----:B------:R-:W2:Y:S04]  /*4ec20*/  LDL.LU R81, [R1+0x124] ;  /* 0x0001240001517983 */ /* 0x000ea80000300800 */
[----:B------:R-:W2:Y:S04]  /*4ec30*/  LDL.LU R82, [R1+0x128] ;  /* 0x0001280001527983 */ /* 0x000ea80000300800 */
[----:B------:R-:W2:Y:S04]  /*4ec40*/  LDL.LU R83, [R1+0x12c] ;  /* 0x00012c0001537983 */ /* 0x000ea80000300800 */
[----:B------:R-:W-:Y:S04]  /*4ec50*/  STL [R1+0x208c], R226 ;  /* 0x00208ce201007387 */ /* 0x000fe80000100800 */
[----:B------:R-:W-:Y:S04]  /*4ec60*/  STL [R1+0x2088], R227 ;  /* 0x002088e301007387 */ /* 0x000fe80000100800 */
[----:B------:R-:W-:Y:S04]  /*4ec70*/  STL [R1+0x2084], R7 ;  /* 0x0020840701007387 */ /* 0x000fe80000100800 */
[----:B------:R-:W-:Y:S01]  /*4ec80*/  STL [R1+0x2080], R6 ;  /* 0x0020800601007387 */ /* 0x000fe20000100800 */
[----:B---3--:R-:W-:Y:S07]  /*4ec90*/  HMMA.1688.F32.TF32 R136, R60, R8, R228 ;  /* 0x000000083c88723c */ /* 0x008fee00000810e4 */
[----:B------:R-:W-:Y:S01]  /*4eca0*/  MOV R228, R64 ;  /* 0x0000004000e47202 */ /* 0x000fe20000000f00 */
[----:B------:R-:W-:-:S02]  /*4ecb0*/  IMAD.MOV.U32 R229, RZ, RZ, R65 ;  /* 0x000000ffffe57224 */ /* 0x000fc400078e0041 */
[----:B------:R-:W-:Y:S02]  /*4ecc0*/  IMAD.MOV.U32 R230, RZ, RZ, R66 ;  /* 0x000000ffffe67224 */ /* 0x000fe400078e0042 */
[----:B------:R-:W-:-:S11]  /*4ecd0*/  IMAD.MOV.U32 R231, RZ, RZ, R67 ;  /* 0x000000ffffe77224 */ /* 0x000fd600078e0043 */
[----:B------:R-:W-:Y:S04]  /*4ece0*/  STL.64 [R1+0x20], R136 ;  /* 0x0000208801007387 */ /* 0x000fe80000100a00 */
[----:B------:R-:W3:Y:S04]  /*4ecf0*/  LDL.LU R64, [R1+0x20fc] ;  /* 0x0020fc0001407983 */ /* 0x000ee80000300800 */
[----:B------:R-:W3:Y:S04]  /*4ed00*/  LDL.LU R65, [R1+0x20f8] ;  /* 0x0020f80001417983 */ /* 0x000ee80000300800 */
[----:B------:R-:W3:Y:S04]  /*4ed10*/  LDL.LU R66, [R1+0x20f4] ;  /* 0x0020f40001427983 */ /* 0x000ee80000300800 */
[----:B------:R-:W3:Y:S01]  /*4ed20*/  LDL.LU R67, [R1+0x20f0] ;  /* 0x0020f00001437983 */ /* 0x000ee20000300800 */
[C---:B----4-:R-:W-:Y:S11]  /*4ed30*/  HMMA.1688.F32.TF32 R92, R60.reuse, R4, R92 ;  /* 0x000000043c5c723c */ /* 0x050ff6000008105c */
[----:B------:R-:W-:Y:S11]  /*4ed40*/  @!UPT UIADD3 URZ, URZ, URZ, URZ ;  /* 0x0000003f3f3ff290 */ /* 0x000ff6000fffe03f */
[----:B------:R-:W-:Y:S02]  /*4ed50*/  @!UPT UIADD3 URZ, URZ, URZ, URZ ;  /* 0x0000003f3f3ff290 */ /* 0x000fe4000fffe03f */
[----:B------:R-:W-:Y:S01]  /*4ed60*/  IMAD.MOV.U32 R10, RZ, RZ, R92 ;  /* 0x000000ffff0a7224 */ /* 0x000fe200078e005c */
[----:B------:R-:W-:Y:S01]  /*4ed70*/  MOV R14, R94 ;  /* 0x0000005e000e7202 */ /* 0x000fe20000000f00 */
[----:B------:R-:W-:Y:S02]  /*4ed80*/  IMAD.MOV.U32 R11, RZ, RZ, R93 ;  /* 0x000000ffff0b7224 */ /* 0x000fe400078e005d */
[----:B------:R-:W-:Y:S02]  /*4ed90*/  IMAD.MOV.U32 R15, RZ, RZ, R95 ;  /* 0x000000ffff0f7224 */ /* 0x000fe400078e005f */
[C---:B------:R-:W-:Y:S08]  /*4eda0*/  HMMA.1688.F32.TF32 R92, R60.reuse, R224, R112 ;  /* 0x000000e03c5c723c */ /* 0x040ff00000081070 */
[----:B------:R-:W-:Y:S11]  /*4edb0*/  HMMA.1688.F32.TF32 R60, R60, R240, R88 ;  /* 0x000000f03c3c723c */ /* 0x000ff60000081058 */
[----:B------:R-:W-:Y:S11]  /*4edc0*/  @!UPT UIADD3 URZ, URZ, URZ, URZ ;  /* 0x0000003f3f3ff290 */ /* 0x000ff6000fffe03f */
[----:B------:R-:W-:Y:S01]  /*4edd0*/  @!UPT UIADD3 URZ, URZ, URZ, URZ ;  /* 0x0000003f3f3ff290 */ /* 0x000fe2000fffe03f */
[----:B------:R-:W-:Y:S04]  /*4ede0*/  STL.64 [R1+0x1f38], R62 ;  /* 0x001f383e01007387 */ /* 0x000fe80000100a00 */
[----:B------:R2:W-:Y:S01]  /*4edf0*/  STL.64 [R1+0x1f30], R60 ;  /* 0x001f303c01007387 */ /* 0x0005e20000100a00 */
[C---:B---3--:R-:W-:Y:S11]  /*4ee00*/  HMMA.1688.F32.TF32 R64, R104.reuse, R56, R64 ;  /* 0x000000386840723c */ /* 0x048ff60000081040 */
[----:B------:R-:W-:Y:S11]  /*4ee10*/  @!UPT UIADD3 URZ, URZ, URZ, URZ ;  /* 0x0000003f3f3ff290 */ /* 0x000ff6000fffe03f */
[----:B------:R-:W-:Y:S01]  /*4ee20*/  @!UPT UIADD3 URZ, URZ, URZ, URZ ;  /* 0x0000003f3f3ff290 */ /* 0x000fe2000fffe03f */
[----:B------:R-:W-:Y:S04]  /*4ee30*/  STL.64 [R1+0x1f48], R66 ;  /* 0x001f484201007387 */ /* 0x000fe80000100a00 */
[----:B------:R-:W-:Y:S04]  /*4ee40*/  STL.64 [R1+0x1f40], R64 ;  /* 0x001f404001007387 */ /* 0x000fe80000100a00 */
[----:B------:R-:W3:Y:S04]  /*4ee50*/  LDL.LU R88, [R1+0x100] ;  /* 0x0001000001587983 */ /* 0x000ee80000300800 */
[----:B------:R-:W3:Y:S04]  /*4ee60*/  LDL.LU R89, [R1+0x104] ;  /* 0x0001040001597983 */ /* 0x000ee80000300800 */
[----:B------:R-:W3:Y:S04]  /*4ee70*/  LDL.LU R90, [R1+0x108] ;  /* 0x00010800015a7983 */ /* 0x000ee80000300800 */
[----:B------:R-:W3:Y:S01]  /*4ee80*/  LDL.LU R91, [R1+0x10c] ;  /* 0x00010c00015b7983 */ /* 0x000ee20000300800 */
[C---:B--2---:R-:W-:Y:S03]  /*4ee90*/  HMMA.1688.F32.TF32 R60, R104.reuse, R48, R80 ;  /* 0x00000030683c723c */ /* 0x044fe60000081050 */
[----:B------:R-:W2:Y:S04]  /*4eea0*/  LDL.LU R176, [R1+0xf0] ;  /* 0x0000f00001b07983 */ /* 0x000ea80000300800 */
[----:B------:R-:W2:Y:S01]  /*4eeb0*/  LDL.LU R177, [R1+0xf4] ;  /* 0x0000f40001b17983 */ /* 0x000ea20000300800 */
[----:B------:R-:W-:Y:S03]  /*4eec0*/  HMMA.1688.F32.TF32 R84, R104, R52, R84 ;  /* 0x000000346854723c */ /* 0x000fe60000081054 */
[----:B------:R-:W2:Y:S04]  /*4eed0*/  LDL.LU R178, [R1+0xf8] ;  /* 0x0000f80001b27983 */ /* 0x000ea80000300800 */
[----:B------:R-:W2:Y:S09]  /*4eee0*/  LDL.LU R179, [R1+0xfc] ;  /* 0x0000fc0001b37983 */ /* 0x000eb20000300800 */
[----:B------:R-:W-:Y:S01]  /*4eef0*/  IMAD.MOV.U32 R34, RZ, RZ, R60 ;  /* 0x000000ffff227224 */ /* 0x000fe200078e003c */
[----:B------:R-:W-:Y:S01]  /*4ef00*/  MOV R47, R62 ;  /* 0x0000003e002f7202 */ /* 0x000fe20000000f00 */
[----:B------:R-:W-:-:S02]  /*4ef10*/  IMAD.MOV.U32 R46, RZ, RZ, R61 ;  /* 0x000000ffff2e7224 */ /* 0x000fc400078e003d */
[----:B------:R-:W-:Y:S02]  /*4ef20*/  IMAD.MOV.U32 R35, RZ, RZ, R63 ;  /* 0x000000ffff237224 */ /* 0x000fe400078e003f */
[----:B------:R-:W-:Y:S01]  /*4ef30*/  HMMA.1688.F32.TF32 R60, R104, R44, R228 ;  /* 0x0000002c683c723c */ /* 0x000fe200000810e4 */
[----:B------:R-:W4:Y:S01]  /*4ef40*/  LDL.LU R228, [R1+0x220] ;  /* 0x0002200001e47983 */ /* 0x000f220000300800 */
[----:B------:R-:W-:-:S03]  /*4ef50*/  IMAD.MOV.U32 R39, RZ, RZ, R87 ;  /* 0x000000ffff277224 */ /* 0x000fc600078e0057 */
[----:B------:R-:W4:Y:S01]  /*4ef60*/  LDL.LU R229, [R1+0x224] ;  /* 0x0002240001e57983 */ /* 0x000f220000300800 */
[----:B------:R-:W-:Y:S02]  /*4ef70*/  IMAD.MOV.U32 R38, RZ, RZ, R86 ;  /* 0x000000ffff267224 */ /* 0x000fe400078e0056 */
[----:B------:R-:W-:Y:S01]  /*4ef80*/  IMAD.MOV.U32 R87, RZ, RZ, R76 ;  /* 0x000000ffff577224 */ /* 0x000fe200078e004c */
[----:B------:R-:W4:Y:S01]  /*4ef90*/  LDL.LU R230, [R1+0x228] ;  /* 0x0002280001e67983 */ /* 0x000f220000300800 */
[----:B------:R-:W-:Y:S01]  /*4efa0*/  IMAD.MOV.U32 R43, RZ, RZ, R85 ;  /* 0x000000ffff2b7224 */ /* 0x000fe200078e0055 */
[----:B------:R-:W-:Y:S01]  /*4efb0*/  MOV R42, R84 ;  /* 0x00000054002a7202 */ /* 0x000fe20000000f00 */
[----:B------:R-:W-:Y:S01]  /*4efc0*/  IMAD.MOV.U32 R86, RZ, RZ, R77 ;  /* 0x000000ffff567224 */ /* 0x000fe200078e004d */
[----:B------:R-:W4:Y:S01]  /*4efd0*/  LDL.LU R231, [R1+0x22c] ;  /* 0x00022c0001e77983 */ /* 0x000f220000300800 */
[----:B------:R-:W-:Y:S01]  /*4efe0*/  IMAD.MOV.U32 R85, RZ, RZ, R78 ;  /* 0x000000ffff557224 */ /* 0x000fe200078e004e */
[----:B------:R-:W-:-:S02]  /*4eff0*/  MOV R84, R79 ;  /* 0x0000004f00547202 */ /* 0x000fc40000000f00 */
[----:B------:R-:W2:Y:S04]  /*4f000*/  LDL.LU R76, [R1+0x210] ;  /* 0x00021000014c7983 */ /* 0x000ea80000300800 */
[----:B------:R-:W2:Y:S04]  /*4f010*/  LDL.LU R77, [R1+0x214] ;  /* 0x00021400014d7983 */ /* 0x000ea80000300800 */
[----:B------:R-:W4:Y:S01]  /*4f020*/  LDL.LU R78, [R1+0x218] ;  /* 0x00021800014e7983 */ /* 0x000f220000300800 */
[----:B------:R-:W-:-:S03]  /*4f030*/  IMAD.MOV.U32 R26, RZ, RZ, R60 ;  /* 0x000000ffff1a7224 */ /* 0x000fc600078e003c */
[----:B------:R-:W4:Y:S01]  /*4f040*/  LDL.LU R79, [R1+0x21c] ;  /* 0x00021c00014f7983 */ /* 0x000f220000300800 */
[----:B------:R-:W-:-:S03]  /*4f050*/  IMAD.MOV.U32 R27, RZ, RZ, R61 ;  /* 0x000000ffff1b7224 */ /* 0x000fc600078e003d */
[----:B------:R-:W4:Y:S01]  /*4f060*/  LDL.LU R80, [R1+0x200] ;  /* 0x0002000001507983 */ /* 0x000f220000300800 */
[----:B------:R-:W-:Y:S02]  /*4f070*/  IMAD.MOV.U32 R30, RZ, RZ, R62 ;  /* 0x000000ffff1e7224 */ /* 0x000fe400078e003e */
[----:B------:R-:W-:Y:S01]  /*4f080*/  IMAD.MOV.U32 R31, RZ, RZ, R63 ;  /* 0x000000ffff1f7224 */ /* 0x000fe200078e003f */
[----:B------:R-:W4:Y:S04]  /*4f090*/  LDL.LU R81, [R1+0x204] ;  /* 0x0002040001517983 */ /* 0x000f280000300800 */
[----:B------:R-:W4:Y:S04]  /*4f0a0*/  LDL.LU R82, [R1+0x208] ;  /* 0x0002080001527983 */ /* 0x000f280000300800 */
[----:B------:R-:W4:Y:S01]  /*4f0b0*/  LDL.LU R83, [R1+0x20c] ;  /* 0x00020c0001537983 */ /* 0x000f220000300800 */
        /* <DEDUP_REMOVED lines=12> */
[----:B---3--:R-:W-:Y:S01]  /*4f180*/  HMMA.1688.F32.TF32 R60, R104, R40, R88 ;  /* 0x00000028683c723c */ /* 0x008fe20000081058 */
        /* <DEDUP_REMOVED lines=12> */
[----:B------:R-:W-:Y:S01]  /*4f250*/  IMAD.MOV.U32 R18, RZ, RZ, R60 ;  /* 0x000000ffff127224 */ /* 0x000fe200078e003c */
[----:B------:R-:W-:Y:S01]  /*4f260*/  MOV R22, R62 ;  /* 0x0000003e00167202 */ /* 0x000fe20000000f00 */
[----:B------:R-:W-:-:S02]  /*4f270*/  IMAD.MOV.U32 R19, RZ, RZ, R61 ;  /* 0x000000ffff137224 */ /* 0x000fc400078e003d */
[----:B------:R-:W-:Y:S02]  /*4f280*/  IMAD.MOV.U32 R23, RZ, RZ, R63 ;  /* 0x000000ffff177224 */ /* 0x000fe400078e003f */
[C---:B--2---:R-:W-:Y:S08]  /*4f290*/  HMMA.1688.F32.TF32 R60, R104.reuse, R36, R176 ;  /* 0x00000024683c723c */ /* 0x044ff000000810b0 */
[C---:B----4-:R-:W-:Y:S08]  /*4f2a0*/  HMMA.1688.F32.TF32 R228, R104.reuse, R28, R228 ;  /* 0x0000001c68e4723c */ /* 0x050ff000000810e4 */
[C---:B------:R-:W-:Y:S08]  /*4f2b0*/  HMMA.1688.F32.TF32 R76, R104.reuse, R20, R76 ;  /* 0x00000014684c723c */ /* 0x040ff0000008104c */
[C---:B------:R-:W-:Y:S08]  /*4f2c0*/  HMMA.1688.F32.TF32 R80, R104.reuse, R16, R80 ;  /* 0x000000106850723c */ /* 0x040ff00000081050 */
[C---:B------:R-:W-:Y:S01]  /*4f2d0*/  HMMA.1688.F32.TF32 R84, R104.reuse, R12, R84 ;  /* 0x0000000c6854723c */ /* 0x040fe20000081054 */
[----:B------:R1:W-:Y:S07]  /*4f2e0*/  STL.64 [R1+0xf0], R60 ;  /* 0x0000f03c01007387 */ /* 0x0003ee0000100a00 */
[----:B------:R-:W-:Y:S01]  /*4f2f0*/  HMMA.1688.F32.TF32 R112, R104, R4, R112 ;  /* 0x000000046870723c */ /* 0x000fe20000081070 */
[----:B------:R2:W-:Y:S01]  /*4f300*/  STL [R1+0xf8], R62 ;  /* 0x0000f83e01007387 */ /* 0x0005e20000100800 */
        /* <DEDUP_REMOVED lines=34> */
[C---:B---3--:R-:W-:Y:S08]  /*4f530*/  HMMA.1688.F32.TF32 R88, R104.reuse, R8, R88 ;  /* 0x000000086858723c */ /* 0x048ff00000081058 */
[C---:B------:R-:W-:Y:S08]  /*4f540*/  HMMA.1688.F32.TF32 R68, R104.reuse, R32, R68 ;  /* 0x000000206844723c */ /* 0x040ff00000081044 */
[C---:B------:R-:W-:Y:S11]  /*4f550*/  HMMA.1688.F32.TF32 R72, R104.reuse, R24, R72 ;  /* 0x000000186848723c */ /* 0x040ff60000081048 */
[----:B------:R-:W-:Y:S04]  /*4f560*/  @!UPT UIADD3 URZ, URZ, URZ, URZ ;  /* 0x0000003f3f3ff290 */ /* 0x000fe8000fffe03f */
        /* <DEDUP_REMOVED lines=40> */
[----:B------:R-:W-:Y:S03]  /*4f7f0*/  HMMA.1688.F32.TF32 R92, R104, R224, R92 ;  /* 0x000000e0685c723c */ /* 0x000fe6000008105c */
[----:B------:R-:W3:Y:S04]  /*4f800*/  LDL.LU R144, [R1+0x250] ;  /* 0x0002500001907983 */ /* 0x000ee80000300800 */
[----:B------:R-:W3:Y:S04]  /*4f810*/  LDL.LU R145, [R1+0x254] ;  /* 0x0002540001917983 */ /* 0x000ee80000300800 */
[----:B------:R-:W3:Y:S04]  /*4f820*/  LDL.LU R146, [R1+0x258] ;  /* 0x0002580001927983 */ /* 0x000ee80000300800 */
[----:B------:R-:W3:Y:S08]  /*4f830*/  LDL.LU R147, [R1+0x25c] ;  /* 0x00025c0001937983 */ /* 0x000ef00000300800 */
[----:B------:R-:W-:Y:S04]  /*4f840*/  STL.64 [R1+0x1f98], R94 ;  /* 0x001f985e01007387 */ /* 0x000fe80000100a00 */
[----:B------:R-:W-:Y:S01]  /*4f850*/  STL.64 [R1+0x1f90], R92 ;  /* 0x001f905c01007387 */ /* 0x000fe20000100a00 */
[----:B------:R-:W-:Y:S01]  /*4f860*/  IMAD.MOV.U32 R2, RZ, RZ, R63 ;  /* 0x000000ffff027224 */ /* 0x000fe200078e003f */
[C---:B----4-:R-:W-:Y:S08]  /*4f870*/  HMMA.1688.F32.TF32 R96, R152.reuse, R56, R96 ;  /* 0x000000389860723c */ /* 0x050ff00000081060 */
[C---:B--2---:R-:W-:Y:S08]  /*4f880*/  HMMA.1688.F32.TF32 R168, R152.reuse, R52, R168 ;  /* 0x0000003498a8723c */ /* 0x044ff000000810a8 */
[C---:B---3--:R-:W-:Y:S08]  /*4f890*/  HMMA.1688.F32.TF32 R100, R152.reuse, R48, R100 ;  /* 0x000000309864723c */ /* 0x048ff00000081064 */
[----:B------:R-:W-:Y:S08]  /*4f8a0*/  HMMA.1688.F32.TF32 R176, R152, R44, R176 ;  /* 0x0000002c98b0723c */ /* 0x000ff000000810b0 */
[----:B------:R-:W-:Y:S01]  /*4f8b0*/  HMMA.1688.F32.TF32 R104, R104, R240, R248 ;  /* 0x000000f06868723c */ /* 0x000fe200000810f8 */
[----:B------:R-:W-:Y:S01]  /*4f8c0*/  IMAD.MOV.U32 R203, RZ, RZ, R192 ;  /* 0x000000ffffcb7224 */ /* 0x000fe200078e00c0 */
[----:B------:R-:W-:Y:S01]  /*4f8d0*/  MOV R201, R194 ;  /* 0x000000c200c97202 */ /* 0x000fe20000000f00 */
[----:B------:R-:W-:-:S02]  /*4f8e0*/  IMAD.MOV.U32 R202, RZ, RZ, R193 ;  /* 0x000000ffffca7224 */ /* 0x000fc400078e00c1 */
[----:B------:R-:W-:Y:S02]  /*4f8f0*/  IMAD.MOV.U32 R200, RZ, RZ, R195 ;  /* 0x000000ffffc87224 */ /* 0x000fe400078e00c3 */
[----:B------:R-:W-:Y:S01]  /*4f900*/  IMAD.MOV.U32 R235, RZ, RZ, R172 ;  /* 0x000000ffffeb7224 */ /* 0x000fe200078e00ac */
[----:B------:R-:W-:Y:S01]  /*4f910*/  MOV R233, R174 ;  /* 0x000000ae00e97202 */ /* 0x000fe20000000f00 */
        /* <DEDUP_REMOVED lines=19> */
[----:B-1----:R-:W2:Y:S04]  /*4fa50*/  LDL.LU R60, [R1+0x1e0] ;  /* 0x0001e000013c7983 */ /* 0x002ea80000300800 */
[----:B------:R-:W2:Y:S04]  /*4fa60*/  LDL.LU R61, [R1+0x1e4] ;  /* 0x0001e400013d7983 */ /* 0x000ea80000300800 */
[----:B------:R-:W2:Y:S04]  /*4fa70*/  LDL.LU R62, [R1+0x1e8] ;  /* 0x0001e800013e7983 */ /* 0x000ea80000300800 */
[----:B------:R-:W2:Y:S01]  /*4fa80*/  LDL.LU R63, [R1+0x1ec] ;  /* 0x0001ec00013f7983 */ /* 0x000ea20000300800 */
[----:B------:R-:W-:-:S03]  /*4fa90*/  IMAD.MOV.U32 R192, RZ, RZ, R183 ;  /* 0x000000ffffc07224 */ /* 0x000fc600078e00b7 */
[----:B------:R-:W3:Y:S01]  /*4faa0*/  LDL.LU R216, [R1+0x1c0] ;  /* 0x0001c00001d87983 */ /* 0x000ee20000300800 */
[----:B------:R-:W-:Y:S01]  /*4fab0*/  IMAD.MOV.U32 R193, RZ, RZ, R182 ;  /* 0x000000ffffc17224 */ /* 0x000fe200078e00b6 */
[----:B------:R-:W-:Y:S02]  /*4fac0*/  MOV R183, R164 ;  /* 0x000000a400b77202 */ /* 0x000fe40000000f00 */
[----:B------:R-:W3:Y:S01]  /*4fad0*/  LDL.LU R217, [R1+0x1c4] ;  /* 0x0001c40001d97983 */ /* 0x000ee20000300800 */
[----:B------:R-:W-:-:S03]  /*4fae0*/  IMAD.MOV.U32 R194, RZ, RZ, R181 ;  /* 0x000000ffffc27224 */ /* 0x000fc600078e00b5 */
[----:B------:R-:W3:Y:S01]  /*4faf0*/  LDL.LU R218, [R1+0x1c8] ;  /* 0x0001c80001da7983 */ /* 0x000ee20000300800 */
[----:B------:R-:W-:-:S03]  /*4fb00*/  IMAD.MOV.U32 R182, RZ, RZ, R165 ;  /* 0x000000ffffb67224 */ /* 0x000fc600078e00a5 */
[----:B------:R-:W3:Y:S01]  /*4fb10*/  LDL.LU R219, [R1+0x1cc] ;  /* 0x0001cc0001db7983 */ /* 0x000ee20000300800 */
[----:B------:R-:W-:Y:S02]  /*4fb20*/  IMAD.MOV.U32 R195, RZ, RZ, R180 ;  /* 0x000000ffffc37224 */ /* 0x000fe400078e00b4 */
[----:B------:R-:W-:Y:S01]  /*4fb30*/  IMAD.MOV.U32 R181, RZ, RZ, R166 ;  /* 0x000000ffffb57224 */ /* 0x000fe200078e00a6 */
[----:B------:R-:W4:Y:S01]  /*4fb40*/  LDL.LU R164, [R1+0x1d0] ;  /* 0x0001d00001a47983 */ /* 0x000f220000300800 */
[----:B------:R-:W-:-:S03]  /*4fb50*/  IMAD.MOV.U32 R180, RZ, RZ, R167 ;  /* 0x000000ffffb47224 */ /* 0x000fc600078e00a7 */
        /* <DEDUP_REMOVED lines=13> */
[----:B------:R-:W4:Y:S01]  /*4fc30*/  LDL.LU R220, [R1+0x20bc] ;  /* 0x0020bc0001dc7983 */ /* 0x000f220000300800 */
[----:B------:R-:W-:-:S03]  /*4fc40*/  MOV R69, R236 ;  /* 0x000000ec00457202 */ /* 0x000fc60000000f00 */
[----:B------:R-:W4:Y:S01]  /*4fc50*/  LDL.LU R221, [R1+0x20b8] ;  /* 0x0020b80001dd7983 */ /* 0x000f220000300800 */
[----:B------:R-:W-:Y:S03]  /*4fc60*/  HMMA.1688.F32.TF32 R108, R152, R40, R108 ;  /* 0x00000028986c723c */ /* 0x000fe6000008106c */
[----:B------:R-:W4:Y:S01]  /*4fc70*/  LDL.LU R160, [R1+0x20b4] ;  /* 0x0020b40001a07983 */ /* 0x000f220000300800 */
[----:B------:R-:W-:-:S03]  /*4fc80*/  IMAD.MOV.U32 R70, RZ, RZ, R237 ;  /* 0x000000ffff467224 */ /* 0x000fc600078e00ed */
[----:B------:R-:W4:Y:S01]  /*4fc90*/  LDL.LU R161, [R1+0x20b0] ;  /* 0x0020b00001a17983 */ /* 0x000f220000300800 */
[C---:B------:R-:W-:Y:S01]  /*4fca0*/  HMMA.1688.F32.TF32 R184, R152.reuse, R36, R184 ;  /* 0x0000002498b8723c */ /* 0x040fe200000810b8 */
[----:B------:R-:W-:Y:S02]  /*4fcb0*/  IMAD.MOV.U32 R71, RZ, RZ, R238 ;  /* 0x000000ffff477224 */ /* 0x000fe400078e00ee */
[----:B------:R-:W4:Y:S04]  /*4fcc0*/  LDL.LU R162, [R1+0x20ac] ;  /* 0x0020ac0001a27983 */ /* 0x000f280000300800 */
[----:B------:R-:W4:Y:S01]  /*4fcd0*/  LDL.LU R236, [R1+0x20a8] ;  /* 0x0020a80001ec7983 */ /* 0x000f220000300800 */
[C---:B------:R-:W-:Y:S03]  /*4fce0*/  HMMA.1688.F32.TF32 R116, R152.reuse, R32, R116 ;  /* 0x000000209874723c */ /* 0x040fe60000081074 */
[----:B------:R-:W4:Y:S04]  /*4fcf0*/  LDL.LU R237, [R1+0x20a4] ;  /* 0x0020a40001ed7983 */ /* 0x000f280000300800 */
[----:B------:R-:W4:Y:S01]  /*4fd00*/  LDL.LU R238, [R1+0x20a0] ;  /* 0x0020a00001ee7983 */ /* 0x000f220000300800 */
[C---:B------:R-:W-:Y:S03]  /*4fd10*/  HMMA.1688.F32.TF32 R120, R152.reuse, R28, R120 ;  /* 0x0000001c9878723c */ /* 0x040fe60000081078 */
[----:B------:R-:W-:Y:S04]  /*4fd20*/  LDS R248, [R252+0x44080] ;  /* 0x04408000fcf87984 */ /* 0x000fe80000000800 */
[----:B------:R-:W-:Y:S01]  /*4fd30*/  LDS R250, [R252+0x44480] ;  /* 0x04448000fcfa7984 */ /* 0x000fe20000000800 */
[C---:B------:R-:W-:Y:S03]  /*4fd40*/  HMMA.1688.F32.TF32 R124, R152.reuse, R24, R124 ;  /* 0x00000018987c723c */ /* 0x040fe6000008107c */
[----:B------:R-:W-:Y:S04]  /*4fd50*/  LDS R249, [R3+0x44080] ;  /* 0x0440800003f97984 */ /* 0x000fe80000000800 */
[----:B------:R-:W1:Y:S01]  /*4fd60*/  LDS R251, [R3+0x44480] ;  /* 0x0444800003fb7984 */ /* 0x000e620000000800 */
[C---:B------:R-:W-:Y:S08]  /*4fd70*/  HMMA.1688.F32.TF32 R128, R152.reuse, R20, R128 ;  /* 0x000000149880723c */ /* 0x040ff00000081080 */
[C---:B------:R-:W-:Y:S08]  /*4fd80*/  HMMA.1688.F32.TF32 R132, R152.reuse, R16, R132 ;  /* 0x000000109884723c */ /* 0x040ff00000081084 */
[C---:B------:R-:W-:Y:S08]  /*4fd90*/  HMMA.1688.F32.TF32 R136, R152.reuse, R12, R136 ;  /* 0x0000000c9888723c */ /* 0x040ff00000081088 */
[C---:B------:R-:W-:Y:S08]  /*4fda0*/  HMMA.1688.F32.TF32 R140, R152.reuse, R8, R140 ;  /* 0x00000008988c723c */ /* 0x040ff0000008108c */
[C---:B------:R-:W-:Y:S08]  /*4fdb0*/  HMMA.1688.F32.TF32 R144, R152.reuse, R4, R144 ;  /* 0x000000049890723c */ /* 0x040ff00000081090 */
[C---:B------:R-:W-:Y:S08]  /*4fdc0*/  HMMA.1688.F32.TF32 R148, R152.reuse, R224, R148 ;  /* 0x000000e09894723c */ /* 0x040ff00000081094 */
[----:B--2---:R-:W-:Y:S07]  /*4fdd0*/  HMMA.1688.F32.TF32 R152, R152, R240, R60 ;  /* 0x000000f09898723c */ /* 0x004fee000008103c */
[----:B------:R-:W-:-:S02]  /*4fde0*/  IMAD.MOV.U32 R60, RZ, RZ, R239 ;  /* 0x000000ffff3c7224 */ /* 0x000fc400078e00ef */
[----:B------:R-:W4:Y:S01]  /*4fdf0*/  LDL.LU R239, [R1+0x209c] ;  /* 0x00209c0001ef7983 */ /* 0x000f220000300800 */
[----:B------:R-:W-:Y:S02]  /*4fe00*/  IMAD.MOV.U32 R64, RZ, RZ, R159 ;  /* 0x000000ffff407224 */ /* 0x000fe400078e009f */
[----:B------:R-:W-:Y:S02]  /*4fe10*/  IMAD.MOV.U32 R65, RZ, RZ, R158 ;  /* 0x000000ffff417224 */ /* 0x000fe400078e009e */
[----:B------:R-:W-:Y:S02]  /*4fe20*/  IMAD.MOV.U32 R66, RZ, RZ, R157 ;  /* 0x000000ffff427224 */ /* 0x000fe400078e009d */
[----:B------:R-:W-:Y:S01]  /*4fe30*/  IMAD.MOV.U32 R67, RZ, RZ, R156 ;  /* 0x000000ffff437224 */ /* 0x000fe200078e009c */
[----:B------:R-:W-:Y:S01]  /*4fe40*/  MOV R63, R223 ;  /* 0x000000df003f7202 */ /* 0x000fe20000000f00 */
[----:B------:R-:W-:Y:S02]  /*4fe50*/  IMAD.MOV.U32 R61, RZ, RZ, R163 ;  /* 0x000000ffff3d7224 */ /* 0x000fe400078e00a3 */
[----:B------:R-:W-:Y:S01]  /*4fe60*/  IMAD.MOV.U32 R62, RZ, RZ, R222 ;  /* 0x000000ffff3e7224 */ /* 0x000fe200078e00de */
[----:B------:R-:W2:Y:S01]  /*4fe70*/  LDL.LU R163, [R1+0x2098] ;  /* 0x0020980001a37983 */ /* 0x000ea20000300800 */
[C---:B-1----:R-:W-:Y:S03]  /*4fe80*/  HMMA.1688.F32.TF32 R232, R248.reuse, R28, R232 ;  /* 0x0000001cf8e8723c */ /* 0x042fe600000810e8 */
[----:B------:R-:W2:Y:S04]  /*4fe90*/  LDL.LU R222, [R1+0x2094] ;  /* 0x0020940001de7983 */ /* 0x000ea80000300800 */
[----:B------:R-:W2:Y:S01]  /*4fea0*/  LDL.LU R223, [R1+0x2090] ;  /* 0x0020900001df7983 */ /* 0x000ea20000300800 */
[----:B------:R-:W-:Y:S01]  /*4feb0*/  HMMA.1688.F32.TF32 R192, R248, R20, R192 ;  /* 0x00000014f8c0723c */ /* 0x000fe200000810c0 */
[----:B------:R-:W-:-:S02]  /*4fec0*/  IMAD.MOV.U32 R82, RZ, RZ, R243 ;  /* 0x000000ffff527224 */ /* 0x000fc400078e00f3 */
[----:B------:R-:W-:-:S05]  /*4fed0*/  IMAD.MOV.U32 R83, RZ, RZ, R242 ;  /* 0x000000ffff537224 */ /* 0x000fca00078e00f2 */
[C---:B---3--:R-:W-:Y:S08]  /*4fee0*/  HMMA.1688.F32.TF32 R188, R248.reuse, R24, R188 ;  /* 0x00000018f8bc723c */ /* 0x048ff000000810bc */
[----:B----4-:R-:W-:Y:S01]  /*4fef0*/  HMMA.1688.F32.TF32 R156, R248, R56, R236 ;  /* 0x00000038f89c723c */ /* 0x010fe200000810ec */
[----:B------:R-:W-:Y:S04]  /*4ff00*/  LDS R236, [R0+0x44800] ;  /* 0x0448000000ec7984 */ /* 0x000fe80000000800 */
[----:B------:R-:W-:Y:S02]  /*4ff10*/  LDS R238, [R0+0x44c00] ;  /* 0x044c000000ee7984 */ /* 0x000fe40000000800 */
[----:B------:R-:W-:-:S05]  /*4ff20*/  LOP3.LUT R57, R0, 0x20, RZ, 0x3c, !PT ;  /* 0x0000002000397812 */ /* 0x000fca00078e3cff */
[----:B------:R-:W-:Y:S04]  /*4ff30*/  LDS R237, [R57+0x44800] ;  /* 0x0448000039ed7984 */ /* 0x000fe80000000800 */
[----:B------:R-:W1:Y:S02]  /*4ff40*/  LDS R239, [R57+0x44c00] ;  /* 0x044c000039ef7984 */ /* 0x000e640000000800 */
[----:B-1----:R-:W-:Y:S11]  /*4ff50*/  HMMA.1688.F32.TF32 R60, R236, R50, R60 ;  /* 0x00000032ec3c723c */ /* 0x002ff6000008103c */
[----:B------:R-:W-:Y:S11]  /*4ff60*/  @!UPT UIADD3 URZ, URZ, URZ, URZ ;  /* 0x0000003f3f3ff290 */ /* 0x000ff6000fffe03f */
[----:B------:R-:W-:Y:S02]  /*4ff70*/  @!UPT UIADD3 URZ, URZ, URZ, URZ ;  /* 0x0000003f3f3ff290 */ /* 0x000fe4000fffe03f */
[----:B------:R-:W-:Y:S02]  /*4ff80*/  IMAD.MOV.U32 R28, RZ, RZ, R60 ;  /* 0x000000ffff1c7224 */ /* 0x000fe400078e003c */
[----:B------:R-:W-:Y:S01]  /*4ff90*/  IMAD.MOV.U32 R25, RZ, RZ, R61 ;  /* 0x000000ffff197224 */ /* 0x000fe200078e003d */
[----:B------:R-:W-:Y:S01]  /*4ffa0*/  MOV R61, R227 ;  /* 0x000000e3003d7202 */ /* 0x000fe20000000f00 */
[----:B------:R-:W-:Y:S02]  /*4ffb0*/  IMAD.MOV.U32 R60, RZ, RZ, R226 ;  /* 0x000000ffff3c7224 */ /* 0x000fe400078e00e2 */
[----:B------:R-:W-:Y:S01]  /*4ffc0*/  IMAD.MOV.U32 R24, RZ, RZ, R62 ;  /* 0x000000ffff187224 */ /* 0x000fe200078e003e */
[----:B------:R-:W3:Y:S01]  /*4ffd0*/  LDL.LU R226, [R1+0x208c] ;  /* 0x00208c0001e27983 */ /* 0x000ee20000300800 */
[----:B------:R-:W-:Y:S02]  /*4ffe0*/  IMAD.MOV.U32 R21, RZ, RZ, R63 ;  /* 0x000000ffff157224 */ /* 0x000fe400078e003f */
[----:B------:R-:W-:Y:S01]  /*4fff0*/  IMAD.MOV.U32 R62, RZ, RZ, R7 ;  /* 0x000000ffff3e7224 */ /* 0x000fe200078e0007 */
[----:B------:R-:W4:Y:S01]  /*50000*/  LDL.LU R227, [R1+0x2088] ;  /* 0x0020880001e37983 */ /* 0x000f220000300800 */
[----:B------:R-:W-:-:S03]  /*50010*/  IMAD.MOV.U32 R63, RZ, RZ, R6 ;  /* 0x000000ffff3f7224 */ /* 0x000fc600078e0006 */
[----:B------:R-:W2:Y:S04]  /*50020*/  LDL.LU R7, [R1+0x2084] ;  /* 0x0020840001077983 */ /* 0x000ea80000300800 */
[----:B------:R-:W2:Y:S04]  /*50030*/  LDL.LU R6, [R1+0x2080] ;  /* 0x0020800001067983 */ /* 0x000ea80000300800 */
[----:B------:R-:W2:Y:S04]  /*50040*/  LDL.LU R80, [R1+0x20] ;  /* 0x0000200001507983 */ /* 0x000ea80000300800 */
[----:B------:R-:W2:Y:S04]  /*50050*/  LDL.LU R81, [R1+0x24] ;  /* 0x0000240001517983 */ /* 0x000ea80000300800 */
[----:B------:R-:W2:Y:S04]  /*50060*/  LDL.LU R243, [R1+0x207c] ;  /* 0x00207c0001f37983 */ /* 0x000ea80000300800 */
[----:B------:R-:W2:Y:S01]  /*50070*/  LDL.LU R242, [R1+0x2078] ;  /* 0x0020780001f27983 */ /* 0x000ea20000300800 */
[----:B---3--:R-:W-:-:S02]  /*50080*/  IMAD.MOV.U32 R87, RZ, RZ, R226 ;  /* 0x000000ffff577224 */ /* 0x008fc400078e00e2 */
[----:B----4-:R-:W-:Y:S02]  /*50090*/  IMAD.MOV.U32 R86, RZ, RZ, R227 ;  /* 0x000000ffff567224 */ /* 0x010fe400078e00e3 */
[----:B--2---:R-:W-:Y:S02]  /*500a0*/  IMAD.MOV.U32 R84, RZ, RZ, R7 ;  /* 0x000000ffff547224 */ /* 0x004fe400078e0007 */
[----:B------:R-:W2:Y:S01]  /*500b0*/  LDL.LU R7, [R1+0x2074] ;  /* 0x0020740001077983 */ /* 0x000ea20000300800 */
[----:B------:R-:W-:-:S03]  /*500c0*/  MOV R85, R6 ;  /* 0x0000000600557202 */ /* 0x000fc60000000f00 */
[----:B------:R-:W3:Y:S04]  /*500d0*/  LDL.LU R6, [R1+0x2070] ;  /* 0x0020700001067983 */ /* 0x000ee80000300800 */
[----:B------:R-:W4:Y:S04]  /*500e0*/  LDL.LU R227, [R1+0x206c] ;  /* 0x00206c0001e37983 */ /* 0x000f280000300800 */
[----:B------:R-:W2:Y:S01]  /*500f0*/  LDL.LU R226, [R1+0x2068] ;  /* 0x0020680001e27983 */ /* 0x000ea20000300800 */
[----:B------:R-:W-:-:S03]  /*50100*/  IMAD.MOV.U32 R91, RZ, RZ, R243 ;  /* 0x000000ffff5b7224 */ /* 0x000fc600078e00f3 */
[----:B------:R-:W2:Y:S01]  /*50110*/  LDL.LU R88, [R1+0x40] ;  /* 0x0000400001587983 */ /* 0x000ea20000300800 */
[----:B------:R-:W-:-:S03]  /*50120*/  IMAD.MOV.U32 R90, RZ, RZ, R242 ;  /* 0x000000ffff5a7224 */ /* 0x000fc600078e00f2 */
        /* <DEDUP_REMOVED lines=12> */
[----:B------:R-:W3:Y:S01]  /*501f0*/  LDL.LU R242, [R1+0x2058] ;  /* 0x0020580001f27983 */ /* 0x000ee20000300800 */
[C---:B------:R-:W-:Y:S03]  /*50200*/  HMMA.1688.F32.TF32 R64, R236.reuse, R54, R64 ;  /* 0x00000036ec40723c */ /* 0x040fe60000081040 */
[----:B------:R-:W3:Y:S04]  /*50210*/  LDL.LU R96, [R1+0x80] ;  /* 0x0000800001607983 */ /* 0x000ee80000300800 */
[----:B------:R-:W3:Y:S01]  /*50220*/  LDL.LU R97, [R1+0x84] ;  /* 0x0000840001617983 */ /* 0x000ee20000300800 */
[----:B------:R-:W-:Y:S03]  /*50230*/  HMMA.1688.F32.TF32 R68, R236, R58, R68 ;  /* 0x0000003aec44723c */ /* 0x000fe60000081044 */
        /* <DEDUP_REMOVED lines=12> */
[----:B----4-:R-:W-:-:S03]  /*50300*/  IMAD.MOV.U32 R113, RZ, RZ, R227 ;  /* 0x000000ffff717224 */ /* 0x010fc600078e00e3 */
[----:B------:R-:W4:Y:S01]  /*50310*/  LDL.LU R169, [R1+0x94] ;  /* 0x0000940001a97983 */ /* 0x000f220000300800 */
[----:B------:R-:W-:Y:S01]  /*50320*/  IMAD.MOV.U32 R114, RZ, RZ, R6 ;  /* 0x000000ffff727224 */ /* 0x000fe200078e0006 */
[----:B------:R-:W-:Y:S01]  /*50330*/  HMMA.1688.F32.TF32 R196, R248, R16, R196 ;  /* 0x00000010f8c4723c */ /* 0x000fe200000810c4 */
[----:B------:R-:W-:Y:S01]  /*50340*/  IMAD.MOV.U32 R20, RZ, RZ, R64 ;  /* 0x000000ffff147224 */ /* 0x000fe200078e0040 */
[----:B------:R-:W-:Y:S01]  /*50350*/  MOV R115, R7 ;  /* 0x0000000700737202 */ /* 0x000fe20000000f00 */
[----:B------:R-:W-:-:S04]  /*50360*/  IMAD.MOV.U32 R64, RZ, RZ, R10 ;  /* 0x000000ffff407224 */ /* 0x000fc800078e000a */
[----:B------:R-:W-:Y:S01]  /*50370*/  IMAD.MOV.U32 R17, RZ, RZ, R65 ;  /* 0x000000ffff117224 */ /* 0x000fe200078e0041 */
[C---:B------:R-:W-:Y:S01]  /*50380*/  HMMA.1688.F32.TF32 R200, R248.reuse, R12, R200 ;  /* 0x0000000cf8c8723c */ /* 0x040fe200000810c8 */
[----:B------:R-:W-:Y:S02]  /*50390*/  IMAD.MOV.U32 R16, RZ, RZ, R66 ;  /* 0x000000ffff107224 */ /* 0x000fe400078e0042 */
[----:B------:R-:W-:Y:S02]  /*503a0*/  IMAD.MOV.U32 R65, RZ, RZ, R11 ;  /* 0x000000ffff417224 */ /* 0x000fe400078e000b */
[----:B------:R-:W-:Y:S02]  /*503b0*/  IMAD.MOV.U32 R66, RZ, RZ, R14 ;  /* 0x000000ffff427224 */ /* 0x000fe400078e000e */
[----:B------:R-:W-:Y:S01]  /*503c0*/  MOV R13, R67 ;  /* 0x00000043000d7202 */ /* 0x000fe20000000f00 */
[----:B------:R-:W-:Y:S01]  /*503d0*/  HMMA.1688.F32.TF32 R204, R248, R8, R204 ;  /* 0x00000008f8cc723c */ /* 0x000fe200000810cc */
[----:B------:R-:W-:-:S02]  /*503e0*/  IMAD.MOV.U32 R12, RZ, RZ, R68 ;  /* 0x000000ffff0c7224 */ /* 0x000fc400078e0044 */
[----:B------:R-:W-:Y:S02]  /*503f0*/  IMAD.MOV.U32 R67, RZ, RZ, R15 ;  /* 0x000000ffff437224 */ /* 0x000fe400078e000f */
[----:B------:R-:W-:Y:S02]  /*50400*/  IMAD.MOV.U32 R68, RZ, RZ, R18 ;  /* 0x000000ffff447224 */ /* 0x000fe400078e0012 */
[----:B------:R-:W-:Y:S01]  /*50410*/  MOV R9, R69 ;  /* 0x0000004500097202 */ /* 0x000fe20000000f00 */
[----:B------:R-:W-:Y:S01]  /*50420*/  HMMA.1688.F32.TF32 R208, R248, R4, R208 ;  /* 0x00000004f8d0723c */ /* 0x000fe200000810d0 */
        /* <DEDUP_REMOVED lines=17> */
[----:B--2---:R-:W-:-:S02]  /*50540*/  IMAD.MOV.U32 R171, RZ, RZ, R243 ;  /* 0x000000ffffab7224 */ /* 0x004fc400078e00f3 */
[----:B---3--:R-:W-:Y:S02]  /*50550*/  IMAD.MOV.U32 R170, RZ, RZ, R242 ;  /* 0x000000ffffaa7224 */ /* 0x008fe400078e00f2 */
[----:B------:R-:W2:Y:S04]  /*50560*/  LDL.LU R242, [R1+0x2054] ;  /* 0x0020540001f27983 */ /* 0x000ea80000300800 */
[----:B------:R-:W2:Y:S04]  /*50570*/  LDL.LU R243, [R1+0x2050] ;  /* 0x0020500001f37983 */ /* 0x000ea80000300800 */
[----:B------:R-:W3:Y:S04]  /*50580*/  LDL.LU R226, [R1+0x204c] ;  /* 0x00204c0001e27983 */ /* 0x000ee80000300800 */
[----:B------:R-:W3:Y:S04]  /*50590*/  LDL.LU R227, [R1+0x2048] ;  /* 0x0020480001e37983 */ /* 0x000ee80000300800 */
        /* <DEDUP_REMOVED lines=23> */
[----:B------:R-:W-:Y:S08]  /*50710*/  HMMA.1688.F32.TF32 R220, R248, R36, R220 ;  /* 0x00000024f8dc723c */ /* 0x000ff000000810dc */
[C---:B---3--:R-:W-:Y:S08]  /*50720*/  HMMA.1688.F32.TF32 R60, R236.reuse, R226, R60 ;  /* 0x000000e2ec3c723c */ /* 0x048ff0000008103c */
[C---:B--2---:R-:W-:Y:S08]  /*50730*/  HMMA.1688.F32.TF32 R64, R236.reuse, R6, R64 ;  /* 0x00000006ec40723c */ /* 0x044ff00000081040 */
[C---:B----4-:R-:W-:Y:S08]  /*50740*/  HMMA.1688.F32.TF32 R80, R236.reuse, R10, R80 ;  /* 0x0000000aec50723c */ /* 0x050ff00000081050 */
        /* <DEDUP_REMOVED lines=57> */
[----:B-1----:R-:W2:Y:S04]  /*50ae0*/  LDL.LU.64 R62, [R1+0x1f38] ;  /* 0x001f3800013e7983 */ /* 0x002ea80000300a00 */
[----:B------:R-:W2:Y:S01]  /*50af0*/  LDL.LU.64 R60, [R1+0x1f30] ;  /* 0x001f3000013c7983 */ /* 0x000ea20000300a00 */
        /* <DEDUP_REMOVED lines=9> */
[----:B------:R-:W1:Y:S02]  /*50b90*/  LDS R251, [R3+0x44c00] ;  /* 0x044c000003fb7984 */ /* 0x000e640000000800 */
[C---:B-1----:R-:W-:Y:S08]  /*50ba0*/  HMMA.1688.F32.TF32 R76, R248.reuse, R54, R76 ;  /* 0x00000036f84c723c */ /* 0x042ff0000008104c */
[C---:B------:R-:W-:Y:S08]  /*50bb0*/  HMMA.1688.F32.TF32 R72, R248.reuse, R50, R72 ;  /* 0x00000032f848723c */ /* 0x040ff00000081048 */
[C---:B------:R-:W-:Y:S08]  /*50bc0*/  HMMA.1688.F32.TF32 R228, R248.reuse, R46, R228 ;  /* 0x0000002ef8e4723c */ /* 0x040ff000000810e4 */
[----:B------:R-:W-:Y:S08]  /*50bd0*/  HMMA.1688.F32.TF32 R68, R248, R42, R68 ;  /* 0x0000002af844723c */ /* 0x000ff00000081044 */
[----:B--2---:R-:W-:Y:S01]  /*50be0*/  HMMA.1688.F32.TF32 R60, R236, R242, R60 ;  /* 0x000000f2ec3c723c */ /* 0x004fe2000008103c */
[----:B------:R-:W-:Y:S04]  /*50bf0*/  LDS R236, [R0+0x44880] ;  /* 0x0448800000ec7984 */ /* 0x000fe80000000800 */
[----:B------:R-:W-:Y:S04]  /*50c00*/  LDS R238, [R0+0x44c80] ;  /* 0x044c800000ee7984 */ /* 0x000fe80000000800 */
[----:B------:R-:W-:Y:S04]  /*50c10*/  LDS R237, [R57+0x44880] ;  /* 0x0448800039ed7984 */ /* 0x000fe80000000800 */
[----:B------:R-:W3:Y:S10]  /*50c20*/  LDS R239, [R57+0x44c80] ;  /* 0x044c800039ef7984 */ /* 0x000ef40000000800 */
[----:B------:R-:W-:Y:S04]  /*50c30*/  STL.64 [R1+0x230], R60 ;  /* 0x0002303c01007387 */ /* 0x000fe80000100a00 */
[----:B------:R1:W-:Y:S02]  /*50c40*/  STL.64 [R1+0x238], R62 ;  /* 0x0002383e01007387 */ /* 0x0003e40000100a00 */
[----:B-1----:R-:W-:Y:S02]  /*50c50*/  HMMA.1688.F32.TF32 R60, R248, R58, R64 ;  /* 0x0000003af83c723c */ /* 0x002fe40000081040 */
[----:B------:R-:W2:Y:S11]  /*50c60*/  LDL.LU R64, [R1+0xf0] ;  /* 0x0000f00001407983 */ /* 0x000eb60000300800 */
[----:B------:R-:W-:Y:S10]  /*50c70*/  @!UPT UIADD3 URZ, URZ, URZ, URZ ;  /* 0x0000003f3f3ff290 */ /* 0x000ff4000fffe03f */
[----:B------:R-:W-:Y:S04]  /*50c80*/  STL.64 [R1+0x220], R60 ;  /* 0x0002203c01007387 */ /* 0x000fe80000100a00 */
[----:B------:R-:W-:Y:S04]  /*50c90*/  STL.64 [R1+0x228], R62 ;  /* 0x0002283e01007387 */ /* 0x000fe80000100a00 */
[----:B------:R-:W2:Y:S04]  /*50ca0*/  LDL.LU R65, [R1+0xf4] ;  /* 0x0000f40001417983 */ /* 0x000ea80000300800 */
[----:B------:R-:W2:Y:S04]  /*50cb0*/  LDL.LU R66, [R1+0xf8] ;  /* 0x0000f80001427983 */ /* 0x000ea80000300800 */
[----:B------:R-:W-:Y:S04]  /*50cc0*/  STL.64 [R1+0x130], R76 ;  /* 0x0001304c01007387 */ /* 0x000fe80000100a00 */
[----:B------:R1:W-:Y:S01]  /*50cd0*/  STL.64 [R1+0x138], R78 ;  /* 0x0001384e01007387 */ /* 0x0003e20000100a00 */
[----:B------:R-:W-:-:S03]  /*50ce0*/  IMAD.MOV.U32 R67, RZ, RZ, R2 ;  /* 0x000000ffff437224 */ /* 0x000fc600078e0002 */
        /* <DEDUP_REMOVED lines=21> */
[----:B------:R-:W-:Y:S04]  /*50e40*/  STL.64 [R1+0xf0], R64 ;  /* 0x0000f04001007387 */ /* 0x000fe80000100a00 */
[----:B------:R3:W-:Y:S02]  /*50e50*/  STL.64 [R1+0xf8], R66 ;  /* 0x0000f84201007387 */ /* 0x0007e40000100a00 */
[C---:B---3--:R-:W-:Y:S08]  /*50e60*/  HMMA.1688.F32.TF32 R64, R248.reuse, R34, R68 ;  /* 0x00000022f840723c */ /* 0x048ff00000081044 */
[----:B------:R-:W-:Y:S11]  /*50e70*/  HMMA.1688.F32.TF32 R68, R248, R30, R228 ;  /* 0x0000001ef844723c */ /* 0x000ff600000810e4 */
[----:B------:R-:W-:Y:S04]  /*50e80*/  @!UPT UIADD3 URZ, URZ, URZ, URZ ;  /* 0x0000003f3f3ff290 */ /* 0x000fe8000fffe03f */
[----:B------:R-:W-:Y:S01]  /*50e90*/  STL.64 [R1+0x210], R64 ;  /* 0x0002104001007387 */ /* 0x000fe20000100a00 */
[----:B------:R-:W-:-:S03]  /*50ea0*/  IMAD.MOV.U32 R2, RZ, RZ, R67 ;  /* 0x000000ffff027224 */ /* 0x000fc600078e0043 */
[----:B------:R1:W-:Y:S02]  /*50eb0*/  STL [R1+0x218], R66 ;  /* 0x0002184201007387 */ /* 0x0003e40000100800 */
[C---:B-1----:R-:W-:Y:S02]  /*50ec0*/  HMMA.1688.F32.TF32 R64, R248.reuse, R26, R72 ;  /* 0x0000001af840723c */ /* 0x042fe40000081048 */
[----:B------:R-:W-:Y:S04]  /*50ed0*/  STL.64 [R1+0x200], R68 ;  /* 0x0002004401007387 */ /* 0x000fe80000100a00 */
[----:B------:R1:W-:Y:S02]  /*50ee0*/  STL.64 [R1+0x208], R70 ;  /* 0x0002084601007387 */ /* 0x0003e40000100a00 */
[C---:B------:R-:W-:Y:S08]  /*50ef0*/  HMMA.1688.F32.TF32 R72, R248.reuse, R22, R76 ;  /* 0x00000016f848723c */ /* 0x040ff0000008104c */
[C---:B-1----:R-:W-:Y:S07]  /*50f00*/  HMMA.1688.F32.TF32 R68, R248.reuse, R18, R80 ;  /* 0x00000012f844723c */ /* 0x042fee0000081050 */
[----:B------:R-:W-:Y:S04]  /*50f10*/  STL.64 [R1+0x1f0], R64 ;  /* 0x0001f04001007387 */ /* 0x000fe80000100a00 */
[----:B------:R1:W-:Y:S02]  /*50f20*/  STL.64 [R1+0x1f8], R66 ;  /* 0x0001f84201007387 */ /* 0x0003e40000100a00 */
[C---:B-1----:R-:W-:Y:S02]  /*50f30*/  HMMA.1688.F32.TF32 R64, R248.reuse, R14, R84 ;  /* 0x0000000ef840723c */ /* 0x042fe40000081054 */
[----:B------:R-:W-:Y:S04]  /*50f40*/  STL.64 [R1+0x1e0], R72 ;  /* 0x0001e04801007387 */ /* 0x000fe80000100a00 */
[----:B------:R1:W-:Y:S04]  /*50f50*/  STL.64 [R1+0x1e8], R74 ;  /* 0x0001e84a01007387 */ /* 0x0003e80000100a00 */
[----:B------:R-:W-:Y:S04]  /*50f60*/  STL.64 [R1+0x1d0], R68 ;  /* 0x0001d04401007387 */ /* 0x000fe80000100a00 */
[----:B------:R2:W-:Y:S01]  /*50f70*/  STL.64 [R1+0x1d8], R70 ;  /* 0x0001d84601007387 */ /* 0x0005e20000100a00 */
[C---:B-1----:R-:W-:Y:S08]  /*50f80*/  HMMA.1688.F32.TF32 R72, R248.reuse, R10, R88 ;  /* 0x0000000af848723c */ /* 0x042ff00000081058 */
[----:B------:R-:W-:Y:S01]  /*50f90*/  STL.64 [R1+0x1c0], R64 ;  /* 0x0001c04001007387 */ /* 0x000fe20000100a00 */
[C---:B--2---:R-:W-:Y:S03]  /*50fa0*/  HMMA.1688.F32.TF32 R68, R248.reuse, R6, R112 ;  /* 0x00000006f844723c */ /* 0x044fe60000081070 */
[----:B------:R1:W-:Y:S05]  /*50fb0*/  STL.64 [R1+0x1c8], R66 ;  /* 0x0001c84201007387 */ /* 0x0003ea0000100a00 */
[----:B-1----:R-:W-:Y:S06]  /*50fc0*/  HMMA.1688.F32.TF32 R64, R248, R226, R92 ;  /* 0x000000e2f840723c */ /* 0x002fec000008105c */
[----:B------:R-:W-:Y:S04]  /*50fd0*/  STL.64 [R1+0x340], R72 ;  /* 0x0003404801007387 */ /* 0x000fe80000100a00 */
[----:B------:R-:W-:Y:S05]  /*50fe0*/  STL.64 [R1+0x348], R74 ;  /* 0x0003484a01007387 */ /* 0x000fea0000100a00 */
[----:B------:R-:W-:Y:S01]  /*50ff0*/  STL.64 [R1+0x330], R68 ;  /* 0x0003304401007387 */ /* 0x000fe20000100a00 */
[C---:B------:R-:W-:Y:S03]  /*51000*/  HMMA.1688.F32.TF32 R112, R236.reuse, R50, R100 ;  /* 0x00000032ec70723c */ /* 0x040fe60000081064 */
[----:B------:R1:W-:Y:S04]  /*51010*/  STL.64 [R1+0x338], R70 ;  /* 0x0003384601007387 */ /* 0x0003e80000100a00 */
[----:B------:R-:W-:Y:S01]  /*51020*/  STL.64 [R1+0x320], R64 ;  /* 0x0003204001007387 */ /* 0x000fe20000100a00 */
[C---:B-1----:R-:W-:Y:S03]  /*51030*/  HMMA.1688.F32.TF32 R68, R236.reuse, R58, R96 ;  /* 0x0000003aec44723c */ /* 0x042fe60000081060 */
[----:B------:R4:W-:Y:S05]  /*51040*/  STL.64 [R1+0x328], R66 ;  /* 0x0003284201007387 */ /* 0x0009ea0000100a00 */
[C---:B----4-:R-:W-:Y:S08]  /*51050*/  HMMA.1688.F32.TF32 R64, R236.reuse, R54, R168 ;  /* 0x00000036ec40723c */ /* 0x050ff000000810a8 */
[C---:B------:R-:W-:Y:S07]  /*51060*/  HMMA.1688.F32.TF32 R72, R236.reuse, R46, R176 ;  /* 0x0000002eec48723c */ /* 0x040fee00000810b0 */
[----:B------:R-:W-:Y:S04]  /*51070*/  STL.64 [R1+0x310], R68 ;  /* 0x0003104401007387 */ /* 0x000fe80000100a00 */
[----:B------:R1:W-:Y:S04]  /*51080*/  STL.64 [R1+0x318], R70 ;  /* 0x0003184601007387 */ /* 0x0003e80000100a00 */
[----:B------:R-:W-:Y:S04]  /*51090*/  STL [R1+0x1ed8], R112 ;  /* 0x001ed87001007387 */ /* 0x000fe80000100800 */
[----:B------:R-:W-:Y:S01]  /*510a0*/  STL.64 [R1+0x300], R64 ;  /* 0x0003004001007387 */ /* 0x000fe20000100a00 */
[C---:B-1----:R-:W-:Y:S03]  /*510b0*/  HMMA.1688.F32.TF32 R68, R236.reuse, R42, R108 ;  /* 0x0000002aec44723c */ /* 0x042fe6000008106c */
[----:B------:R1:W-:Y:S05]  /*510c0*/  STL.64 [R1+0x308], R66 ;  /* 0x0003084201007387 */ /* 0x0003ea0000100a00 */
[C---:B-1----:R-:W-:Y:S01]  /*510d0*/  HMMA.1688.F32.TF32 R64, R236.reuse, R38, R184 ;  /* 0x00000026ec40723c */ /* 0x042fe200000810b8 */
[----:B------:R-:W-:Y:S04]  /*510e0*/  STL [R1+0x1ed4], R113 ;  /* 0x001ed47101007387 */ /* 0x000fe80000100800 */
[----:B------:R-:W-:Y:S04]  /*510f0*/  STL [R1+0x1ed0], R114 ;  /* 0x001ed07201007387 */ /* 0x000fe80000100800 */
[----:B------:R-:W-:Y:S04]  /*51100*/  STL [R1+0x1ecc], R115 ;  /* 0x001ecc7301007387 */ /* 0x000fe80000100800 */
[----:B------:R-:W-:Y:S04]  /*51110*/  STL.64 [R1+0x2f0], R72 ;  /* 0x0002f04801007387 */ /* 0x000fe80000100a00 */
[----:B------:R-:W-:Y:S04]  /*51120*/  STL.64 [R1+0x2f8], R74 ;  /* 0x0002f84a01007387 */ /* 0x000fe80000100a00 */
        /* <DEDUP_REMOVED lines=26> */
[----:B------:R-:W-:Y:S08]  /*512d0*/  HMMA.1688.F32.TF32 R72, R236, R34, R116 ;  /* 0x00000022ec48723c */ /* 0x000ff00000081074 */
[----:B------:R-:W-:Y:S08]  /*512e0*/  HMMA.1688.F32.TF32 R104, R248, R242, R104 ;  /* 0x000000f2f868723c */ /* 0x000ff00000081068 */
[----:B------:R-:W-:Y:S01]  /*512f0*/  HMMA.1688.F32.TF32 R228, R60, R46, R216 ;  /* 0x0000002e3ce4723c */ /* 0x000fe200000810d8 */
[----:B------:R-:W-:Y:S01]  /*51300*/  IMAD.MOV.U32 R135, RZ, RZ, R64 ;  /* 0x000000ffff877224 */ /* 0x000fe200078e0040 */
[----:B------:R-:W-:Y:S01]  /*51310*/  MOV R132, R67 ;  /* 0x0000004300847202 */ /* 0x000fe20000000f00 */
[----:B------:R-:W-:Y:S01]  /*51320*/  IMAD.MOV.U32 R134, RZ, RZ, R65 ;  /* 0x000000ffff867224 */ /* 0x000fe200078e0041 */
[----:B------:R-:W-:Y:S01]  /*51330*/  MOV R76, R20 ;  /* 0x00000014004c7202 */ /* 0x000fe20000000f00 */
[----:B------:R-:W-:-:S02]  /*51340*/  IMAD.MOV.U32 R133, RZ, RZ, R66 ;  /* 0x000000ffff857224 */ /* 0x000fc400078e0042 */
[----:B------:R-:W-:Y:S01]  /*51350*/  IMAD.MOV.U32 R77, RZ, RZ, R17 ;  /* 0x000000ffff4d7224 */ /* 0x000fe200078e0011 */
[----:B------:R-:W-:Y:S01]  /*51360*/  HMMA.1688.F32.TF32 R64, R236, R6, R144 ;  /* 0x00000006ec40723c */ /* 0x000fe20000081090 */
[----:B------:R-:W-:Y:S04]  /*51370*/  STL.64 [R1+0x2c0], R72 ;  /* 0x0002c04801007387 */ /* 0x000fe80000100a00 */
[----:B------:R-:W-:Y:S04]  /*51380*/  STL.64 [R1+0x2c8], R74 ;  /* 0x0002c84a01007387 */ /* 0x000fe80000100a00 */
[----:B------:R-:W-:Y:S04]  /*51390*/  STL.64 [R1+0x2b0], R68 ;  /* 0x0002b04401007387 */ /* 0x000fe80000100a00 */
[----:B------:R1:W-:Y:S01]  /*513a0*/  STL.64 [R1+0x2b8], R70 ;  /* 0x0002b84601007387 */ /* 0x0003e20000100a00 */
[----:B------:R-:W-:Y:S01]  /*513b0*/  HMMA.1688.F32.TF32 R168, R60, R58, R156 ;  /* 0x0000003a3ca8723c */ /* 0x000fe2000008109c */
[----:B------:R-:W-:-:S02]  /*513c0*/  IMAD.MOV.U32 R78, RZ, RZ, R16 ;  /* 0x000000ffff4e7224 */ /* 0x000fc400078e0010 */
[----:B------:R-:W-:Y:S02]  /*513d0*/  IMAD.MOV.U32 R79, RZ, RZ, R13 ;  /* 0x000000ffff4f7224 */ /* 0x000fe400078e000d */
[----:B------:R-:W-:Y:S01]  /*513e0*/  IMAD.MOV.U32 R80, RZ, RZ, R12 ;  /* 0x000000ffff507224 */ /* 0x000fe200078e000c */
[----:B------:R-:W-:Y:S01]  /*513f0*/  MOV R82, R8 ;  /* 0x0000000800527202 */ /* 0x000fe20000000f00 */
[----:B------:R-:W-:Y:S01]  /*51400*/  IMAD.MOV.U32 R81, RZ, RZ, R9 ;  /* 0x000000ffff517224 */ /* 0x000fe200078e0009 */
[----:B------:R-:W-:Y:S01]  /*51410*/  HMMA.1688.F32.TF32 R176, R60, R50, R164 ;  /* 0x000000323cb0723c */ /* 0x000fe200000810a4 */
[----:B------:R-:W-:Y:S01]  /*51420*/  IMAD.MOV.U32 R83, RZ, RZ, R4 ;  /* 0x000000ffff537224 */ /* 0x000fe200078e0004 */
[----:B------:R-:W-:Y:S04]  /*51430*/  LDS R116, [R252+0x45000] ;  /* 0x04500000fc747984 */ /* 0x000fe80000000800 */
[----:B------:R-:W-:Y:S02]  /*51440*/  LDS R118, [R252+0x45400] ;  /* 0x04540000fc767984 */ /* 0x000fe40000000800 */
[----:B-1----:R-:W-:Y:S02]  /*51450*/  HMMA.1688.F32.TF32 R68, R236, R14, R136 ;  /* 0x0000000eec44723c */ /* 0x002fe40000081088 */
[----:B------:R-:W-:Y:S04]  /*51460*/  LDS R117, [R3+0x45000] ;  /* 0x0450000003757984 */ /* 0x000fe80000000800 */
[----:B------:R-:W-:Y:S01]  /*51470*/  LDS R119, [R3+0x45400] ;  /* 0x0454000003777984 */ /* 0x000fe20000000800 */
[----:B------:R-:W-:-:S02]  /*51480*/  IMAD.MOV.U32 R139, RZ, RZ, R64 ;  /* 0x000000ffff8b7224 */ /* 0x000fc400078e0040 */
[----:B------:R-:W-:Y:S01]  /*51490*/  IMAD.MOV.U32 R138, RZ, RZ, R65 ;  /* 0x000000ffff8a7224 */ /* 0x000fe200078e0041 */
[----:B------:R-:W-:Y:S01]  /*514a0*/  HMMA.1688.F32.TF32 R184, R60, R42, R172 ;  /* 0x0000002a3cb8723c */ /* 0x000fe200000810ac */
[----:B------:R-:W-:Y:S01]  /*514b0*/  IMAD.MOV.U32 R137, RZ, RZ, R66 ;  /* 0x000000ffff897224 */ /* 0x000fe200078e0042 */
[----:B------:R-:W-:Y:S01]  /*514c0*/  LDS R164, [R0+0x45080] ;  /* 0x0450800000a47984 */ /* 0x000fe20000000800 */
[----:B------:R-:W-:-:S05]  /*514d0*/  IMAD.MOV.U32 R136, RZ, RZ, R67 ;  /* 0x000000ffff887224 */ /* 0x000fca00078e0043 */
[----:B------:R-:W-:Y:S01]  /*514e0*/  HMMA.1688.F32.TF32 R216, R60, R10, R204 ;  /* 0x0000000a3cd8723c */ /* 0x000fe200000810cc */
[----:B------:R-:W-:Y:S01]  /*514f0*/  IMAD.MOV.U32 R72, RZ, RZ, R28 ;  /* 0x000000ffff487224 */ /* 0x000fe200078e001c */
[----:B------:R-:W-:Y:S06]  /*51500*/  LDS R166, [R0+0x45480] ;  /* 0x0454800000a67984 */ /* 0x000fec0000000800 */
[C---:B------:R-:W-:Y:S01]  /*51510*/  HMMA.1688.F32.TF32 R64, R236.reuse, R226, R148 ;  /* 0x000000e2ec40723c */ /* 0x040fe20000081094 */
[----:B------:R-:W-:Y:S11]  /*51520*/  STL.64 [R1+0x270], R68 ;  /* 0x0002704401007387 */ /* 0x000ff60000100a00 */
[----:B------:R-:W-:Y:S11]  /*51530*/  @!UPT UIADD3 URZ, URZ, URZ, URZ ;  /* 0x0000003f3f3ff290 */ /* 0x000ff6000fffe03f */
[----:B------:R-:W-:Y:S01]  /*51540*/  @!UPT UIADD3 URZ, URZ, URZ, URZ ;  /* 0x0000003f3f3ff290 */ /* 0x000fe2000fffe03f */
[----:B------:R-:W-:Y:S01]  /*51550*/  IMAD.MOV.U32 R143, RZ, RZ, R64 ;  /* 0x000000ffff8f7224 */ /* 0x000fe200078e0040 */
[----:B------:R-:W-:Y:S01]  /*51560*/  MOV R142, R65 ;  /* 0x00000041008e7202 */ /* 0x000fe20000000f00 */
[----:B------:R-:W-:Y:S02]  /*51570*/  IMAD.MOV.U32 R141, RZ, RZ, R66 ;  /* 0x000000ffff8d7224 */ /* 0x000fe400078e0042 */
[----:B------:R-:W-:Y:S02]  /*51580*/  IMAD.MOV.U32 R140, RZ, RZ, R67 ;  /* 0x000000ffff8c7224 */ /* 0x000fe400078e0043 */
[----:B------:R-:W-:Y:S01]  /*51590*/  HMMA.1688.F32.TF32 R64, R236, R242, R152 ;  /* 0x000000f2ec40723c */ /* 0x000fe20000081098 */
[----:B------:R-:W-:Y:S04]  /*515a0*/  STL.64 [R1+0x278], R70 ;  /* 0x0002784601007387 */ /* 0x000fe80000100a00 */
[----:B------:R-:W-:Y:S03]  /*515b0*/  STL [R1+0x1ec4], R168 ;  /* 0x001ec4a801007387 */ /* 0x000fe60000100800 */
[C---:B------:R-:W-:Y:S11]  /*515c0*/  HMMA.1688.F32.TF32 R236, R60.reuse, R54, R160 ;  /* 0x000000363cec723c */ /* 0x040ff600000810a0 */
[----:B------:R-:W-:Y:S04]  /*515d0*/  @!UPT UIADD3 URZ, URZ, URZ, URZ ;  /* 0x0000003f3f3ff290 */ /* 0x000fe8000fffe03f */
[----:B------:R-:W-:Y:S04]  /*515e0*/  STL.64 [R1+0x1b0], R64 ;  /* 0x0001b04001007387 */ /* 0x000fe80000100a00 */
[----:B------:R1:W-:Y:S02]  /*515f0*/  STL.64 [R1+0x1b8], R66 ;  /* 0x0001b84201007387 */ /* 0x0003e40000100a00 */
[C---:B-1----:R-:W-:Y:S02]  /*51600*/  HMMA.1688.F32.TF32 R64, R60.reuse, R38, R220 ;  /* 0x000000263c40723c */ /* 0x042fe400000810dc */
        /* <DEDUP_REMOVED lines=8> */
[----:B------:R-:W-:Y:S04]  /*51690*/  STL.64 [R1+0x1a0], R64 ;  /* 0x0001a04001007387 */ /* 0x000fe80000100a00 */
[----:B------:R-:W-:Y:S04]  /*516a0*/  STL [R1+0x1a8], R66 ;  /* 0x0001a84201007387 */ /* 0x000fe80000100800 */
[----:B------:R-:W2:Y:S01]  /*516b0*/  LDL R5, [R1+0x16b4] ;  /* 0x0016b40001057983 */ /* 0x000ea20000100800 */
[----:B------:R-:W-:Y:S01]  /*516c0*/  HMMA.1688.F32.TF32 R40, R60, R34, R180 ;  /* 0x000000223c28723c */ /* 0x000fe200000810b4 */
[----:B------:R-:W-:-:S02]  /*516d0*/  IMAD.MOV.U32 R112, RZ, RZ, R67 ;  /* 0x000000ffff707224 */ /* 0x000fc400078e0043 */
[----:B------:R-:W-:Y:S04]  /*516e0*/  LDS R65, [R57+0x45000] ;  /* 0x0450000039417984 */ /* 0x000fe80000000800 */
[----:B------:R-:W-:Y:S01]  /*516f0*/  LDS R67, [R57+0x45400] ;  /* 0x0454000039437984 */ /* 0x000fe20000000800 */
[----:B------:R-:W-:Y:S03]  /*51700*/  HMMA.1688.F32.TF32 R220, R60, R6, R208 ;  /* 0x000000063cdc723c */ /* 0x000fe600000810d0 */
[----:B------:R-:W-:Y:S04]  /*51710*/  LDS R64, [R0+0x45000] ;  /* 0x0450000000407984 */ /* 0x000fe80000000800 */
[----:B------:R-:W-:Y:S09]  /*51720*/  LDS R66, [R0+0x45400] ;  /* 0x0454000000427984 */ /* 0x000ff20000000800 */
[----:B-1----:R-:W-:Y:S01]  /*51730*/  IMAD.MOV.U32 R179, RZ, RZ, R40 ;  /* 0x000000ffffb37224 */ /* 0x002fe200078e0028 */
[----:B------:R-:W-:Y:S01]  /*51740*/  MOV R237, R42 ;  /* 0x0000002a00ed7202 */ /* 0x000fe20000000f00 */
[----:B------:R-:W-:-:S02]  /*51750*/  IMAD.MOV.U32 R236, RZ, RZ, R41 ;  /* 0x000000ffffec7224 */ /* 0x000fc400078e0029 */
        /* <DEDUP_REMOVED lines=24> */
[----:B------:R-:W-:Y:S01]  /*518e0*/  HMMA.1688.F32.TF32 R240, R60, R242, R244 ;  /* 0x000000f23cf0723c */ /* 0x000fe200000810f4 */
[----:B------:R-:W-:Y:S01]  /*518f0*/  IMAD.MOV.U32 R69, RZ, RZ, R33 ;  /* 0x000000ffff457224 */ /* 0x000fe200078e0021 */
[----:B------:R-:W-:Y:S01]  /*51900*/  MOV R70, R32 ;  /* 0x0000002000467202 */ /* 0x000fe20000000f00 */
[----:B------:R-:W-:-:S02]  /*51910*/  IMAD.MOV.U32 R71, RZ, RZ, R29 ;  /* 0x000000ffff477224 */ /* 0x000fc400078e001d */
[----:B------:R-:W-:Y:S02]  /*51920*/  IMAD.MOV.U32 R73, RZ, RZ, R25 ;  /* 0x000000ffff497224 */ /* 0x000fe400078e0019 */
[----:B------:R-:W-:Y:S02]  /*51930*/  IMAD.MOV.U32 R74, RZ, RZ, R24 ;  /* 0x000000ffff4a7224 */ /* 0x000fe400078e0018 */
[----:B------:R-:W-:Y:S02]  /*51940*/  IMAD.MOV.U32 R75, RZ, RZ, R21 ;  /* 0x000000ffff4b7224 */ /* 0x000fe400078e0015 */
[----:B------:R-:W-:Y:S01]  /*51950*/  IMAD.MOV.U32 R68, RZ, RZ, R36 ;  /* 0x000000ffff447224 */ /* 0x000fe200078e0024 */
[----:B------:R-:W-:Y:S01]  /*51960*/  STL [R1+0x1e78], R216 ;  /* 0x001e78d801007387 */ /* 0x000fe20000100800 */
[----:B------:R-:W-:Y:S02]  /*51970*/  IMAD.MOV.U32 R155, RZ, RZ, R40 ;  /* 0x000000ffff9b7224 */ /* 0x000fe400078e0028 */
[----:B------:R-:W-:-:S02]  /*51980*/  IMAD.MOV.U32 R154, RZ, RZ, R41 ;  /* 0x000000ffff9a7224 */ /* 0x000fc400078e0029 */
[----:B------:R-:W-:Y:S02]  /*51990*/  IMAD.MOV.U32 R153, RZ, RZ, R42 ;  /* 0x000000ffff997224 */ /* 0x000fe400078e002a */
[----:B------:R-:W-:Y:S01]  /*519a0*/  IMAD.MOV.U32 R152, RZ, RZ, R43 ;  /* 0x000000ffff987224 */ /* 0x000fe200078e002b */
[----:B--2---:R-:W-:Y:S01]  /*519b0*/  LDSM.16.M88.4 R56, [R5+0x4100] ;  /* 0x004100000538783b */ /* 0x004fe20000000200 */
[----:B------:R-:W-:Y:S03]  /*519c0*/  HMMA.1688.F32.TF32 R40, R60, R14, R200 ;  /* 0x0000000e3c28723c */ /* 0x000fe600000810c8 */
[----:B------:R-:W1:Y:S04]  /*519d0*/  LDSM.16.M88.4 R60, [R5+0x100] ;  /* 0x00010000053c783b */ /* 0x000e680000000200 */
[----:B------:R-:W2:Y:S04]  /*519e0*/  LDSM.16.M88.4 R52, [R5+0x8100] ;  /* 0x008100000534783b */ /* 0x000ea80000000200 */
[----:B------:R-:W3:Y:S04]  /*519f0*/  LDSM.16.M88.4 R48, [R5+0xc100] ;  /* 0x00c100000530783b */ /* 0x000ee80000000200 */
[----:B------:R-:W4:Y:S04]  /*51a00*/  LDSM.16.M88.4 R32, [R5+0x1c100] ;  /* 0x01c100000520783b */ /* 0x000f280000000200 */
[----:B------:R-:W1:Y:S04]  /*51a10*/  LDSM.16.M88.4 R28, [R5+0x20100] ;  /* 0x02010000051c783b */ /* 0x000e680000000200 */
[----:B------:R-:W1:Y:S04]  /*51a20*/  LDSM.16.M88.4 R24, [R5+0x24100] ;  /* 0x024100000518783b */ /* 0x000e680000000200 */
[----:B------:R-:W1:Y:S04]  /*51a30*/  LDSM.16.M88.4 R20, [R5+0x28100] ;  /* 0x028100000514783b */ /* 0x000e680000000200 */
[----:B------:R-:W1:Y:S04]  /*51a40*/  LDSM.16.M88.4 R16, [R5+0x2c100] ;  /* 0x02c100000510783b */ /* 0x000e680000000200 */
[----:B------:R-:W1:Y:S01]  /*51a50*/  LDSM.16.M88.4 R12, [R5+0x30100] ;  /* 0x03010000050c783b */ /* 0x000e620000000200 */
[----:B------:R-:W-:Y:S01]  /*51a60*/  MOV R168, R40 ;  /* 0x0000002800a87202 */ /* 0x000fe20000000f00 */
[----:B------:R-:W-:-:S02]  /*51a70*/  IMAD.MOV.U32 R169, RZ, RZ, R41 ;  /* 0x000000ffffa97224 */ /* 0x000fc400078e0029 */
[----:B------:R-:W1:Y:S01]  /*51a80*/  LDSM.16.M88.4 R8, [R5+0x34100] ;  /* 0x034100000508783b */ /* 0x000e620000000200 */
[----:B------:R-:W-:Y:S02]  /*51a90*/  IMAD.MOV.U32 R170, RZ, RZ, R42 ;  /* 0x000000ffffaa7224 */ /* 0x000fe400078e002a */
[----:B------:R-:W-:Y:S01]  /*51aa0*/  IMAD.MOV.U32 R171, RZ, RZ, R43 ;  /* 0x000000ffffab7224 */ /* 0x000fe200078e002b */
[----:B------:R-:W1:Y:S04]  /*51ab0*/  LDSM.16.M88.4 R248, [R5+0x38100] ;  /* 0x0381000005f8783b */ /* 0x000e680000000200 */
[----:B------:R-:W-:Y:S04]  /*51ac0*/  LDSM.16.M88.4 R44, [R5+0x10100] ;  /* 0x01010000052c783b */ /* 0x000fe80000000200 */
[----:B------:R-:W-:Y:S04]  /*51ad0*/  LDSM.16.M88.4 R40, [R5+0x14100] ;  /* 0x014100000528783b */ /* 0x000fe80000000200 */
[----:B------:R-:W-:Y:S04]  /*51ae0*/  LDSM.16.M88.4 R36, [R5+0x18100] ;  /* 0x018100000524783b */ /* 0x000fe80000000200 */
[----:B------:R-:W1:Y:S04]  /*51af0*/  LDSM.16.M88.4 R4, [R5+0x3c100] ;  /* 0x03c100000504783b */ /* 0x000e680000000200 */
        /* <DEDUP_REMOVED lines=14> */
[----:B------:R-:W-:Y:S01]  /*51be0*/  STL [R1+0x1e60], R243 ;  /* 0x001e60f301007387 */ /* 0x000fe20000100800 */
[C---:B-1----:R-:W-:Y:S03]  /*51bf0*/  HMMA.1688.F32.TF32 R80, R64.reuse, R60, R80 ;  /* 0x0000003c4050723c */ /* 0x042fe60000081050 */
[----:B------:R-:W-:Y:S04]  /*51c00*/  STL [R1+0x1e5c], R62 ;  /* 0x001e5c3e01007387 */ /* 0x000fe80000100800 */
[----:B------:R-:W-:Y:S04]  /*51c10*/  STL [R1+0x1e58], R63 ;  /* 0x001e583f01007387 */ /* 0x000fe80000100800 */
[----:B------:R-:W-:Y:S04]  /*51c20*/  STL [R1+0x1ea4], R58 ;  /* 0x001ea43a01007387 */ /* 0x000fe80000100800 */
        /* <DEDUP_REMOVED lines=23> */
[----:B------:R1:W-:Y:S04]  /*51da0*/  STL.64 [R1+0xe0], R80 ;  /* 0x0000e05001007387 */ /* 0x0003e80000100a00 */
[----:B------:R2:W-:Y:S04]  /*51db0*/  STL.64 [R1+0xe8], R82 ;  /* 0x0000e85201007387 */ /* 0x0005e80000100a00 */
[----:B------:R-:W3:Y:S04]  /*51dc0*/  LDL.LU R84, [R1+0xa0] ;  /* 0x0000a00001547983 */ /* 0x000ee80000300800 */
[----:B------:R-:W3:Y:S04]  /*51dd0*/  LDL.LU R85, [R1+0xa4] ;  /* 0x0000a40001557983 */ /* 0x000ee80000300800 */
[----:B------:R-:W3:Y:S04]  /*51de0*/  LDL.LU R86, [R1+0xa8] ;  /* 0x0000a80001567983 */ /* 0x000ee80000300800 */
[----:B------:R-:W3:Y:S01]  /*51df0*/  LDL.LU R87, [R1+0xac] ;  /* 0x0000ac0001577983 */ /* 0x000ee20000300800 */
[C---:B------:R-:W-:Y:S03]  /*51e00*/  HMMA.1688.F32.TF32 R72, R64.reuse, R52, R72 ;  /* 0x000000344048723c */ /* 0x040fe60000081048 */
[----:B------:R-:W4:Y:S04]  /*51e10*/  LDL.LU R96, [R1+0x90] ;  /* 0x0000900001607983 */ /* 0x000f280000300800 */
[----:B------:R-:W4:Y:S01]  /*51e20*/  LDL.LU R97, [R1+0x94] ;  /* 0x0000940001617983 */ /* 0x000f220000300800 */
[C---:B------:R-:W-:Y:S03]  /*51e30*/  HMMA.1688.F32.TF32 R76, R64.reuse, R56, R76 ;  /* 0x00000038404c723c */ /* 0x040fe6000008104c */
[----:B------:R-:W4:Y:S04]  /*51e40*/  LDL.LU R98, [R1+0x98] ;  /* 0x0000980001627983 */ /* 0x000f280000300800 */
[----:B------:R-:W4:Y:S01]  /*51e50*/  LDL.LU R99, [R1+0x9c] ;  /* 0x00009c0001637983 */ /* 0x000f220000300800 */
        /* <DEDUP_REMOVED lines=14> */
[----:B-1----:R-:W4:Y:S04]  /*51f40*/  LDL.LU R80, [R1+0x80] ;  /* 0x0000800001507983 */ /* 0x002f280000300800 */
[----:B------:R-:W4:Y:S04]  /*51f50*/  LDL.LU R81, [R1+0x84] ;  /* 0x0000840001517983 */ /* 0x000f280000300800 */
[----:B--2---:R-:W4:Y:S04]  /*51f60*/  LDL.LU R82, [R1+0x88] ;  /* 0x0000880001527983 */ /* 0x004f280000300800 */
[----:B------:R-:W4:Y:S01]  /*51f70*/  LDL.LU R83, [R1+0x8c] ;  /* 0x00008c0001537983 */ /* 0x000f220000300800 */
[----:B------:R-:W-:-:S02]  /*51f80*/  IMAD.MOV.U32 R58, RZ, RZ, R76 ;  /* 0x000000ffff3a7224 */ /* 0x000fc400078e004c */
[----:B------:R-:W-:Y:S01]  /*51f90*/  IMAD.MOV.U32 R59, RZ, RZ, R77 ;  /* 0x000000ffff3b7224 */ /* 0x000fe200078e004d */
[----:B------:R-:W2:Y:S01]  /*51fa0*/  LDL.LU R76, [R1+0x60] ;  /* 0x00006000014c7983 */ /* 0x000ea20000300800 */
[----:B------:R-:W-:Y:S02]  /*51fb0*/  IMAD.MOV.U32 R240, RZ, RZ, R78 ;  /* 0x000000fffff07224 */ /* 0x000fe400078e004e */
[----:B------:R-:W-:Y:S01]  /*51fc0*/  IMAD.MOV.U32 R241, RZ, RZ, R79 ;  /* 0x000000fffff17224 */ /* 0x000fe200078e004f */
[----:B------:R-:W2:Y:S04]  /*51fd0*/  LDL.LU R77, [R1+0x64] ;  /* 0x00006400014d7983 */ /* 0x000ea80000300800 */
[----:B------:R-:W2:Y:S04]  /*51fe0*/  LDL.LU R78, [R1+0x68] ;  /* 0x00006800014e7983 */ /* 0x000ea80000300800 */
[----:B------:R-:W2:Y:S04]  /*51ff0*/  LDL.LU R79, [R1+0x6c] ;  /* 0x00006c00014f7983 */ /* 0x000ea80000300800 */
[----:B------:R-:W2:Y:S04]  /*52000*/  LDL.LU R92, [R1+0x70] ;  /* 0x00007000015c7983 */ /* 0x000ea80000300800 */
[----:B------:R-:W2:Y:S04]  /*52010*/  LDL.LU R93, [R1+0x74] ;  /* 0x00007400015d7983 */ /* 0x000ea80000300800 */
[----:B------:R-:W2:Y:S01]  /*52020*/  LDL.LU R94, [R1+0x78] ;  /* 0x00007800015e7983 */ /* 0x000ea20000300800 */
[----:B------:R-:W-:-:S03]  /*52030*/  IMAD.MOV.U32 R217, RZ, RZ, R68 ;  /* 0x000000ffffd97224 */ /* 0x000fc600078e0044 */
[----:B------:R-:W2:Y:S01]  /*52040*/  LDL.LU R95, [R1+0x7c] ;  /* 0x00007c00015f7983 */ /* 0x000ea20000300800 */
[----:B------:R-:W-:Y:S01]  /*52050*/  IMAD.MOV.U32 R218, RZ, RZ, R69 ;  /* 0x000000ffffda7224 */ /* 0x000fe200078e0045 */
[----:B------:R-:W-:Y:S02]  /*52060*/  MOV R219, R70 ;  /* 0x0000004600db7202 */ /* 0x000fe40000000f00 */
[----:B------:R-:W2:Y:S01]  /*52070*/  LDL.LU R68, [R1+0x40] ;  /* 0x0000400001447983 */ /* 0x000ea20000300800 */
[----:B------:R-:W-:-:S03]  /*52080*/  IMAD.MOV.U32 R226, RZ, RZ, R71 ;  /* 0x000000ffffe27224 */ /* 0x000fc600078e0047 */
[----:B------:R-:W2:Y:S04]  /*52090*/  LDL.LU R69, [R1+0x44] ;  /* 0x0000440001457983 */ /* 0x000ea80000300800 */
[----:B------:R-:W2:Y:S04]  /*520a0*/  LDL.LU R70, [R1+0x48] ;  /* 0x0000480001467983 */ /* 0x000ea80000300800 */
[----:B------:R-:W2:Y:S01]  /*520b0*/  LDL.LU R71, [R1+0x4c] ;  /* 0x00004c0001477983 */ /* 0x000ea20000300800 */
        /* <DEDUP_REMOVED lines=12> */
[----:B------:R-:W-:Y:S04]  /*52180*/  LDS R244, [R252+0x45080] ;  /* 0x04508000fcf47984 */ /* 0x000fe80000000800 */
[----:B------:R-:W-:Y:S04]  /*52190*/  LDS R246, [R252+0x45480] ;  /* 0x04548000fcf67984 */ /* 0x000fe80000000800 */
[----:B------:R-:W-:Y:S04]  /*521a0*/  LDS R245, [R3+0x45080] ;  /* 0x0450800003f57984 */ /* 0x000fe80000000800 */
[----:B------:R-:W-:Y:S01]  /*521b0*/  LDS R247, [R3+0x45480] ;  /* 0x0454800003f77984 */ /* 0x000fe20000000800 */
[C---:B---3--:R-:W-:Y:S11]  /*521c0*/  HMMA.1688.F32.TF32 R84, R64.reuse, R44, R84 ;  /* 0x0000002c4054723c */ /* 0x048ff60000081054 */
[----:B------:R-:W-:Y:S11]  /*521d0*/  @!UPT UIADD3 URZ, URZ, URZ, URZ ;  /* 0x0000003f3f3ff290 */ /* 0x000ff6000fffe03f */
[----:B------:R-:W-:Y:S02]  /*521e0*/  @!UPT UIADD3 URZ, URZ, URZ, URZ ;  /* 0x0000003f3f3ff290 */ /* 0x000fe4000fffe03f */
[----:B------:R-:W-:Y:S02]  /*521f0*/  IMAD.MOV.U32 R227, RZ, RZ, R84 ;  /* 0x000000ffffe37224 */ /* 0x000fe400078e0054 */
        /* <DEDUP_REMOVED lines=11> */
[C---:B----4-:R-:W-:Y:S08]  /*522b0*/  HMMA.1688.F32.TF32 R80, R64.reuse, R36, R80 ;  /* 0x000000244050723c */ /* 0x050ff00000081050 */
[C---:B------:R-:W-:Y:S08]  /*522c0*/  HMMA.1688.F32.TF32 R72, R64.reuse, R24, R72 ;  /* 0x000000184048723c */ /* 0x040ff00000081048 */
[C---:B--2---:R-:W-:Y:S08]  /*522d0*/  HMMA.1688.F32.TF32 R76, R64.reuse, R28, R76 ;  /* 0x0000001c404c723c */ /* 0x044ff0000008104c */
[----:B------:R-:W-:Y:S01]  /*522e0*/  IMAD.MOV.U32 R50, RZ, RZ, R80 ;  /* 0x000000ffff327224 */ /* 0x000fe200078e0050 */
[----:B------:R-:W-:Y:S01]  /*522f0*/  HMMA.1688.F32.TF32 R92, R64, R32, R92 ;  /* 0x00000020405c723c */ /* 0x000fe2000008105c */
[----:B------:R-:W-:Y:S01]  /*52300*/  IMAD.MOV.U32 R51, RZ, RZ, R81 ;  /* 0x000000ffff337224 */ /* 0x000fe200078e0051 */
[----:B------:R-:W2:Y:S01]  /*52310*/  LDL.LU R80, [R1+0x10] ;  /* 0x0000100001507983 */ /* 0x000ea20000300800 */
[----:B------:R-:W-:Y:S01]  /*52320*/  MOV R54, R82 ;  /* 0x0000005200367202 */ /* 0x000fe20000000f00 */
[----:B------:R-:W-:-:S02]  /*52330*/  IMAD.MOV.U32 R55, RZ, RZ, R83 ;  /* 0x000000ffff377224 */ /* 0x000fc400078e0053 */
[----:B------:R-:W2:Y:S04]  /*52340*/  LDL.LU R81, [R1+0x14] ;  /* 0x0000140001517983 */ /* 0x000ea80000300800 */
[----:B------:R-:W2:Y:S04]  /*52350*/  LDL.LU R82, [R1+0x18] ;  /* 0x0000180001527983 */ /* 0x000ea80000300800 */
[----:B------:R-:W2:Y:S01]  /*52360*/  LDL.LU R83, [R1+0x1c] ;  /* 0x00001c0001537983 */ /* 0x000ea20000300800 */
[C---:B------:R-:W-:Y:S08]  /*52370*/  HMMA.1688.F32.TF32 R68, R64.reuse, R20, R68 ;  /* 0x000000144044723c */ /* 0x040ff00000081044 */
[----:B------:R-:W-:Y:S04]  /*52380*/  STL.64 [R1+0x70], R92 ;  /* 0x0000705c01007387 */ /* 0x000fe80000100a00 */
[----:B------:R-:W-:Y:S04]  /*52390*/  STL.64 [R1+0x78], R94 ;  /* 0x0000785e01007387 */ /* 0x000fe80000100a00 */
[----:B------:R1:W-:Y:S04]  /*523a0*/  STL.64 [R1+0x60], R76 ;  /* 0x0000604c01007387 */ /* 0x0003e80000100a00 */
[----:B------:R4:W-:Y:S04]  /*523b0*/  STL.64 [R1+0x68], R78 ;  /* 0x0000684e01007387 */ /* 0x0009e80000100a00 */
[----:B-1----:R-:W2:Y:S04]  /*523c0*/  LDL.LU R76, [R1] ;  /* 0x00000000014c7983 */ /* 0x002ea80000300800 */
[----:B------:R1:W-:Y:S04]  /*523d0*/  STL.64 [R1+0x50], R72 ;  /* 0x0000504801007387 */ /* 0x0003e80000100a00 */
[----:B------:R1:W-:Y:S04]  /*523e0*/  STL.64 [R1+0x58], R74 ;  /* 0x0000584a01007387 */ /* 0x0003e80000100a00 */
[----:B------:R1:W-:Y:S04]  /*523f0*/  STL.64 [R1+0x40], R68 ;  /* 0x0000404401007387 */ /* 0x0003e80000100a00 */
[----:B------:R1:W-:Y:S04]  /*52400*/  STL.64 [R1+0x48], R70 ;  /* 0x0000484601007387 */ /* 0x0003e80000100a00 */
[----:B------:R-:W2:Y:S04]  /*52410*/  LDL.LU R77, [R1+0x4] ;  /* 0x00000400014d7983 */ /* 0x000ea80000300800 */
[----:B----4-:R-:W2:Y:S04]  /*52420*/  LDL.LU R78, [R1+0x8] ;  /* 0x00000800014e7983 */ /* 0x010ea80000300800 */
[----:B------:R-:W2:Y:S04]  /*52430*/  LDL.LU R79, [R1+0xc] ;  /* 0x00000c00014f7983 */ /* 0x000ea80000300800 */
[----:B-1----:R-:W2:Y:S04]  /*52440*/  LDL.LU R72, [R1+0x230] ;  /* 0x0002300001487983 */ /* 0x002ea80000300800 */
        /* <DEDUP_REMOVED lines=14> */
[----:B------:R-:W-:Y:S01]  /*52530*/  IMAD.MOV.U32 R216, RZ, RZ, R99 ;  /* 0x000000ffffd87224 */ /* 0x000fe200078e0063 */
[C---:B---3--:R-:W-:Y:S08]  /*52540*/  HMMA.1688.F32.TF32 R84, R64.reuse, R12, R84 ;  /* 0x0000000c4054723c */ /* 0x048ff00000081054 */
[C---:B------:R-:W-:Y:S11]  /*52550*/  HMMA.1688.F32.TF32 R88, R64.reuse, R16, R88 ;  /* 0x000000104058723c */ /* 0x040ff60000081058 */
[----:B------:R-:W-:Y:S11]  /*52560*/  @!UPT UIADD3 URZ, URZ, URZ, URZ ;  /* 0x0000003f3f3ff290 */ /* 0x000ff6000fffe03f */
[----:B------:R-:W-:Y:S01]  /*52570*/  @!UPT UIADD3 URZ, URZ, URZ, URZ ;  /* 0x0000003f3f3ff290 */ /* 0x000fe2000fffe03f */
[----:B------:R1:W-:Y:S04]  /*52580*/  STL.64 [R1+0x30], R88 ;  /* 0x0000305801007387 */ /* 0x0003e80000100a00 */
[----:B------:R3:W-:Y:S04]  /*52590*/  STL.64 [R1+0x38], R90 ;  /* 0x0000385a01007387 */ /* 0x0007e80000100a00 */
[----:B------:R1:W-:Y:S04]  /*525a0*/  STL.64 [R1+0x20], R84 ;  /* 0x0000205401007387 */ /* 0x0003e80000100a00 */
[----:B------:R1:W-:Y:S04]  /*525b0*/  STL.64 [R1+0x28], R86 ;  /* 0x0000285601007387 */ /* 0x0003e80000100a00 */
[----:B------:R-:W4:Y:S04]  /*525c0*/  LDL.LU R93, [R1+0x134] ;  /* 0x00013400015d7983 */ /* 0x000f280000300800 */
[----:B------:R-:W4:Y:S04]  /*525d0*/  LDL.LU R94, [R1+0x138] ;  /* 0x00013800015e7983 */ /* 0x000f280000300800 */
[----:B------:R-:W4:Y:S04]  /*525e0*/  LDL.LU R95, [R1+0x13c] ;  /* 0x00013c00015f7983 */ /* 0x000f280000300800 */
[----:B-1----:R-:W4:Y:S04]  /*525f0*/  LDL.LU R88, [R1+0x120] ;  /* 0x0001200001587983 */ /* 0x002f280000300800 */
[----:B------:R-:W4:Y:S04]  /*52600*/  LDL.LU R89, [R1+0x124] ;  /* 0x0001240001597983 */ /* 0x000f280000300800 */
[----:B---3--:R-:W3:Y:S04]  /*52610*/  LDL.LU R90, [R1+0x128] ;  /* 0x00012800015a7983 */ /* 0x008ee80000300800 */
[----:B------:R-:W3:Y:S01]  /*52620*/  LDL.LU R91, [R1+0x12c] ;  /* 0x00012c00015b7983 */ /* 0x000ee20000300800 */
[----:B--2---:R-:W-:Y:S03]  /*52630*/  HMMA.1688.F32.TF32 R80, R64, R8, R80 ;  /* 0x000000084050723c */ /* 0x004fe60000081050 */
[----:B------:R-:W2:Y:S04]  /*52640*/  LDL.LU R84, [R1+0x110] ;  /* 0x0001100001547983 */ /* 0x000ea80000300800 */
[----:B------:R-:W2:Y:S04]  /*52650*/  LDL.LU R85, [R1+0x114] ;  /* 0x0001140001557983 */ /* 0x000ea80000300800 */
[----:B------:R-:W2:Y:S04]  /*52660*/  LDL.LU R86, [R1+0x118] ;  /* 0x0001180001567983 */ /* 0x000ea80000300800 */
[----:B------:R-:W2:Y:S08]  /*52670*/  LDL.LU R87, [R1+0x11c] ;  /* 0x00011c0001577983 */ /* 0x000eb00000300800 */
[----:B------:R1:W-:Y:S01]  /*52680*/  STL [R1+0x10], R80 ;  /* 0x0000105001007387 */ /* 0x0003e20000100800 */
[----:B------:R-:W-:-:S02]  /*52690*/  IMAD.MOV.U32 R6, RZ, RZ, R81 ;  /* 0x000000ffff067224 */ /* 0x000fc400078e0051 */
[----:B------:R-:W-:Y:S02]  /*526a0*/  IMAD.MOV.U32 R7, RZ, RZ, R82 ;  /* 0x000000ffff077224 */ /* 0x000fe400078e0052 */
[----:B------:R-:W-:Y:S01]  /*526b0*/  IMAD.MOV.U32 R250, RZ, RZ, R83 ;  /* 0x000000fffffa7224 */ /* 0x000fe200078e0053 */
[----:B-1----:R-:W2:Y:S04]  /*526c0*/  LDL.LU R80, [R1+0x100] ;  /* 0x0001000001507983 */ /* 0x002ea80000300800 */
[----:B------:R-:W2:Y:S01]  /*526d0*/  LDL.LU R81, [R1+0x104] ;  /* 0x0001040001517983 */ /* 0x000ea20000300800 */
[C---:B------:R-:W-:Y:S03]  /*526e0*/  HMMA.1688.F32.TF32 R96, R64.reuse, R248, R76 ;  /* 0x000000f84060723c */ /* 0x040fe6000008104c */
[----:B------:R-:W2:Y:S04]  /*526f0*/  LDL.LU R82, [R1+0x108] ;  /* 0x0001080001527983 */ /* 0x000ea80000300800 */
[----:B------:R-:W2:Y:S04]  /*52700*/  LDL.LU R83, [R1+0x10c] ;  /* 0x00010c0001537983 */ /* 0x000ea80000300800 */
[----:B------:R-:W2:Y:S11]  /*52710*/  LDL.LU R76, [R1+0xf0] ;  /* 0x0000f000014c7983 */ /* 0x000eb60000300800 */
[----:B------:R-:W-:Y:S01]  /*52720*/  @!UPT UIADD3 URZ, URZ, URZ, URZ ;  /* 0x0000003f3f3ff290 */ /* 0x000fe2000fffe03f */
[----:B------:R-:W-:Y:S04]  /*52730*/  STL.64 [R1], R96 ;  /* 0x0000006001007387 */ /* 0x000fe80000100a00 */
[----:B------:R-:W-:Y:S04]  /*52740*/  STL.64 [R1+0x8], R98 ;  /* 0x0000086201007387 */ /* 0x000fe80000100a00 */
[----:B------:R-:W2:Y:S04]  /*52750*/  LDL.LU R77, [R1+0xf4] ;  /* 0x0000f400014d7983 */ /* 0x000ea80000300800 */
[----:B------:R-:W2:Y:S04]  /*52760*/  LDL.LU R78, [R1+0xf8] ;  /* 0x0000f800014e7983 */ /* 0x000ea80000300800 */
[----:B------:R-:W2:Y:S01]  /*52770*/  LDL.LU R79, [R1+0xfc] ;  /* 0x0000fc00014f7983 */ /* 0x000ea20000300800 */
[----:B------:R-:W-:Y:S11]  /*52780*/  HMMA.1688.F32.TF32 R64, R64, R4, R72 ;  /* 0x000000044040723c */ /* 0x000ff60000081048 */
[----:B------:R-:W-:Y:S11]  /*52790*/  @!UPT UIADD3 URZ, URZ, URZ, URZ ;  /* 0x0000003f3f3ff290 */ /* 0x000ff6000fffe03f */
[----:B------:R-:W-:Y:S01]  /*527a0*/  @!UPT UIADD3 URZ, URZ, URZ, URZ ;  /* 0x0000003f3f3ff290 */ /* 0x000fe2000fffe03f */
[----:B------:R-:W-:Y:S04]  /*527b0*/  STL.64 [R1+0x1d98], R66 ;  /* 0x001d984201007387 */ /* 0x000fe80000100a00 */
[----:B------:R4:W-:Y:S01]  /*527c0*/  STL.64 [R1+0x1d90], R64 ;  /* 0x001d904001007387 */ /* 0x0009e20000100a00 */
[----:B------:R-:W-:Y:S01]  /*527d0*/  IMAD.MOV.U32 R75, RZ, RZ, R2 ;  /* 0x000000ffff4b7224 */ /* 0x000fe200078e0002 */
[C---:B------:R-:W-:Y:S02]  /*527e0*/  HMMA.1688.F32.TF32 R68, R116.reuse, R60, R68 ;  /* 0x0000003c7444723c */ /* 0x040fe40000081044 */
[----:B------:R-:W2:Y:S04]  /*527f0*/  LDL.LU R72, [R1+0x210] ;  /* 0x0002100001487983 */ /* 0x000ea80000300800 */
[----:B------:R-:W2:Y:S04]  /*52800*/  LDL.LU R73, [R1+0x214] ;  /* 0x0002140001497983 */ /* 0x000ea80000300800 */
[----:B------:R-:W2:Y:S11]  /*52810*/  LDL.LU R74, [R1+0x218] ;  /* 0x00021800014a7983 */ /* 0x000eb60000300800 */
[----:B------:R-:W-:Y:S02]  /*52820*/  @!UPT UIADD3 URZ, URZ, URZ, URZ ;  /* 0x0000003f3f3ff290 */ /* 0x000fe4000fffe03f */
[----:B------:R-:W-:Y:S04]  /*52830*/  STL.64 [R1+0x1da8], R70 ;  /* 0x001da84601007387 */ /* 0x000fe80000100a00 */
[----:B------:R-:W-:Y:S01]  /*52840*/  STL.64 [R1+0x1da0], R68 ;  /* 0x001da04401007387 */ /* 0x000fe20000100a00 */
[C---:B----4-:R-:W-:Y:S11]  /*52850*/  HMMA.1688.F32.TF32 R64, R116.reuse, R56, R92 ;  /* 0x000000387440723c */ /* 0x050ff6000008105c */
[----:B------:R-:W-:Y:S11]  /*52860*/  @!UPT UIADD3 URZ, URZ, URZ, URZ ;  /* 0x0000003f3f3ff290 */ /* 0x000ff6000fffe03f */
[----:B------:R-:W-:Y:S02]  /*52870*/  @!UPT UIADD3 URZ, URZ, URZ, URZ ;  /* 0x0000003f3f3ff290 */ /* 0x000fe4000fffe03f */
[----:B------:R-:W-:Y:S01]  /*52880*/  MOV R30, R64 ;  /* 0x00000040001e7202 */ /* 0x000fe20000000f00 */
[----:B------:R-:W-:Y:S02]  /*52890*/  IMAD.MOV.U32 R31, RZ, RZ, R65 ;  /* 0x000000ffff1f7224 */ /* 0x000fe400078e0041 */
[----:B------:R-:W-:Y:S02]  /*528a0*/  IMAD.MOV.U32 R27, RZ, RZ, R66 ;  /* 0x000000ffff1b7224 */ /* 0x000fe400078e0042 */
[----:B------:R-:W-:Y:S02]  /*528b0*/  IMAD.MOV.U32 R2, RZ, RZ, R67 ;  /* 0x000000ffff027224 */ /* 0x000fe400078e0043 */
[C---:B---3--:R-:W-:Y:S11]  /*528c0*/  HMMA.1688.F32.TF32 R64, R116.reuse, R52, R88 ;  /* 0x000000347440723c */ /* 0x048ff60000081058 */
[----:B------:R-:W-:Y:S11]  /*528d0*/  @!UPT UIADD3 URZ, URZ, URZ, URZ ;  /* 0x0000003f3f3ff290 */ /* 0x000ff6000fffe03f */
[----:B------:R-:W-:Y:S02]  /*528e0*/  @!UPT UIADD3 URZ, URZ, URZ, URZ ;  /* 0x0000003f3f3ff290 */ /* 0x000fe4000fffe03f */
[----:B------:R-:W-:Y:S01]  /*528f0*/  IMAD.MOV.U32 R34, RZ, RZ, R64 ;  /* 0x000000ffff227224 */ /* 0x000fe200078e0040 */
[----:B------:R-:W-:Y:S01]  /*52900*/  MOV R23, R66 ;  /* 0x0000004200177202 */ /* 0x000fe20000000f00 */
[----:B------:R-:W-:Y:S02]  /*52910*/  IMAD.MOV.U32 R35, RZ, RZ, R65 ;  /* 0x000000ffff237224 */ /* 0x000fe400078e0041 */
[----:B------:R-:W-:Y:S02]  /*52920*/  IMAD.MOV.U32 R26, RZ, RZ, R67 ;  /* 0x000000ffff1a7224 */ /* 0x000fe400078e0043 */
[C---:B--2---:R-:W-:Y:S11]  /*52930*/  HMMA.1688.F32.TF32 R64, R116.reuse, R48, R84 ;  /* 0x000000307440723c */ /* 0x044ff60000081054 */
        /* <DEDUP_REMOVED lines=13> */
[C---:B------:R-:W-:Y:S01]  /*52a10*/  HMMA.1688.F32.TF32 R64, R116.reuse, R40, R76 ;  /* 0x000000287440723c */ /* 0x040fe2000008104c */
[----:B------:R-:W2:Y:S11]  /*52a20*/  LDL.LU R76, [R1+0x200] ;  /* 0x00020000014c7983 */ /* 0x000eb60000300800 */
[----:B------:R-:W-:Y:S11]  /*52a30*/  @!UPT UIADD3 URZ, URZ, URZ, URZ ;  /* 0x0000003f3f3ff290 */ /* 0x000ff6000fffe03f */
[----:B------:R-:W-:Y:S04]  /*52a40*/  STL.64 [R1+0xf0], R64 ;  /* 0x0000f04001007387 */ /* 0x000fe80000100a00 */
[----:B------:R1:W-:Y:S04]  /*52a50*/  STL.64 [R1+0xf8], R66 ;  /* 0x0000f84201007387 */ /* 0x0003e80000100a00 */
        /* <DEDUP_REMOVED lines=29> */
[C---:B------:R-:W-:Y:S03]  /*52c30*/  HMMA.1688.F32.TF32 R72, R116.reuse, R36, R72 ;  /* 0x000000247448723c */ /* 0x040fe60000081048 */
[----:B------:R-:W4:Y:S04]  /*52c40*/  LDL.LU R102, [R1+0x328] ;  /* 0x0003280001667983 */ /* 0x000f280000300800 */
[----:B------:R-:W4:Y:S11]  /*52c50*/  LDL.LU R103, [R1+0x32c] ;  /* 0x00032c0001677983 */ /* 0x000f360000300800 */
[----:B------:R-:W-:Y:S05]  /*52c60*/  @!UPT UIADD3 URZ, URZ, URZ, URZ ;  /* 0x0000003f3f3ff290 */ /* 0x000fea000fffe03f */
[----:B------:R-:W-:Y:S04]  /*52c70*/  STL.64 [R1+0x1d58], R74 ;  /* 0x001d584a01007387 */ /* 0x000fe80000100a00 */
[----:B------:R-:W-:Y:S01]  /*52c80*/  STL.64 [R1+0x1d50], R72 ;  /* 0x001d504801007387 */ /* 0x000fe20000100a00 */
        /* <DEDUP_REMOVED lines=9> */
[----:B-1----:R-:W-:Y:S01]  /*52d20*/  LOP3.LUT R67, R0, 0x20, RZ, 0x3c, !PT ;  /* 0x0000002000437812 */ /* 0x002fe200078e3cff */
[C---:B---3--:R-:W-:Y:S04]  /*52d30*/  HMMA.1688.F32.TF32 R80, R116.reuse, R28, R80 ;  /* 0x0000001c7450723c */ /* 0x048fe80000081050 */
[----:B------:R-:W-:Y:S04]  /*52d40*/  LDS R165, [R67+0x45080] ;  /* 0x0450800043a57984 */ /* 0x000fe80000000800 */
[C---:B----4-:R-:W-:Y:S01]  /*52d50*/  HMMA.1688.F32.TF32 R84, R116.reuse, R24, R84 ;  /* 0x000000187454723c */ /* 0x050fe20000081054 */
[----:B------:R-:W2:Y:S07]  /*52d60*/  LDS R167, [R67+0x45480] ;  /* 0x0454800043a77984 */ /* 0x000eae0000000800 */
[C---:B------:R-:W-:Y:S08]  /*52d70*/  HMMA.1688.F32.TF32 R88, R116.reuse, R20, R88 ;  /* 0x000000147458723c */ /* 0x040ff00000081058 */
[C---:B------:R-:W-:Y:S08]  /*52d80*/  HMMA.1688.F32.TF32 R92, R116.reuse, R16, R92 ;  /* 0x00000010745c723c */ /* 0x040ff0000008105c */
[C---:B------:R-:W-:Y:S01]  /*52d90*/  HMMA.1688.F32.TF32 R108, R116.reuse, R8, R108 ;  /* 0x00000008746c723c */ /* 0x040fe2000008106c */
[----:B------:R-:W-:Y:S07]  /*52da0*/  STL.64 [R1+0x1d78], R82 ;  /* 0x001d785201007387 */ /* 0x000fee0000100a00 */
[C---:B------:R-:W-:Y:S01]  /*52db0*/  HMMA.1688.F32.TF32 R96, R116.reuse, R12, R96 ;  /* 0x0000000c7460723c */ /* 0x040fe20000081060 */
[----:B------:R-:W-:Y:S07]  /*52dc0*/  STL.64 [R1+0x1d70], R80 ;  /* 0x001d705001007387 */ /* 0x000fee0000100a00 */
[C---:B------:R-:W-:Y:S08]  /*52dd0*/  HMMA.1688.F32.TF32 R100, R116.reuse, R248, R100 ;  /* 0x000000f87464723c */ /* 0x040ff00000081064 */
[----:B------:R-:W-:Y:S01]  /*52de0*/  HMMA.1688.F32.TF32 R116, R116, R4, R104 ;  /* 0x000000047474723c */ /* 0x000fe20000081068 */
        /* <DEDUP_REMOVED lines=8> */
[----:B------:R-:W-:Y:S01]  /*52e70*/  STL.64 [R1+0x1de8], R110 ;  /* 0x001de86e01007387 */ /* 0x000fe20000100a00 */
[----:B------:R-:W-:-:S03]  /*52e80*/  MOV R200, R147 ;  /* 0x0000009300c87202 */ /* 0x000fc60000000f00 */
[----:B------:R-:W-:Y:S01]  /*52e90*/  STL.64 [R1+0x1de0], R108 ;  /* 0x001de06c01007387 */ /* 0x000fe20000100a00 */
[----:B------:R-:W-:-:S03]  /*52ea0*/  IMAD.MOV.U32 R201, RZ, RZ, R146 ;  /* 0x000000ffffc97224 */ /* 0x000fc600078e0092 */
[----:B------:R-:W-:Y:S01]  /*52eb0*/  STL.64 [R1+0x1df8], R102 ;  /* 0x001df86601007387 */ /* 0x000fe20000100a00 */
[----:B------:R-:W-:-:S03]  /*52ec0*/  IMAD.MOV.U32 R147, RZ, RZ, R128 ;  /* 0x000000ffff937224 */ /* 0x000fc600078e0080 */
[----:B------:R-:W-:Y:S01]  /*52ed0*/  STL.64 [R1+0x1df0], R100 ;  /* 0x001df06401007387 */ /* 0x000fe20000100a00 */
[----:B------:R-:W-:Y:S01]  /*52ee0*/  IMAD.MOV.U32 R202, RZ, RZ, R145 ;  /* 0x000000ffffca7224 */ /* 0x000fe200078e0091 */
[----:B------:R-:W-:Y:S02]  /*52ef0*/  MOV R146, R129 ;  /* 0x0000008100927202 */ /* 0x000fe40000000f00 */
[----:B------:R-:W-:Y:S01]  /*52f00*/  STL.64 [R1+0x1e08], R118 ;  /* 0x001e087601007387 */ /* 0x000fe20000100a00 */
[----:B------:R-:W-:-:S03]  /*52f10*/  IMAD.MOV.U32 R203, RZ, RZ, R144 ;  /* 0x000000ffffcb7224 */ /* 0x000fc600078e0090 */
[----:B------:R-:W-:Y:S01]  /*52f20*/  STL.64 [R1+0x1e00], R116 ;  /* 0x001e007401007387 */ /* 0x000fe20000100a00 */
        /* <DEDUP_REMOVED lines=9> */
[----:B------:R-:W4:Y:S01]  /*52fc0*/  LDL.LU R124, [R1+0x2d0] ;  /* 0x0002d000017c7983 */ /* 0x000f220000300800 */
[----:B------:R-:W-:-:S03]  /*52fd0*/  IMAD.MOV.U32 R140, RZ, RZ, R127 ;  /* 0x000000ffff8c7224 */ /* 0x000fc600078e007f */
        /* <DEDUP_REMOVED lines=11> */
[----:B--2---:R-:W-:Y:S07]  /*53090*/  HMMA.1688.F32.TF32 R104, R164, R60, R156 ;  /* 0x0000003ca468723c */ /* 0x004fee000008109c */
[----:B------:R-:W-:-:S02]  /*530a0*/  IMAD.MOV.U32 R156, RZ, RZ, R139 ;  /* 0x000000ffff9c7224 */ /* 0x000fc400078e008b */
[----:B------:R-:W-:Y:S02]  /*530b0*/  IMAD.MOV.U32 R157, RZ, RZ, R138 ;  /* 0x000000ffff9d7224 */ /* 0x000fe400078e008a */
[----:B------:R-:W-:Y:S02]  /*530c0*/  IMAD.MOV.U32 R139, RZ, RZ, R120 ;  /* 0x000000ffff8b7224 */ /* 0x000fe400078e0078 */
[----:B------:R-:W-:Y:S01]  /*530d0*/  IMAD.MOV.U32 R158, RZ, RZ, R137 ;  /* 0x000000ffff9e7224 */ /* 0x000fe200078e0089 */
[----:B------:R-:W2:Y:S01]  /*530e0*/  LDL.LU R120, [R1+0x2e0] ;  /* 0x0002e00001787983 */ /* 0x000ea20000300800 */
[----:B------:R-:W-:Y:S02]  /*530f0*/  IMAD.MOV.U32 R138, RZ, RZ, R121 ;  /* 0x000000ffff8a7224 */ /* 0x000fe400078e0079 */
[----:B------:R-:W-:Y:S01]  /*53100*/  IMAD.MOV.U32 R159, RZ, RZ, R136 ;  /* 0x000000ffff9f7224 */ /* 0x000fe200078e0088 */
[----:B------:R-:W2:Y:S01]  /*53110*/  LDL.LU R121, [R1+0x2e4] ;  /* 0x0002e40001797983 */ /* 0x000ea20000300800 */
[----:B------:R-:W-:Y:S01]  /*53120*/  IMAD.MOV.U32 R137, RZ, RZ, R122 ;  /* 0x000000ffff897224 */ /* 0x000fe200078e007a */
[----:B------:R-:W-:-:S02]  /*53130*/  MOV R136, R123 ;  /* 0x0000007b00887202 */ /* 0x000fc40000000f00 */
        /* <DEDUP_REMOVED lines=36> */
[----:B------:R-:W2:Y:S01]  /*53380*/  LDL.LU R168, [R1+0x1ec4] ;  /* 0x001ec40001a87983 */ /* 0x000ea20000300800 */
[----:B------:R-:W-:Y:S01]  /*53390*/  IMAD.MOV.U32 R214, RZ, RZ, R170 ;  /* 0x000000ffffd67224 */ /* 0x000fe200078e00aa */
[C---:B---3--:R-:W-:Y:S01]  /*533a0*/  HMMA.1688.F32.TF32 R128, R164.reuse, R36, R128 ;  /* 0x00000024a480723c */ /* 0x048fe20000081080 */
[----:B------:R-:W-:Y:S01]  /*533b0*/  IMAD.MOV.U32 R215, RZ, RZ, R171 ;  /* 0x000000ffffd77224 */ /* 0x000fe200078e00ab */
[----:B------:R-:W3:Y:S01]  /*533c0*/  LDL.LU R169, [R1+0x1ec0] ;  /* 0x001ec00001a97983 */ /* 0x000ee20000300800 */
[----:B------:R-:W-:Y:S01]  /*533d0*/  IMAD.MOV.U32 R64, RZ, RZ, R50 ;  /* 0x000000ffff407224 */ /* 0x000fe200078e0032 */
[----:B------:R-:W-:Y:S02]  /*533e0*/  MOV R65, R51 ;  /* 0x0000003300417202 */ /* 0x000fe40000000f00 */
[----:B------:R-:W3:Y:S02]  /*533f0*/  LDL.LU R170, [R1+0x1ebc] ;  /* 0x001ebc0001aa7983 */ /* 0x000ee40000300800 */
[----:B----4-:R-:W-:Y:S02]  /*53400*/  HMMA.1688.F32.TF32 R124, R164, R40, R124 ;  /* 0x00000028a47c723c */ /* 0x010fe4000008107c */
[----:B------:R-:W3:Y:S01]  /*53410*/  LDL.LU R171, [R1+0x1eb8] ;  /* 0x001eb80001ab7983 */ /* 0x000ee20000300800 */
[----:B------:R-:W-:-:S03]  /*53420*/  IMAD.MOV.U32 R66, RZ, RZ, R54 ;  /* 0x000000ffff427224 */ /* 0x000fc600078e0036 */
[----:B------:R-:W4:Y:S02]  /*53430*/  LDL.LU R50, [R1+0x1eb4] ;  /* 0x001eb40001327983 */ /* 0x000f240000300800 */
[C---:B------:R-:W-:Y:S02]  /*53440*/  HMMA.1688.F32.TF32 R136, R164.reuse, R28, R136 ;  /* 0x0000001ca488723c */ /* 0x040fe40000081088 */
[----:B------:R-:W4:Y:S04]  /*53450*/  LDL.LU R51, [R1+0x1eb0] ;  /* 0x001eb00001337983 */ /* 0x000f280000300800 */
[----:B------:R-:W3:Y:S02]  /*53460*/  LDL.LU R54, [R1+0x1eac] ;  /* 0x001eac0001367983 */ /* 0x000ee40000300800 */
[C---:B------:R-:W-:Y:S08]  /*53470*/  HMMA.1688.F32.TF32 R140, R164.reuse, R24, R140 ;  /* 0x00000018a48c723c */ /* 0x040ff0000008108c */
[C---:B------:R-:W-:Y:S08]  /*53480*/  HMMA.1688.F32.TF32 R144, R164.reuse, R20, R144 ;  /* 0x00000014a490723c */ /* 0x040ff00000081090 */
[C---:B------:R-:W-:Y:S08]  /*53490*/  HMMA.1688.F32.TF32 R152, R164.reuse, R12, R152 ;  /* 0x0000000ca498723c */ /* 0x040ff00000081098 */
[C---:B------:R-:W-:Y:S08]  /*534a0*/  HMMA.1688.F32.TF32 R156, R164.reuse, R8, R156 ;  /* 0x00000008a49c723c */ /* 0x040ff0000008109c */
[----:B------:R-:W-:Y:S01]  /*534b0*/  HMMA.1688.F32.TF32 R160, R164, R248, R160 ;  /* 0x000000f8a4a0723c */ /* 0x000fe200000810a0 */
[----:B-1----:R-:W-:-:S02]  /*534c0*/  IMAD.MOV.U32 R84, RZ, RZ, R58 ;  /* 0x000000ffff547224 */ /* 0x002fc400078e003a */
        /* <DEDUP_REMOVED lines=19> */
[C---:B--2---:R-:W-:Y:S08]  /*53600*/  HMMA.1688.F32.TF32 R120, R164.reuse, R44, R120 ;  /* 0x0000002ca478723c */ /* 0x044ff00000081078 */
[C---:B------:R-:W-:Y:S08]  /*53610*/  HMMA.1688.F32.TF32 R180, R164.reuse, R56, R180 ;  /* 0x00000038a4b4723c */ /* 0x040ff000000810b4 */
[C---:B------:R-:W-:Y:S08]  /*53620*/  HMMA.1688.F32.TF32 R188, R164.reuse, R48, R188 ;  /* 0x00000030a4bc723c */ /* 0x040ff000000810bc */
[C---:B------:R-:W-:Y:S08]  /*53630*/  HMMA.1688.F32.TF32 R132, R164.reuse, R32, R132 ;  /* 0x00000020a484723c */ /* 0x040ff00000081084 */
[C---:B------:R-:W-:Y:S08]  /*53640*/  HMMA.1688.F32.TF32 R148, R164.reuse, R16, R148 ;  /* 0x00000010a494723c */ /* 0x040ff00000081094 */
[C---:B------:R-:W-:Y:S08]  /*53650*/  HMMA.1688.F32.TF32 R112, R164.reuse, R52, R112 ;  /* 0x00000034a470723c */ /* 0x040ff00000081070 */
[----:B------:R-:W-:Y:S08]  /*53660*/  HMMA.1688.F32.TF32 R164, R164, R4, R172 ;  /* 0x00000004a4a4723c */ /* 0x000ff000000810ac */
[----:B------:R-:W-:Y:S01]  /*53670*/  HMMA.1688.F32.TF32 R172, R244, R56, R236 ;  /* 0x00000038f4ac723c */ /* 0x000fe200000810ec */
[----:B------:R-:W-:Y:S04]  /*53680*/  LDS R237, [R67+0x45800] ;  /* 0x0458000043ed7984 */ /* 0x000fe80000000800 */
[----:B------:R1:W-:Y:S04]  /*53690*/  LDS R239, [R67+0x45c00] ;  /* 0x045c000043ef7984 */ /* 0x0003e80000000800 */
[----:B------:R-:W-:Y:S01]  /*536a0*/  LDS R236, [R0+0x45800] ;  /* 0x0458000000ec7984 */ /* 0x000fe20000000800 */
[----:B-1----:R-:W-:-:S03]  /*536b0*/  IMAD.MOV.U32 R67, RZ, RZ, R55 ;  /* 0x000000ffff437224 */ /* 0x002fc600078e0037 */
[----:B------:R-:W1:Y:S04]  /*536c0*/  LDS R238, [R0+0x45c00] ;  /* 0x045c000000ee7984 */ /* 0x000e680000000800 */
[----:B------:R-:W3:Y:S04]  /*536d0*/  LDL.LU R55, [R1+0x1ea8] ;  /* 0x001ea80001377983 */ /* 0x000ee80000300800 */
        /* <DEDUP_REMOVED lines=24> */
[----:B-1----:R-:W-:Y:S08]  /*53860*/  HMMA.1688.F32.TF32 R64, R236, R38, R64 ;  /* 0x00000026ec40723c */ /* 0x002ff00000081040 */
[----:B------:R-:W-:Y:S08]  /*53870*/  HMMA.1688.F32.TF32 R176, R244, R52, R176 ;  /* 0x00000034f4b0723c */ /* 0x000ff000000810b0 */
[----:B------:R-:W-:Y:S08]  /*53880*/  HMMA.1688.F32.TF32 R68, R236, R42, R68 ;  /* 0x0000002aec44723c */ /* 0x000ff00000081044 */
[----:B------:R-:W-:Y:S01]  /*53890*/  IMAD.MOV.U32 R57, RZ, RZ, R64 ;  /* 0x000000ffff397224 */ /* 0x000fe200078e0040 */
[----:B------:R-:W-:Y:S01]  /*538a0*/  MOV R56, R65 ;  /* 0x0000004100387202 */ /* 0x000fe20000000f00 */
[----:B------:R-:W-:-:S02]  /*538b0*/  IMAD.MOV.U32 R53, RZ, RZ, R66 ;  /* 0x000000ffff357224 */ /* 0x000fc400078e0042 */
[----:B------:R-:W-:Y:S01]  /*538c0*/  IMAD.MOV.U32 R52, RZ, RZ, R67 ;  /* 0x000000ffff347224 */ /* 0x000fe200078e0043 */
[C---:B------:R-:W-:Y:S08]  /*538d0*/  HMMA.1688.F32.TF32 R72, R236.reuse, R46, R72 ;  /* 0x0000002eec48723c */ /* 0x040ff00000081048 */
[----:B----4-:R-:W-:Y:S08]  /*538e0*/  HMMA.1688.F32.TF32 R76, R236, R50, R76 ;  /* 0x00000032ec4c723c */ /* 0x010ff0000008104c */
[C---:B------:R-:W-:Y:S07]  /*538f0*/  HMMA.1688.F32.TF32 R228, R244.reuse, R48, R228 ;  /* 0x00000030f4e4723c */ /* 0x040fee00000810e4 */
[----:B------:R-:W-:Y:S01]  /*53900*/  IMAD.MOV.U32 R49, RZ, RZ, R68 ;  /* 0x000000ffff317224 */ /* 0x000fe200078e0044 */
[----:B------:R-:W-:Y:S01]  /*53910*/  HMMA.1688.F32.TF32 R184, R244, R44, R184 ;  /* 0x0000002cf4b8723c */ /* 0x000fe200000810b8 */
[----:B------:R-:W-:-:S02]  /*53920*/  IMAD.MOV.U32 R48, RZ, RZ, R69 ;  /* 0x000000ffff307224 */ /* 0x000fc400078e0045 */
[----:B------:R-:W-:-:S04]  /*53930*/  IMAD.MOV.U32 R69, RZ, RZ, R6 ;  /* 0x000000ffff457224 */ /* 0x000fc800078e0006 */
[----:B------:R-:W-:Y:S01]  /*53940*/  IMAD.MOV.U32 R45, RZ, RZ, R70 ;  /* 0x000000ffff2d7224 */ /* 0x000fe200078e0046 */
[C---:B------:R-:W-:Y:S01]  /*53950*/  HMMA.1688.F32.TF32 R232, R244.reuse, R40, R232 ;  /* 0x00000028f4e8723c */ /* 0x040fe200000810e8 */
[----:B------:R-:W-:Y:S02]  /*53960*/  IMAD.MOV.U32 R44, RZ, RZ, R71 ;  /* 0x000000ffff2c7224 */ /* 0x000fe400078e0047 */
[----:B------:R-:W-:Y:S02]  /*53970*/  IMAD.MOV.U32 R70, RZ, RZ, R7 ;  /* 0x000000ffff467224 */ /* 0x000fe400078e0007 */
[----:B------:R-:W-:Y:S02]  /*53980*/  IMAD.MOV.U32 R71, RZ, RZ, R250 ;  /* 0x000000ffff477224 */ /* 0x000fe400078e00fa */
[----:B------:R-:W-:Y:S01]  /*53990*/  IMAD.MOV.U32 R41, RZ, RZ, R72 ;  /* 0x000000ffff297224 */ /* 0x000fe200078e0048 */
[----:B------:R-:W-:Y:S01]  /*539a0*/  HMMA.1688.F32.TF32 R192, R244, R36, R192 ;  /* 0x00000024f4c0723c */ /* 0x000fe200000810c0 */
[----:B------:R-:W-:Y:S01]  /*539b0*/  IMAD.MOV.U32 R40, RZ, RZ, R73 ;  /* 0x000000ffff287224 */ /* 0x000fe200078e0049 */
[----:B------:R-:W-:Y:S01]  /*539c0*/  MOV R72, R251 ;  /* 0x000000fb00487202 */ /* 0x000fe20000000f00 */
[----:B------:R-:W-:-:S04]  /*539d0*/  IMAD.MOV.U32 R73, RZ, RZ, R10 ;  /* 0x000000ffff497224 */ /* 0x000fc800078e000a */
[----:B------:R-:W-:Y:S01]  /*539e0*/  IMAD.MOV.U32 R37, RZ, RZ, R74 ;  /* 0x000000ffff257224 */ /* 0x000fe200078e004a */
[----:B------:R-:W-:Y:S01]  /*539f0*/  HMMA.1688.F32.TF32 R196, R244, R32, R196 ;  /* 0x00000020f4c4723c */ /* 0x000fe200000810c4 */
[----:B------:R-:W-:Y:S01]  /*53a00*/  MOV R36, R75 ;  /* 0x0000004b00247202 */ /* 0x000fe20000000f00 */
[----:B------:R-:W-:Y:S02]  /*53a10*/  IMAD.MOV.U32 R74, RZ, RZ, R11 ;  /* 0x000000ffff4a7224 */ /* 0x000fe400078e000b */
[----:B------:R-:W-:-:S03]  /*53a20*/  IMAD.MOV.U32 R75, RZ, RZ, R14 ;  /* 0x000000ffff4b7224 */ /* 0x000fc600078e000e */
[----:B------:R-:W-:Y:S01]  /*53a30*/  IMAD.MOV.U32 R33, RZ, RZ, R76 ;  /* 0x000000ffff217224 */ /* 0x000fe200078e004c */
[----:B------:R-:W-:Y:S01]  /*53a40*/  HMMA.1688.F32.TF32 R200, R244, R28, R200 ;  /* 0x0000001cf4c8723c */ /* 0x000fe200000810c8 */
[----:B------:R-:W-:Y:S01]  /*53a50*/  MOV R32, R77 ;  /* 0x0000004d00207202 */ /* 0x000fe20000000f00 */
[----:B------:R-:W-:Y:S02]  /*53a60*/  IMAD.MOV.U32 R76, RZ, RZ, R15 ;  /* 0x000000ffff4c7224 */ /* 0x000fe400078e000f */
[----:B------:R-:W-:-:S03]  /*53a70*/  IMAD.MOV.U32 R77, RZ, RZ, R18 ;  /* 0x000000ffff4d7224 */ /* 0x000fc600078e0012 */
[----:B------:R-:W-:Y:S01]  /*53a80*/  IMAD.MOV.U32 R29, RZ, RZ, R78 ;  /* 0x000000ffff1d7224 */ /* 0x000fe200078e004e */
[----:B------:R-:W-:Y:S01]  /*53a90*/  HMMA.1688.F32.TF32 R204, R244, R24, R204 ;  /* 0x00000018f4cc723c */ /* 0x000fe200000810cc */
[----:B------:R-:W-:Y:S01]  /*53aa0*/  IMAD.MOV.U32 R28, RZ, RZ, R79 ;  /* 0x000000ffff1c7224 */ /* 0x000fe200078e004f */
[----:B------:R-:W-:Y:S01]  /*53ab0*/  MOV R78, R19 ;  /* 0x00000013004e7202 */ /* 0x000fe20000000f00 */
[----:B------:R-:W-:-:S05]  /*53ac0*/  IMAD.MOV.U32 R79, RZ, RZ, R22 ;  /* 0x000000ffff4f7224 */ /* 0x000fca00078e0016 */
[C---:B------:R-:W-:Y:S08]  /*53ad0*/  HMMA.1688.F32.TF32 R208, R244.reuse, R20, R208 ;  /* 0x00000014f4d0723c */ /* 0x040ff000000810d0 */
[----:B------:R-:W-:Y:S08]  /*53ae0*/  HMMA.1688.F32.TF32 R212, R244, R16, R212 ;  /* 0x00000010f4d4723c */ /* 0x000ff000000810d4 */
[----:B---3--:R-:W-:Y:S08]  /*53af0*/  HMMA.1688.F32.TF32 R80, R236, R54, R80 ;  /* 0x00000036ec50723c */ /* 0x008ff00000081050 */
[----:B--2---:R-:W-:Y:S08]  /*53b00*/  HMMA.1688.F32.TF32 R220, R244, R8, R220 ;  /* 0x00000008f4dc723c */ /* 0x004ff000000810dc */
[----:B------:R-:W-:Y:S11]  /*53b10*/  HMMA.1688.F32.TF32 R88, R236, R62, R88 ;  /* 0x0000003eec58723c */ /* 0x000ff60000081058 */
[----:B------:R-:W-:Y:S04]  /*53b20*/  @!UPT UIADD3 URZ, URZ, URZ, URZ ;  /* 0x0000003f3f3ff290 */ /* 0x000fe8000fffe03f */
[----:B------:R-:W-:Y:S04]  /*53b30*/  STL [R1+0x1d4c], R221 ;  /* 0x001d4cdd01007387 */ /* 0x000fe80000100800 */
[----:B------:R-:W-:Y:S04]  /*53b40*/  STL [R1+0x1d48], R222 ;  /* 0x001d48de01007387 */ /* 0x000fe80000100800 */
[----:B------:R1:W-:Y:S04]  /*53b50*/  STL [R1+0x1d44], R223 ;  /* 0x001d44df01007387 */ /* 0x0003e80000100800 */
[----:B------:R-:W2:Y:S01]  /*53b60*/  LDL.LU R64, [R1] ;  /* 0x0000000001407983 */ /* 0x000ea20000300800 */
[----:B------:R-:W-:Y:S03]  /*53b70*/  HMMA.1688.F32.TF32 R240, R244, R4, R240 ;  /* 0x00000004f4f0723c */ /* 0x000fe600000810f0 */
[----:B------:R-:W2:Y:S04]  /*53b80*/  LDL.LU R65, [R1+0x4] ;  /* 0x0000040001417983 */ /* 0x000ea80000300800 */
[----:B------:R-:W2:Y:S01]  /*53b90*/  LDL.LU R66, [R1+0x8] ;  /* 0x0000080001427983 */ /* 0x000ea20000300800 */
[----:B------:R-:W-:-:S03]  /*53ba0*/  IMAD.MOV.U32 R9, RZ, RZ, R88 ;  /* 0x000000ffff097224 */ /* 0x000fc600078e0058 */
[----:B------:R-:W2:Y:S01]  /*53bb0*/  LDL.LU R67, [R1+0xc] ;  /* 0x00000c0001437983 */ /* 0x000ea20000300800 */
[----:B------:R-:W-:Y:S01]  /*53bc0*/  MOV R8, R89 ;  /* 0x0000005900087202 */ /* 0x000fe20000000f00 */
[----:B------:R-:W-:Y:S02]  /*53bd0*/  IMAD.MOV.U32 R5, RZ, RZ, R90 ;  /* 0x000000ffff057224 */ /* 0x000fe400078e005a */
[----:B------:R-:W3:Y:S01]  /*53be0*/  LDL.LU R88, [R1+0x20] ;  /* 0x0000200001587983 */ /* 0x000ee20000300800 */
[----:B------:R-:W-:-:S03]  /*53bf0*/  IMAD.MOV.U32 R4, RZ, RZ, R91 ;  /* 0x000000ffff047224 */ /* 0x000fc600078e005b */
        /* <DEDUP_REMOVED lines=9> */
[----:B------:R-:W2:Y:S01]  /*53c90*/  LDL.LU R118, [R1+0x78] ;  /* 0x0000780001767983 */ /* 0x000ea20000300800 */
[----:B------:R-:W-:Y:S03]  /*53ca0*/  HMMA.1688.F32.TF32 R84, R236, R58, R84 ;  /* 0x0000003aec54723c */ /* 0x000fe60000081054 */
        /* <DEDUP_REMOVED lines=37> */
[----:B------:R-:W-:-:S03]  /*53f00*/  IMAD.MOV.U32 R16, RZ, RZ, R85 ;  /* 0x000000ffff107224 */ /* 0x000fc600078e0055 */
[----:B------:R-:W4:Y:S01]  /*53f10*/  LDL.LU R23, [R1+0x1e20] ;  /* 0x001e200001177983 */ /* 0x000f220000300800 */
[----:B------:R-:W-:-:S03]  /*53f20*/  IMAD.MOV.U32 R85, RZ, RZ, R31 ;  /* 0x000000ffff557224 */ /* 0x000fc600078e001f */
[----:B------:R-:W4:Y:S01]  /*53f30*/  LDL.LU R26, [R1+0x1e1c] ;  /* 0x001e1c00011a7983 */ /* 0x000f220000300800 */
[----:B------:R-:W-:Y:S03]  /*53f40*/  HMMA.1688.F32.TF32 R216, R244, R12, R216 ;  /* 0x0000000cf4d8723c */ /* 0x000fe600000810d8 */
[----:B------:R-:W4:Y:S04]  /*53f50*/  LDL.LU R30, [R1+0x1e18] ;  /* 0x001e1800011e7983 */ /* 0x000f280000300800 */
[----:B------:R-:W4:Y:S01]  /*53f60*/  LDL.LU R31, [R1+0x1e14] ;  /* 0x001e1400011f7983 */ /* 0x000f220000300800 */
[----:B------:R-:W-:Y:S02]  /*53f70*/  IMAD.MOV.U32 R13, RZ, RZ, R86 ;  /* 0x000000ffff0d7224 */ /* 0x000fe400078e0056 */
[----:B------:R-:W-:-:S02]  /*53f80*/  IMAD.MOV.U32 R86, RZ, RZ, R27 ;  /* 0x000000ffff567224 */ /* 0x000fc400078e001b */
[----:B------:R-:W4:Y:S01]  /*53f90*/  LDL.LU R27, [R1+0x1e10] ;  /* 0x001e1000011b7983 */ /* 0x000f220000300800 */
[----:B------:R-:W-:Y:S01]  /*53fa0*/  HMMA.1688.F32.TF32 R168, R244, R60, R168 ;  /* 0x0000003cf4a8723c */ /* 0x000fe200000810a8 */
[----:B------:R-:W-:Y:S01]  /*53fb0*/  MOV R12, R87 ;  /* 0x00000057000c7202 */ /* 0x000fe20000000f00 */
[----:B------:R-:W-:-:S06]  /*53fc0*/  IMAD.MOV.U32 R87, RZ, RZ, R2 ;  /* 0x000000ffff577224 */ /* 0x000fcc00078e0002 */
        /* <DEDUP_REMOVED lines=13> */
[----:B------:R-:W-:Y:S01]  /*540a0*/  MOV R61, R118 ;  /* 0x00000076003d7202 */ /* 0x000fe20000000f00 */
[----:B------:R-:W-:-:S02]  /*540b0*/  IMAD.MOV.U32 R60, RZ, RZ, R119 ;  /* 0x000000ffff3c7224 */ /* 0x000fc400078e0077 */
[----:B------:R-:W-:Y:S01]  /*540c0*/  IMAD.MOV.U32 R249, RZ, RZ, R116 ;  /* 0x000000fffff97224 */ /* 0x000fe200078e0074 */
[----:B------:R-:W2:Y:S01]  /*540d0*/  LDL.LU.64 R118, [R1+0x1e08] ;  /* 0x001e080001767983 */ /* 0x000ea20000300a00 */
[----:B------:R-:W-:Y:S02]  /*540e0*/  IMAD.MOV.U32 R248, RZ, RZ, R117 ;  /* 0x000000fffff87224 */ /* 0x000fe400078e0075 */
[----:B-1----:R-:W-:Y:S01]  /*540f0*/  IMAD.MOV.U32 R223, RZ, RZ, R102 ;  /* 0x000000ffffdf7224 */ /* 0x002fe200078e0066 */
[----:B------:R-:W2:Y:S01]  /*54100*/  LDL.LU.64 R116, [R1+0x1e00] ;  /* 0x001e000001747983 */ /* 0x000ea20000300a00 */
[----:B------:R-:W-:Y:S02]  /*54110*/  IMAD.MOV.U32 R2, RZ, RZ, R103 ;  /* 0x000000ffff027224 */ /* 0x000fe400078e0067 */
[----:B------:R-:W-:Y:S01]  /*54120*/  IMAD.MOV.U32 R221, RZ, RZ, R100 ;  /* 0x000000ffffdd7224 */ /* 0x000fe200078e0064 */
[----:B------:R-:W3:Y:S01]  /*54130*/  LDL.LU.64 R102, [R1+0x1df8] ;  /* 0x001df80001667983 */ /* 0x000ee20000300a00 */
[----:B------:R-:W-:-:S03]  /*54140*/  IMAD.MOV.U32 R222, RZ, RZ, R101 ;  /* 0x000000ffffde7224 */ /* 0x000fc600078e0065 */
        /* <DEDUP_REMOVED lines=28> */
[----:B------:R-:W-:Y:S08]  /*54310*/  HMMA.1688.F32.TF32 R72, R244, R46, R72 ;  /* 0x0000002ef448723c */ /* 0x000ff00000081048 */
[----:B--2---:R-:W-:Y:S07]  /*54320*/  HMMA.1688.F32.TF32 R236, R236, R6, R64 ;  /* 0x00000006ecec723c */ /* 0x004fee0000081040 */
[----:B------:R-:W-:Y:S11]  /*54330*/  LOP3.LUT R67, R0, 0x20, RZ, 0x3c, !PT ;  /* 0x0000002000437812 */ /* 0x000ff600078e3cff */
[----:B------:R-:W-:Y:S05]  /*54340*/  @!UPT UIADD3 URZ, URZ, URZ, URZ ;  /* 0x0000003f3f3ff290 */ /* 0x000fea000fffe03f */
[----:B------:R-:W-:Y:S04]  /*54350*/  STL.64 [R1+0x260], R236 ;  /* 0x000260ec01007387 */ /* 0x000fe80000100a00 */
[----:B------:R-:W-:Y:S04]  /*54360*/  STL.64 [R1+0x268], R238 ;  /* 0x000268ee01007387 */ /* 0x000fe80000100a00 */
[----:B------:R-:W-:Y:S04]  /*54370*/  LDS R237, [R67+0x45880] ;  /* 0x0458800043ed7984 */ /* 0x000fe80000000800 */
[----:B------:R1:W-:Y:S01]  /*54380*/  LDS R239, [R67+0x45c80] ;  /* 0x045c800043ef7984 */ /* 0x0003e20000000800 */
[C---:B----4-:R-:W-:Y:S03]  /*54390*/  HMMA.1688.F32.TF32 R108, R244.reuse, R10, R108 ;  /* 0x0000000af46c723c */ /* 0x050fe6000008106c */
[----:B------:R-:W-:Y:S04]  /*543a0*/  LDS R236, [R0+0x45880] ;  /* 0x0458800000ec7984 */ /* 0x000fe80000000800 */
[----:B------:R-:W2:Y:S01]  /*543b0*/  LDS R238, [R0+0x45c80] ;  /* 0x045c800000ee7984 */ /* 0x000ea20000000800 */
[C---:B-1----:R-:W-:Y:S03]  /*543c0*/  HMMA.1688.F32.TF32 R64, R244.reuse, R62, R68 ;  /* 0x0000003ef440723c */ /* 0x042fe60000081044 */
[----:B------:R-:W4:Y:S11]  /*543d0*/  LDL.LU R68, [R1+0xf0] ;  /* 0x0000f00001447983 */ /* 0x000f360000300800 */
[----:B------:R-:W-:Y:S09]  /*543e0*/  @!UPT UIADD3 URZ, URZ, URZ, URZ ;  /* 0x0000003f3f3ff290 */ /* 0x000ff2000fffe03f */
[----:B------:R-:W-:Y:S04]  /*543f0*/  STL.64 [R1+0x250], R64 ;  /* 0x0002504001007387 */ /* 0x000fe80000100a00 */
[----:B------:R-:W-:Y:S04]  /*54400*/  STL.64 [R1+0x258], R66 ;  /* 0x0002584201007387 */ /* 0x000fe80000100a00 */
[----:B------:R-:W4:Y:S04]  /*54410*/  LDL.LU R69, [R1+0xf4] ;  /* 0x0000f40001457983 */ /* 0x000f280000300800 */
[----:B------:R-:W4:Y:S04]  /*54420*/  LDL.LU R70, [R1+0xf8] ;  /* 0x0000f80001467983 */ /* 0x000f280000300800 */
[----:B------:R-:W4:Y:S04]  /*54430*/  LDL.LU R71, [R1+0xfc] ;  /* 0x0000fc0001477983 */ /* 0x000f280000300800 */
[----:B------:R-:W-:Y:S04]  /*54440*/  STL.64 [R1+0x130], R84 ;  /* 0x0001305401007387 */ /* 0x000fe80000100a00 */
[----:B------:R1:W-:Y:S04]  /*54450*/  STL.64 [R1+0x138], R86 ;  /* 0x0001385601007387 */ /* 0x0003e80000100a00 */
[----:B------:R-:W-:Y:S04]  /*54460*/  LDS R64, [R252+0x45880] ;  /* 0x04588000fc407984 */ /* 0x000fe80000000800 */
[----:B------:R-:W-:Y:S04]  /*54470*/  LDS R66, [R252+0x45c80] ;  /* 0x045c8000fc427984 */ /* 0x000fe80000000800 */
[----:B-1----:R-:W2:Y:S04]  /*54480*/  LDL.LU.64 R86, [R1+0x1d88] ;  /* 0x001d880001567983 */ /* 0x002ea80000300a00 */
[----:B------:R-:W2:Y:S04]  /*54490*/  LDL.LU.64 R84, [R1+0x1d80] ;  /* 0x001d800001547983 */ /* 0x000ea80000300a00 */
[----:B------:R-:W-:Y:S04]  /*544a0*/  STL.64 [R1+0x120], R80 ;  /* 0x0001205001007387 */ /* 0x000fe80000100a00 */
[----:B------:R1:W-:Y:S04]  /*544b0*/  STL.64 [R1+0x128], R82 ;  /* 0x0001285201007387 */ /* 0x0003e80000100a00 */
[----:B------:R-:W-:Y:S04]  /*544c0*/  LDS R65, [R3+0x45880] ;  /* 0x0458800003417984 */ /* 0x000fe80000000800 */
[----:B------:R-:W2:Y:S04]  /*544d0*/  LDS R67, [R3+0x45c80] ;  /* 0x045c800003437984 */ /* 0x000ea80000000800 */
        /* <DEDUP_REMOVED lines=9> */
[----:B------:R-:W3:Y:S01]  /*54570*/  LDL.LU.64 R72, [R1+0x1d50] ;  /* 0x001d500001487983 */ /* 0x000ee20000300a00 */
[C---:B----4-:R-:W-:Y:S11]  /*54580*/  HMMA.1688.F32.TF32 R68, R244.reuse, R42, R68 ;  /* 0x0000002af444723c */ /* 0x050ff60000081044 */
[----:B------:R-:W-:Y:S11]  /*54590*/  @!UPT UIADD3 URZ, URZ, URZ, URZ ;  /* 0x0000003f3f3ff290 */ /* 0x000ff6000fffe03f */
[----:B------:R-:W-:Y:S01]  /*545a0*/  @!UPT UIADD3 URZ, URZ, URZ, URZ ;  /* 0x0000003f3f3ff290 */ /* 0x000fe2000fffe03f */
[----:B------:R-:W-:Y:S04]  /*545b0*/  STL.64 [R1+0xf0], R68 ;  /* 0x0000f04401007387 */ /* 0x000fe80000100a00 */
[----:B------:R3:W-:Y:S01]  /*545c0*/  STL.64 [R1+0xf8], R70 ;  /* 0x0000f84601007387 */ /* 0x0007e20000100a00 */
[C---:B--2---:R-:W-:Y:S08]  /*545d0*/  HMMA.1688.F32.TF32 R76, R244.reuse, R34, R76 ;  /* 0x00000022f44c723c */ /* 0x044ff0000008104c */
[C---:B---3--:R-:W-:Y:S08]  /*545e0*/  HMMA.1688.F32.TF32 R68, R244.reuse, R38, R72 ;  /* 0x00000026f444723c */ /* 0x048ff00000081048 */
[C---:B------:R-:W-:Y:S11]  /*545f0*/  HMMA.1688.F32.TF32 R72, R244.reuse, R30, R80 ;  /* 0x0000001ef448723c */ /* 0x040ff60000081050 */
[----:B------:R-:W-:Y:S04]  /*54600*/  @!UPT UIADD3 URZ, URZ, URZ, URZ ;  /* 0x0000003f3f3ff290 */ /* 0x000fe8000fffe03f */
[----:B------:R-:W-:Y:S04]  /*54610*/  STL.64 [R1+0x240], R68 ;  /* 0x0002404401007387 */ /* 0x000fe80000100a00 */
[----:B------:R1:W-:Y:S02]  /*54620*/  STL.64 [R1+0x248], R70 ;  /* 0x0002484601007387 */ /* 0x0003e40000100a00 */
[C---:B-1----:R-:W-:Y:S02]  /*54630*/  HMMA.1688.F32.TF32 R68, R244.reuse, R26, R84 ;  /* 0x0000001af444723c */ /* 0x042fe40000081054 */
[----:B------:R-:W-:Y:S04]  /*54640*/  STL.64 [R1+0x230], R76 ;  /* 0x0002304c01007387 */ /* 0x000fe80000100a00 */
[----:B------:R-:W-:Y:S04]  /*54650*/  STL.64 [R1+0x238], R78 ;  /* 0x0002384e01007387 */ /* 0x000fe80000100a00 */
[----:B------:R-:W-:Y:S04]  /*54660*/  STL.64 [R1+0x220], R72 ;  /* 0x0002204801007387 */ /* 0x000fe80000100a00 */
[----:B------:R1:W-:Y:S10]  /*54670*/  STL.64 [R1+0x228], R74 ;  /* 0x0002284a01007387 */ /* 0x0003f40000100a00 */
[----:B------:R-:W-:Y:S01]  /*54680*/  MOV R83, R68 ;  /* 0x0000004400537202 */ /* 0x000fe20000000f00 */
[----:B------:R-:W-:Y:S01]  /*54690*/  IMAD.MOV.U32 R82, RZ, RZ, R69 ;  /* 0x000000ffff527224 */ /* 0x000fe200078e0045 */
[----:B-1----:R-:W-:Y:S01]  /*546a0*/  HMMA.1688.F32.TF32 R72, R244, R22, R88 ;  /* 0x00000016f448723c */ /* 0x002fe20000081058 */
[----:B------:R-:W-:-:S02]  /*546b0*/  IMAD.MOV.U32 R81, RZ, RZ, R70 ;  /* 0x000000ffff517224 */ /* 0x000fc400078e0046 */
[----:B------:R-:W-:-:S05]  /*546c0*/  IMAD.MOV.U32 R80, RZ, RZ, R71 ;  /* 0x000000ffff507224 */ /* 0x000fca00078e0047 */
[----:B------:R-:W-:Y:S11]  /*546d0*/  HMMA.1688.F32.TF32 R68, R244, R18, R92 ;  /* 0x00000012f444723c */ /* 0x000ff6000008105c */
[----:B------:R-:W-:Y:S04]  /*546e0*/  @!UPT UIADD3 URZ, URZ, URZ, URZ ;  /* 0x0000003f3f3ff290 */ /* 0x000fe8000fffe03f */
[----:B------:R-:W-:Y:S04]  /*546f0*/  STL.64 [R1+0x200], R72 ;  /* 0x0002004801007387 */ /* 0x000fe80000100a00 */
[----:B------:R-:W-:Y:S04]  /*54700*/  STL.64 [R1+0x208], R74 ;  /* 0x0002084a01007387 */ /* 0x000fe80000100a00 */
[----:B------:R1:W-:Y:S01]  /*54710*/  STL.64 [R1+0x1f0], R68 ;  /* 0x0001f04401007387 */ /* 0x0003e20000100a00 */
[----:B------:R-:W-:Y:S02]  /*54720*/  IMAD.MOV.U32 R252, RZ, RZ, R70 ;  /* 0x000000fffffc7224 */ /* 0x000fe400078e0046 */
[----:B------:R-:W-:-:S02]  /*54730*/  IMAD.MOV.U32 R3, RZ, RZ, R71 ;  /* 0x000000ffff037224 */ /* 0x000fc400078e0047 */
[C---:B-1----:R-:W-:Y:S01]  /*54740*/  HMMA.1688.F32.TF32 R68, R244.reuse, R14, R96 ;  /* 0x0000000ef444723c */ /* 0x042fe20000081060 */
[----:B------:R-:W-:Y:S07]  /*54750*/  STL [R1+0x1d3c], R108 ;  /* 0x001d3c6c01007387 */ /* 0x000fee0000100800 */
[C---:B------:R-:W-:Y:S11]  /*54760*/  HMMA.1688.F32.TF32 R72, R244.reuse, R250, R100 ;  /* 0x000000faf448723c */ /* 0x040ff60000081064 */
[----:B------:R-:W-:Y:S04]  /*54770*/  @!UPT UIADD3 URZ, URZ, URZ, URZ ;  /* 0x0000003f3f3ff290 */ /* 0x000fe8000fffe03f */
[----:B------:R-:W-:Y:S04]  /*54780*/  STL.64 [R1+0x360], R68 ;  /* 0x0003604401007387 */ /* 0x000fe80000100a00 */
[----:B------:R1:W-:Y:S02]  /*54790*/  STL.64 [R1+0x368], R70 ;  /* 0x0003684601007387 */ /* 0x0003e40000100a00 */
[----:B-1----:R-:W-:Y:S02]  /*547a0*/  HMMA.1688.F32.TF32 R68, R244, R6, R116 ;  /* 0x00000006f444723c */ /* 0x002fe40000081074 */
[----:B------:R-:W-:Y:S04]  /*547b0*/  STL [R1+0x1d38], R109 ;  /* 0x001d386d01007387 */ /* 0x000fe80000100800 */
[----:B------:R-:W-:Y:S04]  /*547c0*/  STL [R1+0x1d34], R110 ;  /* 0x001d346e01007387 */ /* 0x000fe80000100800 */
[----:B------:R-:W-:Y:S04]  /*547d0*/  STL [R1+0x1d30], R111 ;  /* 0x001d306f01007387 */ /* 0x000fe80000100800 */
[----:B------:R-:W-:Y:S04]  /*547e0*/  STL.64 [R1+0x350], R72 ;  /* 0x0003504801007387 */ /* 0x000fe80000100a00 */
[----:B------:R-:W-:Y:S05]  /*547f0*/  STL.64 [R1+0x358], R74 ;  /* 0x0003584a01007387 */ /* 0x000fea0000100a00 */
[----:B------:R-:W-:Y:S04]  /*54800*/  STL.64 [R1+0x1e0], R68 ;  /* 0x0001e04401007387 */ /* 0x000fe80000100a00 */
[----:B------:R1:W-:Y:S02]  /*54810*/  STL.64 [R1+0x1e8], R70 ;  /* 0x0001e84601007387 */ /* 0x0003e40000100a00 */
[C---:B-1----:R-:W-:Y:S08]  /*54820*/  HMMA.1688.F32.TF32 R68, R236.reuse, R54, R112 ;  /* 0x00000036ec44723c */ /* 0x042ff00000081070 */
[C---:B------:R-:W-:Y:S11]  /*54830*/  HMMA.1688.F32.TF32 R76, R236.reuse, R62, R104 ;  /* 0x0000003eec4c723c */ /* 0x040ff60000081068 */
[----:B------:R-:W-:Y:S05]  /*54840*/  @!UPT UIADD3 URZ, URZ, URZ, URZ ;  /* 0x0000003f3f3ff290 */ /* 0x000fea000fffe03f */
        /* <DEDUP_REMOVED lines=11> */
[----:B------:R-:W-:Y:S01]  /*54900*/  HMMA.1688.F32.TF32 R68, R236, R46, R120 ;  /* 0x0000002eec44723c */ /* 0x000fe20000081078 */
[----:B------:R-:W-:Y:S04]  /*54910*/  STL.64 [R1+0x340], R76 ;  /* 0x0003404c01007387 */ /* 0x000fe80000100a00 */
[----:B------:R-:W-:Y:S04]  /*54920*/  STL.64 [R1+0x348], R78 ;  /* 0x0003484e01007387 */ /* 0x000fe80000100a00 */
[----:B------:R-:W-:Y:S04]  /*54930*/  STL.64 [R1+0x330], R72 ;  /* 0x0003304801007387 */ /* 0x000fe80000100a00 */
[----:B------:R-:W-:Y:S10]  /*54940*/  STL.64 [R1+0x338], R74 ;  /* 0x0003384a01007387 */ /* 0x000ff40000100a00 */
[----:B------:R1:W-:Y:S01]  /*54950*/  STL.64 [R1+0x300], R68 ;  /* 0x0003004401007387 */ /* 0x0003e20000100a00 */
[----:B------:R-:W-:-:S02]  /*54960*/  IMAD.MOV.U32 R108, RZ, RZ, R70 ;  /* 0x000000ffff6c7224 */ /* 0x000fc400078e0046 */
        /* <DEDUP_REMOVED lines=57> */
[C---:B------:R-:W-:Y:S08]  /*54d00*/  HMMA.1688.F32.TF32 R68, R236.reuse, R10, R156 ;  /* 0x0000000aec44723c */ /* 0x040ff0000008109c */
[----:B------:R-:W-:Y:S08]  /*54d10*/  HMMA.1688.F32.TF32 R180, R236, R250, R160 ;  /* 0x000000faecb4723c */ /* 0x000ff000000810a0 */
[----:B------:R-:W-:Y:S08]  /*54d20*/  HMMA.1688.F32.TF32 R188, R64, R62, R168 ;  /* 0x0000003e40bc723c */ /* 0x000ff000000810a8 */
[----:B------:R-:W-:Y:S01]  /*54d30*/  MOV R155, R68 ;  /* 0x00000044009b7202 */ /* 0x000fe20000000f00 */
[----:B------:R-:W-:-:S02]  /*54d40*/  IMAD.MOV.U32 R154, RZ, RZ, R69 ;  /* 0x000000ffff9a7224 */ /* 0x000fc400078e0045 */
[----:B------:R-:W-:Y:S02]  /*54d50*/  IMAD.MOV.U32 R153, RZ, RZ, R70 ;  /* 0x000000ffff997224 */ /* 0x000fe400078e0046 */
[----:B------:R-:W-:Y:S02]  /*54d60*/  IMAD.MOV.U32 R152, RZ, RZ, R71 ;  /* 0x000000ffff987224 */ /* 0x000fe400078e0047 */
[----:B------:R-:W-:Y:S01]  /*54d70*/  HMMA.1688.F32.TF32 R68, R236, R6, R164 ;  /* 0x00000006ec44723c */ /* 0x000fe200000810a4 */
[----:B------:R-:W-:Y:S04]  /*54d80*/  STL [R1+0x1d10], R180 ;  /* 0x001d10b401007387 */ /* 0x000fe80000100800 */
[----:B------:R-:W-:Y:S04]  /*54d90*/  STL [R1+0x1d0c], R181 ;  /* 0x001d0cb501007387 */ /* 0x000fe80000100800 */
[----:B------:R-:W-:Y:S04]  /*54da0*/  STL [R1+0x1d08], R182 ;  /* 0x001d08b601007387 */ /* 0x000fe80000100800 */
[----:B------:R-:W-:Y:S04]  /*54db0*/  STL [R1+0x1d04], R183 ;  /* 0x001d04b701007387 */ /* 0x000fe80000100800 */
[----:B------:R-:W-:Y:S06]  /*54dc0*/  STL [R1+0x1d1c], R188 ;  /* 0x001d1cbc01007387 */ /* 0x000fec0000100800 */
[----:B------:R-:W-:Y:S04]  /*54dd0*/  STL.64 [R1+0x1d0], R68 ;  /* 0x0001d04401007387 */ /* 0x000fe80000100a00 */
[----:B------:R1:W-:Y:S02]  /*54de0*/  STL.64 [R1+0x1d8], R70 ;  /* 0x0001d84601007387 */ /* 0x0003e40000100a00 */
[C---:B-1----:R-:W-:Y:S02]  /*54df0*/  HMMA.1688.F32.TF32 R68, R64.reuse, R58, R172 ;  /* 0x0000003a4044723c */ /* 0x042fe400000810ac */
[----:B------:R-:W-:Y:S04]  /*54e00*/  STL [R1+0x1d18], R189 ;  /* 0x001d18bd01007387 */ /* 0x000fe80000100800 */
[----:B------:R-:W-:Y:S04]  /*54e10*/  STL [R1+0x1d14], R190 ;  /* 0x001d14be01007387 */ /* 0x000fe80000100800 */
[----:B------:R-:W-:Y:S11]  /*54e20*/  STL [R1+0x1d00], R191 ;  /* 0x001d00bf01007387 */ /* 0x000ff60000100800 */
[----:B------:R-:W-:Y:S02]  /*54e30*/  @!UPT UIADD3 URZ, URZ, URZ, URZ ;  /* 0x0000003f3f3ff290 */ /* 0x000fe4000fffe03f */
[----:B------:R-:W-:Y:S04]  /*54e40*/  STL.64 [R1+0x1c0], R68 ;  /* 0x0001c04401007387 */ /* 0x000fe80000100a00 */
[----:B------:R1:W-:Y:S02]  /*54e50*/  STL.64 [R1+0x1c8], R70 ;  /* 0x0001c84601007387 */ /* 0x0003e40000100a00 */
[C---:B-1----:R-:W-:Y:S08]  /*54e60*/  HMMA.1688.F32.TF32 R68, R64.reuse, R46, R184 ;  /* 0x0000002e4044723c */ /* 0x042ff000000810b8 */
[C---:B------:R-:W-:Y:S08]  /*54e70*/  HMMA.1688.F32.TF32 R76, R64.reuse, R54, R176 ;  /* 0x00000036404c723c */ /* 0x040ff000000810b0 */
[----:B------:R-:W-:Y:S01]  /*54e80*/  HMMA.1688.F32.TF32 R72, R64, R50, R228 ;  /* 0x000000324048723c */ /* 0x000fe200000810e4 */
        /* <DEDUP_REMOVED lines=19> */
[----:B------:R-:W-:Y:S01]  /*54fc0*/  IMAD.MOV.U32 R157, RZ, RZ, R40 ;  /* 0x000000ffff9d7224 */ /* 0x000fe200078e0028 */
[----:B------:R-:W-:Y:S01]  /*54fd0*/  HMMA.1688.F32.TF32 R68, R64, R38, R192 ;  /* 0x000000264044723c */ /* 0x000fe200000810c0 */
[----:B------:R-:W-:Y:S04]  /*54fe0*/  STL.64 [R1+0x1b0], R76 ;  /* 0x0001b04c01007387 */ /* 0x000fe80000100a00 */
[----:B------:R-:W-:Y:S04]  /*54ff0*/  STL.64 [R1+0x1b8], R78 ;  /* 0x0001b84e01007387 */ /* 0x000fe80000100a00 */
[----:B------:R-:W-:Y:S04]  /*55000*/  STL.64 [R1+0x1a0], R72 ;  /* 0x0001a04801007387 */ /* 0x000fe80000100a00 */
[----:B------:R-:W-:Y:S04]  /*55010*/  STL.64 [R1+0x1a8], R74 ;  /* 0x0001a84a01007387 */ /* 0x000fe80000100a00 */
[----:B------:R1:W-:Y:S04]  /*55020*/  STL [R1+0x1d2c], R180 ;  /* 0x001d2cb401007387 */ /* 0x0003e80000100800 */
[----:B------:R2:W-:Y:S04]  /*55030*/  STL [R1+0x1d28], R190 ;  /* 0x001d28be01007387 */ /* 0x0005e80000100800 */
[----:B------:R3:W-:Y:S01]  /*55040*/  STL [R1+0x1d24], R189 ;  /* 0x001d24bd01007387 */ /* 0x0007e20000100800 */
[----:B-1----:R-:W-:-:S03]  /*55050*/  IMAD.MOV.U32 R180, RZ, RZ, R68 ;  /* 0x000000ffffb47224 */ /* 0x002fc600078e0044 */
[----:B------:R1:W-:Y:S01]  /*55060*/  STL [R1+0x1d20], R188 ;  /* 0x001d20bc01007387 */ /* 0x0003e20000100800 */
[----:B--2---:R-:W-:Y:S02]  /*55070*/  IMAD.MOV.U32 R190, RZ, RZ, R69 ;  /* 0x000000ffffbe7224 */ /* 0x004fe400078e0045 */
[----:B------:R-:W-:Y:S02]  /*55080*/  IMAD.MOV.U32 R102, RZ, RZ, R45 ;  /* 0x000000ffff667224 */ /* 0x000fe400078e002d */
[----:B------:R-:W-:Y:S02]  /*55090*/  IMAD.MOV.U32 R103, RZ, RZ, R44 ;  /* 0x000000ffff677224 */ /* 0x000fe400078e002c */
[----:B------:R-:W-:Y:S02]  /*550a0*/  IMAD.MOV.U32 R100, RZ, RZ, R49 ;  /* 0x000000ffff647224 */ /* 0x000fe400078e0031 */
[----:B------:R-:W-:Y:S01]  /*550b0*/  IMAD.MOV.U32 R101, RZ, RZ, R48 ;  /* 0x000000ffff657224 */ /* 0x000fe200078e0030 */
[----:B------:R-:W-:Y:S01]  /*550c0*/  MOV R98, R53 ;  /* 0x0000003500627202 */ /* 0x000fe20000000f00 */
[----:B---3--:R-:W-:-:S02]  /*550d0*/  IMAD.MOV.U32 R189, RZ, RZ, R70 ;  /* 0x000000ffffbd7224 */ /* 0x008fc400078e0046 */
[----:B------:R-:W-:Y:S02]  /*550e0*/  IMAD.MOV.U32 R99, RZ, RZ, R52 ;  /* 0x000000ffff637224 */ /* 0x000fe400078e0034 */
[----:B------:R-:W-:Y:S02]  /*550f0*/  IMAD.MOV.U32 R96, RZ, RZ, R57 ;  /* 0x000000ffff607224 */ /* 0x000fe400078e0039 */
[----:B------:R-:W-:Y:S01]  /*55100*/  IMAD.MOV.U32 R97, RZ, RZ, R56 ;  /* 0x000000ffff617224 */ /* 0x000fe200078e0038 */
[----:B------:R-:W-:Y:S01]  /*55110*/  MOV R92, R249 ;  /* 0x000000f9005c7202 */ /* 0x000fe20000000f00 */
[----:B-1----:R-:W-:Y:S02]  /*55120*/  IMAD.MOV.U32 R188, RZ, RZ, R71 ;  /* 0x000000ffffbc7224 */ /* 0x002fe400078e0047 */
[----:B------:R-:W-:Y:S01]  /*55130*/  IMAD.MOV.U32 R94, RZ, RZ, R61 ;  /* 0x000000ffff5e7224 */ /* 0x000fe200078e003d */
[----:B------:R-:W-:Y:S01]  /*55140*/  HMMA.1688.F32.TF32 R68, R64, R34, R196 ;  /* 0x000000224044723c */ /* 0x000fe200000810c4 */
[----:B------:R-:W-:-:S02]  /*55150*/  IMAD.MOV.U32 R95, RZ, RZ, R60 ;  /* 0x000000ffff5f7224 */ /* 0x000fc400078e003c */
[----:B------:R-:W-:-:S05]  /*55160*/  IMAD.MOV.U32 R93, RZ, RZ, R248 ;  /* 0x000000ffff5d7224 */ /* 0x000fca00078e00f8 */
[----:B------:R-:W-:Y:S01]  /*55170*/  HMMA.1688.F32.TF32 R236, R64, R18, R212 ;  /* 0x0000001240ec723c */ /* 0x000fe200000810d4 */
[C---:B------:R-:W-:Y:S01]  /*55180*/  LOP3.LUT R122, R0.reuse, 0x40, RZ, 0x3c, !PT ;  /* 0x00000040007a7812 */ /* 0x040fe200078e3cff */
[----:B------:R-:W-:Y:S01]  /*55190*/  IMAD.MOV.U32 R169, RZ, RZ, R16 ;  /* 0x000000ffffa97224 */ /* 0x000fe200078e0010 */
[----:B------:R-:W-:Y:S01]  /*551a0*/  LOP3.LUT R123, R0, 0x60, RZ, 0x3c, !PT ;  /* 0x00000060007b7812 */ /* 0x000fe200078e3cff */
[----:B------:R-:W-:Y:S01]  /*551b0*/  IMAD.MOV.U32 R170, RZ, RZ, R13 ;  /* 0x000000ffffaa7224 */ /* 0x000fe200078e000d */
[----:B------:R-:W-:Y:S01]  /*551c0*/  MOV R168, R17 ;  /* 0x0000001100a87202 */ /* 0x000fe20000000f00 */
[----:B------:R-:W-:Y:S01]  /*551d0*/  IMAD.MOV.U32 R171, RZ, RZ, R12 ;  /* 0x000000ffffab7224 */ /* 0x000fe200078e000c */
[----:B------:R-:W-:Y:S01]  /*551e0*/  MOV R172, R151 ;  /* 0x0000009700ac7202 */ /* 0x000fe20000000f00 */
[----:B------:R-:W-:Y:S01]  /*551f0*/  IMAD.MOV.U32 R173, RZ, RZ, R150 ;  /* 0x000000ffffad7224 */ /* 0x000fe200078e0096 */
[----:B------:R-:W-:Y:S01]  /*55200*/  LDS R184, [R0+0x46080] ;  /* 0x0460800000b87984 */ /* 0x000fe20000000800 */
[----:B------:R-:W-:-:S02]  /*55210*/  IMAD.MOV.U32 R174, RZ, RZ, R149 ;  /* 0x000000ffffae7224 */ /* 0x000fc400078e0095 */
[----:B------:R-:W-:Y:S01]  /*55220*/  IMAD.MOV.U32 R175, RZ, RZ, R148 ;  /* 0x000000ffffaf7224 */ /* 0x000fe200078e0094 */
[----:B------:R-:W-:Y:S03]  /*55230*/  LDS R186, [R0+0x46480] ;  /* 0x0464800000ba7984 */ /* 0x000fe60000000800 */
[----:B------:R-:W-:Y:S01]  /*55240*/  MOV R195, R68 ;  /* 0x0000004400c37202 */ /* 0x000fe20000000f00 */
[----:B------:R-:W-:Y:S02]  /*55250*/  IMAD.MOV.U32 R194, RZ, RZ, R69 ;  /* 0x000000ffffc27224 */ /* 0x000fe400078e0045 */
[----:B------:R-:W-:Y:S02]  /*55260*/  IMAD.MOV.U32 R193, RZ, RZ, R70 ;  /* 0x000000ffffc17224 */ /* 0x000fe400078e0046 */
[----:B------:R-:W-:Y:S01]  /*55270*/  IMAD.MOV.U32 R192, RZ, RZ, R71 ;  /* 0x000000ffffc07224 */ /* 0x000fe200078e0047 */
[C---:B------:R-:W-:Y:S08]  /*55280*/  HMMA.1688.F32.TF32 R72, R64.reuse, R42, R232 ;  /* 0x0000002a4048723c */ /* 0x040ff000000810e8 */
[C---:B------:R-:W-:Y:S01]  /*55290*/  HMMA.1688.F32.TF32 R228, R64.reuse, R26, R204 ;  /* 0x0000001a40e4723c */ /* 0x040fe200000810cc */
[----:B------:R-:W-:Y:S01]  /*552a0*/  MOV R78, R5 ;  /* 0x00000005004e7202 */ /* 0x000fe20000000f00 */
[----:B------:R-:W-:Y:S01]  /*552b0*/  IMAD.MOV.U32 R79, RZ, RZ, R4 ;  /* 0x000000ffff4f7224 */ /* 0x000fe200078e0004 */
[----:B------:R-:W-:Y:S01]  /*552c0*/  LOP3.LUT R199, R0, 0x20, RZ, 0x3c, !PT ;  /* 0x0000002000c77812 */ /* 0x000fe200078e3cff */
[----:B------:R-:W-:Y:S01]  /*552d0*/  IMAD.MOV.U32 R76, RZ, RZ, R9 ;  /* 0x000000ffff4c7224 */ /* 0x000fe200078e0009 */
[----:B------:R-:W-:Y:S03]  /*552e0*/  LDS R116, [R122+0x46000] ;  /* 0x046000007a747984 */ /* 0x000fe60000000800 */
[C---:B------:R-:W-:Y:S01]  /*552f0*/  HMMA.1688.F32.TF32 R68, R64.reuse, R30, R200 ;  /* 0x0000001e4044723c */ /* 0x040fe200000810c8 */
[----:B------:R-:W-:Y:S01]  /*55300*/  IMAD.MOV.U32 R77, RZ, RZ, R8 ;  /* 0x000000ffff4d7224 */ /* 0x000fe200078e0008 */
[----:B------:R-:W-:Y:S04]  /*55310*/  LDS R118, [R122+0x46400] ;  /* 0x046400007a767984 */ /* 0x000fe80000000800 */
[----:B------:R-:W-:Y:S02]  /*55320*/  LDS R117, [R123+0x46000] ;  /* 0x046000007b757984 */ /* 0x000fe40000000800 */
[C---:B------:R-:W-:Y:S02]  /*55330*/  HMMA.1688.F32.TF32 R232, R64.reuse, R22, R208 ;  /* 0x0000001640e8723c */ /* 0x040fe400000810d0 */
[----:B------:R-:W-:Y:S04]  /*55340*/  STL.64 [R1+0x180], R72 ;  /* 0x0001804801007387 */ /* 0x000fe80000100a00 */
[----:B------:R-:W-:Y:S02]  /*55350*/  LDS R119, [R123+0x46400] ;  /* 0x046400007b777984 */ /* 0x000fe40000000800 */
[----:B------:R-:W-:Y:S01]  /*55360*/  HMMA.1688.F32.TF32 R248, R64, R250, R224 ;  /* 0x000000fa40f8723c */ /* 0x000fe200000810e0 */
[----:B------:R-:W-:Y:S01]  /*55370*/  IMAD.MOV.U32 R179, RZ, RZ, R152 ;  /* 0x000000ffffb37224 */ /* 0x000fe200078e0098 */
[----:B------:R-:W-:Y:S01]  /*55380*/  LDS R185, [R199+0x46080] ;  /* 0x04608000c7b97984 */ /* 0x000fe20000000800 */
[----:B------:R-:W-:-:S02]  /*55390*/  IMAD.MOV.U32 R178, RZ, RZ, R153 ;  /* 0x000000ffffb27224 */ /* 0x000fc400078e0099 */
[----:B------:R-:W-:Y:S01]  /*553a0*/  IMAD.MOV.U32 R177, RZ, RZ, R154 ;  /* 0x000000ffffb17224 */ /* 0x000fe200078e009a */
[----:B------:R-:W-:Y:S02]  /*553b0*/  LDS R187, [R199+0x46480] ;  /* 0x04648000c7bb7984 */ /* 0x000fe40000000800 */
[----:B------:R-:W-:Y:S01]  /*553c0*/  IMAD.MOV.U32 R181, RZ, RZ, R68 ;  /* 0x000000ffffb57224 */ /* 0x000fe200078e0044 */
[----:B------:R-:W-:Y:S01]  /*553d0*/  MOV R183, R70 ;  /* 0x0000004600b77202 */ /* 0x000fe20000000f00 */
[----:B------:R-:W-:Y:S02]  /*553e0*/  IMAD.MOV.U32 R182, RZ, RZ, R69 ;  /* 0x000000ffffb67224 */ /* 0x000fe400078e0045 */
[----:B------:R-:W-:Y:S01]  /*553f0*/  IMAD.MOV.U32 R191, RZ, RZ, R71 ;  /* 0x000000ffffbf7224 */ /* 0x000fe200078e0047 */
[C---:B------:R-:W-:Y:S01]  /*55400*/  HMMA.1688.F32.TF32 R4, R64.reuse, R6, R240 ;  /* 0x000000064004723c */ /* 0x040fe200000810f0 */
[----:B------:R-:W-:Y:S04]  /*55410*/  LDS R72, [R0+0x46000] ;  /* 0x0460000000487984 */ /* 0x000fe80000000800 */
[----:B------:R-:W-:Y:S03]  /*55420*/  LDS R73, [R199+0x46000] ;  /* 0x04600000c7497984 */ /* 0x000fe60000000800 */
[C---:B------:R-:W-:Y:S01]  /*55430*/  HMMA.1688.F32.TF32 R68, R64.reuse, R14, R216 ;  /* 0x0000000e4044723c */ /* 0x040fe200000810d8 */
        /* <DEDUP_REMOVED lines=11> */
[----:B------:R-:W-:Y:S04]  /*554f0*/  STL.64 [R1+0x148], R70 ;  /* 0x0001484601007387 */ /* 0x000fe80000100a00 */
[----:B------:R-:W2:Y:S04]  /*55500*/  LDL.LU R222, [R1+0x1d48] ;  /* 0x001d480001de7983 */ /* 0x000ea80000300800 */
[----:B------:R-:W2:Y:S04]  /*55510*/  LDL.LU R223, [R1+0x1d44] ;  /* 0x001d440001df7983 */ /* 0x000ea80000300800 */
[----:B------:R-:W3:Y:S04]  /*55520*/  LDL.LU R2, [R1+0x1d40] ;  /* 0x001d400001027983 */ /* 0x000ee80000300800 */
[----:B------:R-:W-:Y:S04]  /*55530*/  LDS R74, [R0+0x46400] ;  /* 0x04640000004a7984 */ /* 0x000fe80000000800 */
[----:B------:R-:W-:Y:S04]  /*55540*/  LDS R75, [R199+0x46400] ;  /* 0x04640000c74b7984 */ /* 0x000fe80000000800 */
[----:B---3--:R-:W1:Y:S04]  /*55550*/  LDSM.16.M88.4 R20, [R2+0xc180] ;  /* 0x00c180000214783b */ /* 0x008e680000000200 */
[----:B------:R-:W3:Y:S04]  /*55560*/  LDSM.16.M88.4 R24, [R2+0x10180] ;  /* 0x010180000218783b */ /* 0x000ee80000000200 */
[----:B------:R-:W4:Y:S04]  /*55570*/  LDSM.16.M88.4 R28, [R2+0x14180] ;  /* 0x01418000021c783b */ /* 0x000f280000000200 */
[----:B------:R-:W1:Y:S04]  /*55580*/  LDSM.16.M88.4 R32, [R2+0x18180] ;  /* 0x018180000220783b */ /* 0x000e680000000200 */
[----:B------:R-:W1:Y:S04]  /*55590*/  LDSM.16.M88.4 R36, [R2+0x1c180] ;  /* 0x01c180000224783b */ /* 0x000e680000000200 */
[----:B------:R-:W1:Y:S04]  /*555a0*/  LDSM.16.M88.4 R40, [R2+0x20180] ;  /* 0x020180000228783b */ /* 0x000e680000000200 */
[----:B------:R-:W3:Y:S01]  /*555b0*/  LDSM.16.M88.4 R44, [R2+0x24180] ;  /* 0x02418000022c783b */ /* 0x000ee20000000200 */
[----:B--2---:R-:W-:Y:S03]  /*555c0*/  HMMA.1688.F32.TF32 R244, R64, R10, R220 ;  /* 0x0000000a40f4723c */ /* 0x004fe600000810dc */
[----:B------:R-:W2:Y:S04]  /*555d0*/  LDSM.16.M88.4 R48, [R2+0x28180] ;  /* 0x028180000230783b */ /* 0x000ea80000000200 */
[----:B------:R-:W2:Y:S04]  /*555e0*/  LDSM.16.M88.4 R52, [R2+0x2c180] ;  /* 0x02c180000234783b */ /* 0x000ea80000000200 */
[----:B------:R-:W2:Y:S04]  /*555f0*/  LDSM.16.M88.4 R56, [R2+0x30180] ;  /* 0x030180000238783b */ /* 0x000ea80000000200 */
[----:B------:R-:W2:Y:S04]  /*55600*/  LDSM.16.M88.4 R60, [R2+0x34180] ;  /* 0x03418000023c783b */ /* 0x000ea80000000200 */
[----:B------:R-:W2:Y:S04]  /*55610*/  LDSM.16.M88.4 R64, [R2+0x38180] ;  /* 0x038180000240783b */ /* 0x000ea80000000200 */
[----:B------:R-:W-:Y:S04]  /*55620*/  LDSM.16.M88.4 R68, [R2+0x3c180] ;  /* 0x03c180000244783b */ /* 0x000fe80000000200 */
[----:B------:R-:W2:Y:S04]  /*55630*/  LDSM.16.M88.4 R8, [R2+0x180] ;  /* 0x000180000208783b */ /* 0x000ea80000000200 */
[----:B------:R-:W-:Y:S04]  /*55640*/  STL [R1+0x1cdc], R247 ;  /* 0x001cdcf701007387 */ /* 0x000fe80000100800 */
[----:B-1----:R-:W-:Y:S04]  /*55650*/  STL [R1+0x1c8c], R22 ;  /* 0x001c8c1601007387 */ /* 0x002fe80000100800 */
        /* <DEDUP_REMOVED lines=13> */
[----:B--2---:R-:W-:Y:S04]  /*55730*/  STL [R1+0x1c5c], R50 ;  /* 0x001c5c3201007387 */ /* 0x004fe80000100800 */
        /* <DEDUP_REMOVED lines=10> */
[----:B------:R1:W-:Y:S04]  /*557e0*/  STL [R1+0x1ca4], R70 ;  /* 0x001ca44601007387 */ /* 0x0003e80000100800 */
[----:B------:R2:W-:Y:S04]  /*557f0*/  STL [R1+0x1ca0], R71 ;  /* 0x001ca04701007387 */ /* 0x0005e80000100800 */
[----:B------:R-:W-:Y:S04]  /*55800*/  STL [R1+0x19fc], R2 ;  /* 0x0019fc0201007387 */ /* 0x000fe80000100800 */
[----:B------:R-:W3:Y:S04]  /*55810*/  LDL.LU R84, [R1+0x50] ;  /* 0x0000500001547983 */ /* 0x000ee80000300800 */
[----:B------:R-:W3:Y:S04]  /*55820*/  LDL.LU R85, [R1+0x54] ;  /* 0x0000540001557983 */ /* 0x000ee80000300800 */
[----:B------:R-:W3:Y:S04]  /*55830*/  LDL.LU R86, [R1+0x58] ;  /* 0x0000580001567983 */ /* 0x000ee80000300800 */
[----:B------:R-:W3:Y:S01]  /*55840*/  LDL.LU R87, [R1+0x5c] ;  /* 0x00005c0001577983 */ /* 0x000ee20000300800 */
[----:B------:R-:W-:-:S02]  /*55850*/  IMAD.MOV.U32 R232, RZ, RZ, R76 ;  /* 0x000000ffffe87224 */ /* 0x000fc400078e004c */
[----:B------:R-:W-:Y:S01]  /*55860*/  IMAD.MOV.U32 R233, RZ, RZ, R77 ;  /* 0x000000ffffe97224 */ /* 0x000fe200078e004d */
[----:B------:R-:W4:Y:S01]  /*55870*/  LDL.LU R76, [R1+0x40] ;  /* 0x00004000014c7983 */ /* 0x000f220000300800 */
[----:B------:R-:W-:Y:S02]  /*55880*/  IMAD.MOV.U32 R234, RZ, RZ, R78 ;  /* 0x000000ffffea7224 */ /* 0x000fe400078e004e */
[----:B------:R-:W-:Y:S01]  /*55890*/  IMAD.MOV.U32 R228, RZ, RZ, R79 ;  /* 0x000000ffffe47224 */ /* 0x000fe200078e004f */
[----:B------:R-:W4:Y:S04]  /*558a0*/  LDL.LU R77, [R1+0x44] ;  /* 0x00004400014d7983 */ /* 0x000f280000300800 */
[----:B------:R-:W4:Y:S04]  /*558b0*/  LDL.LU R78, [R1+0x48] ;  /* 0x00004800014e7983 */ /* 0x000f280000300800 */
[----:B------:R-:W4:Y:S01]  /*558c0*/  LDL.LU R79, [R1+0x4c] ;  /* 0x00004c00014f7983 */ /* 0x000f220000300800 */
[C---:B------:R-:W-:Y:S03]  /*558d0*/  HMMA.1688.F32.TF32 R160, R72.reuse, R20, R160 ;  /* 0x0000001448a0723c */ /* 0x040fe600000810a0 */
[----:B------:R-:W1:Y:S04]  /*558e0*/  LDSM.16.M88.4 R12, [R2+0x4180] ;  /* 0x00418000020c783b */ /* 0x000e680000000200 */
[----:B------:R-:W1:Y:S01]  /*558f0*/  LDSM.16.M88.4 R16, [R2+0x8180] ;  /* 0x008180000210783b */ /* 0x000e620000000200 */
[C---:B------:R-:W-:Y:S08]  /*55900*/  HMMA.1688.F32.TF32 R156, R72.reuse, R24, R156 ;  /* 0x00000018489c723c */ /* 0x040ff0000008109c */
[C---:B------:R-:W-:Y:S08]  /*55910*/  HMMA.1688.F32.TF32 R100, R72.reuse, R28, R100 ;  /* 0x0000001c4864723c */ /* 0x040ff00000081064 */
[C---:B------:R-:W-:Y:S08]  /*55920*/  HMMA.1688.F32.TF32 R92, R72.reuse, R36, R92 ;  /* 0x00000024485c723c */ /* 0x040ff0000008105c */
[C---:B------:R-:W-:Y:S08]  /*55930*/  HMMA.1688.F32.TF32 R88, R72.reuse, R40, R88 ;  /* 0x000000284858723c */ /* 0x040ff00000081058 */
[----:B------:R-:W-:Y:S01]  /*55940*/  HMMA.1688.F32.TF32 R96, R72, R32, R96 ;  /* 0x000000204860723c */ /* 0x000fe20000081060 */
[----:B------:R-:W-:Y:S04]  /*55950*/  STL.64 [R1+0xb0], R160 ;  /* 0x0000b0a001007387 */ /* 0x000fe80000100a00 */
[----:B------:R-:W-:Y:S04]  /*55960*/  STL.64 [R1+0xb8], R162 ;  /* 0x0000b8a201007387 */ /* 0x000fe80000100a00 */
[----:B------:R-:W-:Y:S01]  /*55970*/  STL.64 [R1+0xa0], R156 ;  /* 0x0000a09c01007387 */ /* 0x000fe20000100a00 */
[----:B-1----:R-:W-:-:S03]  /*55980*/  IMAD.MOV.U32 R70, RZ, RZ, R95 ;  /* 0x000000ffff467224 */ /* 0x002fc600078e005f */
[----:B------:R-:W-:Y:S04]  /*55990*/  STL.64 [R1+0xa8], R158 ;  /* 0x0000a89e01007387 */ /* 0x000fe80000100a00 */
[----:B------:R-:W-:Y:S01]  /*559a0*/  STL.64 [R1+0x90], R100 ;  /* 0x0000906401007387 */ /* 0x000fe20000100a00 */
[----:B------:R-:W-:Y:S01]  /*559b0*/  MOV R30, R91 ;  /* 0x0000005b001e7202 */ /* 0x000fe20000000f00 */
[----:B------:R-:W-:Y:S02]  /*559c0*/  IMAD.MOV.U32 R35, RZ, RZ, R90 ;  /* 0x000000ffff237224 */ /* 0x000fe400078e005a */
[----:B------:R-:W-:Y:S01]  /*559d0*/  STL.64 [R1+0x98], R102 ;  /* 0x0000986601007387 */ /* 0x000fe20000100a00 */
[----:B------:R-:W-:-:S03]  /*559e0*/  IMAD.MOV.U32 R34, RZ, RZ, R89 ;  /* 0x000000ffff227224 */ /* 0x000fc600078e0059 */
[----:B------:R-:W-:Y:S01]  /*559f0*/  STL.64 [R1+0x70], R92 ;  /* 0x0000705c01007387 */ /* 0x000fe20000100a00 */
[----:B--2---:R-:W-:-:S03]  /*55a00*/  IMAD.MOV.U32 R71, RZ, RZ, R88 ;  /* 0x000000ffff477224 */ /* 0x004fc600078e0058 */
[----:B------:R-:W-:Y:S04]  /*55a10*/  STL.64 [R1+0x80], R96 ;  /* 0x0000806001007387 */ /* 0x000fe80000100a00 */
[----:B------:R-:W-:Y:S04]  /*55a20*/  STL.64 [R1+0x88], R98 ;  /* 0x0000886201007387 */ /* 0x000fe80000100a00 */
[----:B------:R-:W-:Y:S04]  /*55a30*/  STL [R1+0x78], R94 ;  /* 0x0000785e01007387 */ /* 0x000fe80000100800 */
[----:B------:R1:W-:Y:S04]  /*55a40*/  STL [R1+0x1ca8], R70 ;  /* 0x001ca84601007387 */ /* 0x0003e80000100800 */
[----:B------:R-:W-:Y:S04]  /*55a50*/  STL [R1+0x1cb8], R30 ;  /* 0x001cb81e01007387 */ /* 0x000fe80000100800 */
[----:B------:R-:W-:Y:S04]  /*55a60*/  STL [R1+0x1cb4], R35 ;  /* 0x001cb42301007387 */ /* 0x000fe80000100800 */
[----:B------:R-:W-:Y:S04]  /*55a70*/  STL [R1+0x1cb0], R34 ;  /* 0x001cb02201007387 */ /* 0x000fe80000100800 */
[----:B------:R-:W-:Y:S01]  /*55a80*/  STL [R1+0x1cac], R71 ;  /* 0x001cac4701007387 */ /* 0x000fe20000100800 */
[C---:B---3--:R-:W-:Y:S08]  /*55a90*/  HMMA.1688.F32.TF32 R84, R72.reuse, R44, R84 ;  /* 0x0000002c4854723c */ /* 0x048ff00000081054 */
[----:B----4-:R-:W-:Y:S11]  /*55aa0*/  HMMA.1688.F32.TF32 R76, R72, R48, R76 ;  /* 0x00000030484c723c */ /* 0x010ff6000008104c */
[----:B------:R-:W-:Y:S04]  /*55ab0*/  @!UPT UIADD3 URZ, URZ, URZ, URZ ;  /* 0x0000003f3f3ff290 */ /* 0x000fe8000fffe03f */
[----:B------:R2:W-:Y:S01]  /*55ac0*/  STL [R1+0x50], R84 ;  /* 0x0000505401007387 */ /* 0x0005e20000100800 */
[----:B-1----:R-:W-:-:S03]  /*55ad0*/  IMAD.MOV.U32 R70, RZ, RZ, R85 ;  /* 0x000000ffff467224 */ /* 0x002fc600078e0055 */
[----:B------:R1:W-:Y:S04]  /*55ae0*/  STL.64 [R1+0x58], R86 ;  /* 0x0000585601007387 */ /* 0x0003e80000100a00 */
[----:B------:R-:W3:Y:S04]  /*55af0*/  LDL.LU R156, [R1+0x30] ;  /* 0x00003000019c7983 */ /* 0x000ee80000300800 */
[----:B------:R-:W3:Y:S04]  /*55b00*/  LDL.LU R157, [R1+0x34] ;  /* 0x00003400019d7983 */ /* 0x000ee80000300800 */
[----:B------:R-:W3:Y:S04]  /*55b10*/  LDL.LU R158, [R1+0x38] ;  /* 0x00003800019e7983 */ /* 0x000ee80000300800 */
[----:B------:R-:W3:Y:S04]  /*55b20*/  LDL.LU R159, [R1+0x3c] ;  /* 0x00003c00019f7983 */ /* 0x000ee80000300800 */
        /* <DEDUP_REMOVED lines=9> */
[----:B--2---:R-:W2:Y:S04]  /*55bc0*/  LDL.LU R84, [R1+0x130] ;  /* 0x0001300001547983 */ /* 0x004ea80000300800 */
[----:B------:R-:W2:Y:S04]  /*55bd0*/  LDL.LU R85, [R1+0x134] ;  /* 0x0001340001557983 */ /* 0x000ea80000300800 */
[----:B-1----:R-:W2:Y:S04]  /*55be0*/  LDL.LU R86, [R1+0x138] ;  /* 0x0001380001567983 */ /* 0x002ea80000300800 */
[----:B------:R-:W2:Y:S04]  /*55bf0*/  LDL.LU R87, [R1+0x13c] ;  /* 0x00013c0001577983 */ /* 0x000ea80000300800 */
[----:B------:R-:W2:Y:S04]  /*55c00*/  LDL.LU R92, [R1] ;  /* 0x00000000015c7983 */ /* 0x000ea80000300800 */
[----:B------:R-:W2:Y:S04]  /*55c10*/  LDL.LU R93, [R1+0x4] ;  /* 0x00000400015d7983 */ /* 0x000ea80000300800 */
[----:B------:R-:W2:Y:S04]  /*55c20*/  LDL.LU R94, [R1+0x8] ;  /* 0x00000800015e7983 */ /* 0x000ea80000300800 */
        /* <DEDUP_REMOVED lines=8> */
[----:B------:R-:W2:Y:S04]  /*55cb0*/  LDL.LU R91, [R1+0x26c] ;  /* 0x00026c00015b7983 */ /* 0x000ea80000300800 */
[----:B------:R-:W2:Y:S04]  /*55cc0*/  LDL.LU R76, [R1+0x250] ;  /* 0x00025000014c7983 */ /* 0x000ea80000300800 */
[----:B------:R-:W2:Y:S04]  /*55cd0*/  LDL.LU R77, [R1+0x254] ;  /* 0x00025400014d7983 */ /* 0x000ea80000300800 */
[----:B------:R-:W2:Y:S04]  /*55ce0*/  LDL.LU R78, [R1+0x258] ;  /* 0x00025800014e7983 */ /* 0x000ea80000300800 */
[----:B------:R-:W2:Y:S01]  /*55cf0*/  LDL.LU R79, [R1+0x25c] ;  /* 0x00025c00014f7983 */ /* 0x000ea20000300800 */
[C---:B------:R-:W-:Y:S08]  /*55d00*/  HMMA.1688.F32.TF32 R168, R72.reuse, R12, R168 ;  /* 0x0000000c48a8723c */ /* 0x040ff000000810a8 */
[----:B------:R-:W-:Y:S01]  /*55d10*/  HMMA.1688.F32.TF32 R164, R72, R16, R164 ;  /* 0x0000001048a4723c */ /* 0x000fe200000810a4 */
[----:B------:R-:W-:Y:S04]  /*55d20*/  STL [R1+0x1ccc], R27 ;  /* 0x001ccc1b01007387 */ /* 0x000fe80000100800 */
[----:B------:R-:W-:Y:S04]  /*55d30*/  STL [R1+0x1cc8], R23 ;  /* 0x001cc81701007387 */ /* 0x000fe80000100800 */
[----:B------:R-:W-:Y:S04]  /*55d40*/  STL [R1+0x1cc4], R22 ;  /* 0x001cc41601007387 */ /* 0x000fe80000100800 */
[----:B------:R-:W-:Y:S03]  /*55d50*/  STL [R1+0x1cc0], R26 ;  /* 0x001cc01a01007387 */ /* 0x000fe60000100800 */
[----:B------:R-:W-:Y:S01]  /*55d60*/  MOV R229, R168 ;  /* 0x000000a800e57202 */ /* 0x000fe20000000f00 */
[----:B------:R-:W-:-:S02]  /*55d70*/  IMAD.MOV.U32 R198, RZ, RZ, R169 ;  /* 0x000000ffffc67224 */ /* 0x000fc400078e00a9 */
[----:B------:R-:W-:Y:S02]  /*55d80*/  IMAD.MOV.U32 R197, RZ, RZ, R170 ;  /* 0x000000ffffc57224 */ /* 0x000fe400078e00aa */
[----:B------:R-:W-:-:S03]  /*55d90*/  IMAD.MOV.U32 R196, RZ, RZ, R171 ;  /* 0x000000ffffc47224 */ /* 0x000fc600078e00ab */
[----:B------:R-:W-:Y:S01]  /*55da0*/  IMAD.MOV.U32 R230, RZ, RZ, R164 ;  /* 0x000000ffffe67224 */ /* 0x000fe200078e00a4 */
[----:B------:R-:W-:Y:S01]  /*55db0*/  MOV R235, R166 ;  /* 0x000000a600eb7202 */ /* 0x000fe20000000f00 */
[----:B------:R-:W-:Y:S02]  /*55dc0*/  IMAD.MOV.U32 R231, RZ, RZ, R165 ;  /* 0x000000ffffe77224 */ /* 0x000fe400078e00a5 */
[----:B------:R-:W-:Y:S01]  /*55dd0*/  IMAD.MOV.U32 R247, RZ, RZ, R167 ;  /* 0x000000fffff77224 */ /* 0x000fe200078e00a7 */
[C---:B---3--:R-:W-:Y:S08]  /*55de0*/  HMMA.1688.F32.TF32 R156, R72.reuse, R52, R156 ;  /* 0x00000034489c723c */ /* 0x048ff0000008109c */
[C---:B----4-:R-:W-:Y:S08]  /*55df0*/  HMMA.1688.F32.TF32 R100, R72.reuse, R56, R100 ;  /* 0x000000384864723c */ /* 0x050ff00000081064 */
[----:B------:R-:W-:Y:S08]  /*55e00*/  HMMA.1688.F32.TF32 R96, R72, R60, R96 ;  /* 0x0000003c4860723c */ /* 0x000ff00000081060 */
[----:B------:R-:W-:Y:S01]  /*55e10*/  IMAD.MOV.U32 R34, RZ, RZ, R158 ;  /* 0x000000ffff227224 */ /* 0x000fe200078e009e */
[----:B------:R-:W-:Y:S01]  /*55e20*/  MOV R30, R156 ;  /* 0x0000009c001e7202 */ /* 0x000fe20000000f00 */
[----:B------:R-:W-:-:S03]  /*55e30*/  IMAD.MOV.U32 R35, RZ, RZ, R157 ;  /* 0x000000ffff237224 */ /* 0x000fc600078e009d */
[----:B------:R-:W-:Y:S04]  /*55e40*/  STL [R1+0x1cd8], R34 ;  /* 0x001cd82201007387 */ /* 0x000fe80000100800 */
[----:B------:R-:W-:Y:S01]  /*55e50*/  STL [R1+0x1cd4], R35 ;  /* 0x001cd42301007387 */ /* 0x000fe20000100800 */
[C---:B--2---:R-:W-:Y:S08]  /*55e60*/  HMMA.1688.F32.TF32 R92, R72.reuse, R64, R92 ;  /* 0x00000040485c723c */ /* 0x044ff0000008105c */
[----:B------:R-:W-:Y:S08]  /*55e70*/  HMMA.1688.F32.TF32 R72, R72, R68, R88 ;  /* 0x000000444848723c */ /* 0x000ff00000081058 */
[----:B------:R-:W-:Y:S01]  /*55e80*/  HMMA.1688.F32.TF32 R76, R116, R8, R76 ;  /* 0x00000008744c723c */ /* 0x000fe2000008104c */
[----:B------:R-:W-:Y:S11]  /*55e90*/  STL [R1+0x1cd0], R30 ;  /* 0x001cd01e01007387 */ /* 0x000ff60000100800 */
[----:B------:R-:W-:Y:S03]  /*55ea0*/  @!UPT UIADD3 URZ, URZ, URZ, URZ ;  /* 0x0000003f3f3ff290 */ /* 0x000fe6000fffe03f */
[----:B------:R-:W-:Y:S04]  /*55eb0*/  STL.64 [R1+0x1bc8], R74 ;  /* 0x001bc84a01007387 */ /* 0x000fe80000100a00 */
[----:B------:R1:W-:Y:S04]  /*55ec0*/  STL.64 [R1+0x1bc0], R72 ;  /* 0x001bc04801007387 */ /* 0x0003e80000100a00 */
        /* <DEDUP_REMOVED lines=9> */
[----:B------:R-:W3:Y:S01]  /*55f60*/  LDL.LU R167, [R1+0x11c] ;  /* 0x00011c0001a77983 */ /* 0x000ee20000300800 */
        /* <DEDUP_REMOVED lines=8> */
[----:B------:R-:W4:Y:S01]  /*55ff0*/  LDL.LU R81, [R1+0x244] ;  /* 0x0002440001517983 */ /* 0x000f220000300800 */
[----:B------:R-:W-:-:S03]  /*56000*/  IMAD.MOV.U32 R92, RZ, RZ, R83 ;  /* 0x000000ffff5c7224 */ /* 0x000fc600078e0053 */
        /* <DEDUP_REMOVED lines=8> */
[----:B-1----:R-:W-:Y:S03]  /*56090*/  HMMA.1688.F32.TF32 R72, R116, R12, R84 ;  /* 0x0000000c7448723c */ /* 0x002fe60000081054 */
[----:B------:R-:W4:Y:S04]  /*560a0*/  LDL.LU R157, [R1+0xf4] ;  /* 0x0000f400019d7983 */ /* 0x000f280000300800 */
        /* <DEDUP_REMOVED lines=21> */
[----:B------:R-:W-:Y:S01]  /*56200*/  IMAD.MOV.U32 R38, RZ, RZ, R75 ;  /* 0x000000ffff267224 */ /* 0x000fe200078e004b */
[----:B------:R-:W-:Y:S01]  /*56210*/  MOV R26, R102 ;  /* 0x00000066001a7202 */ /* 0x000fe20000000f00 */
[----:B------:R-:W-:Y:S01]  /*56220*/  IMAD.MOV.U32 R70, RZ, RZ, R103 ;  /* 0x000000ffff467224 */ /* 0x000fe200078e0067 */
[----:B------:R-:W-:Y:S01]  /*56230*/  MOV R102, R252 ;  /* 0x000000fc00667202 */ /* 0x000fe20000000f00 */
[----:B------:R-:W-:Y:S01]  /*56240*/  IMAD.MOV.U32 R103, RZ, RZ, R3 ;  /* 0x000000ffff677224 */ /* 0x000fe200078e0003 */
[----:B------:R-:W-:Y:S01]  /*56250*/  HMMA.1688.F32.TF32 R92, R116, R44, R92 ;  /* 0x0000002c745c723c */ /* 0x000fe2000008105c */
[----:B------:R-:W-:Y:S02]  /*56260*/  IMAD.MOV.U32 R23, RZ, RZ, R100 ;  /* 0x000000ffff177224 */ /* 0x000fe400078e0064 */
[----:B------:R-:W-:Y:S01]  /*56270*/  IMAD.MOV.U32 R22, RZ, RZ, R101 ;  /* 0x000000ffff167224 */ /* 0x000fe200078e0065 */
[----:B------:R-:W4:Y:S04]  /*56280*/  LDL.LU R100, [R1+0x1f0] ;  /* 0x0001f00001647983 */ /* 0x000f280000300800 */
[----:B------:R-:W4:Y:S01]  /*56290*/  LDL.LU R101, [R1+0x1f4] ;  /* 0x0001f40001657983 */ /* 0x000f220000300800 */
        /* <DEDUP_REMOVED lines=13> */
[C---:B--2---:R-:W-:Y:S11]  /*56370*/  HMMA.1688.F32.TF32 R72, R116.reuse, R16, R168 ;  /* 0x000000107448723c */ /* 0x044ff600000810a8 */
[----:B------:R-:W-:Y:S11]  /*56380*/  @!UPT UIADD3 URZ, URZ, URZ, URZ ;  /* 0x0000003f3f3ff290 */ /* 0x000ff6000fffe03f */
[----:B------:R-:W-:Y:S02]  /*56390*/  @!UPT UIADD3 URZ, URZ, URZ, URZ ;  /* 0x0000003f3f3ff290 */ /* 0x000fe4000fffe03f */
[----:B------:R-:W-:Y:S02]  /*563a0*/  IMAD.MOV.U32 R39, RZ, RZ, R72 ;  /* 0x000000ffff277224 */ /* 0x000fe400078e0048 */
[----:B------:R-:W-:Y:S02]  /*563b0*/  IMAD.MOV.U32 R46, RZ, RZ, R73 ;  /* 0x000000ffff2e7224 */ /* 0x000fe400078e0049 */
[----:B------:R-:W-:Y:S02]  /*563c0*/  IMAD.MOV.U32 R47, RZ, RZ, R74 ;  /* 0x000000ffff2f7224 */ /* 0x000fe400078e004a */
[----:B------:R-:W-:Y:S02]  /*563d0*/  IMAD.MOV.U32 R42, RZ, RZ, R75 ;  /* 0x000000ffff2a7224 */ /* 0x000fe400078e004b */
[C---:B---3--:R-:W-:Y:S11]  /*563e0*/  HMMA.1688.F32.TF32 R72, R116.reuse, R20, R164 ;  /* 0x000000147448723c */ /* 0x048ff600000810a4 */
[----:B------:R-:W-:Y:S11]  /*563f0*/  @!UPT UIADD3 URZ, URZ, URZ, URZ ;  /* 0x0000003f3f3ff290 */ /* 0x000ff6000fffe03f */
[----:B------:R-:W-:Y:S02]  /*56400*/  @!UPT UIADD3 URZ, URZ, URZ, URZ ;  /* 0x0000003f3f3ff290 */ /* 0x000fe4000fffe03f */
[----:B------:R-:W-:Y:S01]  /*56410*/  MOV R63, R72 ;  /* 0x00000048003f7202 */ /* 0x000fe20000000f00 */
[----:B------:R-:W-:Y:S02]  /*56420*/  IMAD.MOV.U32 R58, RZ, RZ, R73 ;  /* 0x000000ffff3a7224 */ /* 0x000fe400078e0049 */
[----:B------:R-:W-:Y:S02]  /*56430*/  IMAD.MOV.U32 R59, RZ, RZ, R74 ;  /* 0x000000ffff3b7224 */ /* 0x000fe400078e004a */
[----:B------:R-:W-:Y:S02]  /*56440*/  IMAD.MOV.U32 R54, RZ, RZ, R75 ;  /* 0x000000ffff367224 */ /* 0x000fe400078e004b */
[C---:B----4-:R-:W-:Y:S08]  /*56450*/  HMMA.1688.F32.TF32 R72, R116.reuse, R24, R160 ;  /* 0x000000187448723c */ /* 0x050ff000000810a0 */
[C---:B------:R-:W-:Y:S11]  /*56460*/  HMMA.1688.F32.TF32 R80, R116.reuse, R32, R80 ;  /* 0x000000207450723c */ /* 0x040ff60000081050 */
[----:B------:R-:W-:Y:S05]  /*56470*/  @!UPT UIADD3 URZ, URZ, URZ, URZ ;  /* 0x0000003f3f3ff290 */ /* 0x000fea000fffe03f */
[----:B------:R-:W-:Y:S01]  /*56480*/  IMAD.MOV.U32 R43, RZ, RZ, R72 ;  /* 0x000000ffff2b7224 */ /* 0x000fe200078e0048 */
[----:B------:R-:W-:Y:S01]  /*56490*/  MOV R3, R74 ;  /* 0x0000004a00037202 */ /* 0x000fe20000000f00 */
[----:B------:R-:W-:Y:S02]  /*564a0*/  IMAD.MOV.U32 R252, RZ, RZ, R73 ;  /* 0x000000fffffc7224 */ /* 0x000fe400078e0049 */
[----:B------:R-:W-:Y:S02]  /*564b0*/  IMAD.MOV.U32 R2, RZ, RZ, R75 ;  /* 0x000000ffff027224 */ /* 0x000fe400078e004b */
[C---:B------:R-:W-:Y:S08]  /*564c0*/  HMMA.1688.F32.TF32 R72, R116.reuse, R28, R156 ;  /* 0x0000001c7448723c */ /* 0x040ff0000008109c */
[C---:B------:R-:W-:Y:S08]  /*564d0*/  HMMA.1688.F32.TF32 R84, R116.reuse, R36, R84 ;  /* 0x000000247454723c */ /* 0x040ff00000081054 */
[C---:B------:R-:W-:Y:S08]  /*564e0*/  HMMA.1688.F32.TF32 R88, R116.reuse, R40, R88 ;  /* 0x000000287458723c */ /* 0x040ff00000081058 */
[----:B------:R-:W-:Y:S01]  /*564f0*/  HMMA.1688.F32.TF32 R96, R116, R48, R96 ;  /* 0x000000307460723c */ /* 0x000fe20000081060 */
[----:B------:R-:W-:Y:S04]  /*56500*/  STL.64 [R1+0x1b88], R82 ;  /* 0x001b885201007387 */ /* 0x000fe80000100a00 */
[----:B------:R1:W-:Y:S04]  /*56510*/  STL.64 [R1+0xf0], R72 ;  /* 0x0000f04801007387 */ /* 0x0003e80000100a00 */
[----:B------:R2:W-:Y:S04]  /*56520*/  STL.64 [R1+0xf8], R74 ;  /* 0x0000f84a01007387 */ /* 0x0005e80000100a00 */
        /* <DEDUP_REMOVED lines=11> */
[----:B------:R-:W4:Y:S01]  /*565e0*/  LDL.LU R104, [R1+0x360] ;  /* 0x0003600001687983 */ /* 0x000f220000300800 */
[----:B------:R-:W-:-:S03]  /*565f0*/  IMAD.MOV.U32 R139, RZ, RZ, R112 ;  /* 0x000000ffff8b7224 */ /* 0x000fc600078e0070 */
[----:B------:R-:W4:Y:S01]  /*56600*/  LDL.LU R105, [R1+0x364] ;  /* 0x0003640001697983 */ /* 0x000f220000300800 */
[----:B------:R-:W-:Y:S01]  /*56610*/  IMAD.MOV.U32 R162, RZ, RZ, R137 ;  /* 0x000000ffffa27224 */ /* 0x000fe200078e0089 */
[----:B------:R-:W-:Y:S02]  /*56620*/  MOV R138, R113 ;  /* 0x00000071008a7202 */ /* 0x000fe40000000f00 */
[----:B------:R-:W4:Y:S01]  /*56630*/  LDL.LU R106, [R1+0x368] ;  /* 0x00036800016a7983 */ /* 0x000f220000300800 */
[----:B------:R-:W-:-:S03]  /*56640*/  IMAD.MOV.U32 R163, RZ, RZ, R136 ;  /* 0x000000ffffa37224 */ /* 0x000fc600078e0088 */
[----:B------:R-:W4:Y:S01]  /*56650*/  LDL.LU R107, [R1+0x36c] ;  /* 0x00036c00016b7983 */ /* 0x000f220000300800 */
[----:B------:R-:W-:-:S03]  /*56660*/  IMAD.MOV.U32 R137, RZ, RZ, R114 ;  /* 0x000000ffff897224 */ /* 0x000fc600078e0072 */
[----:B------:R-:W2:Y:S01]  /*56670*/  LDL.LU R112, [R1+0x350] ;  /* 0x0003500001707983 */ /* 0x000ea20000300800 */
[----:B------:R-:W-:-:S03]  /*56680*/  IMAD.MOV.U32 R136, RZ, RZ, R115 ;  /* 0x000000ffff887224 */ /* 0x000fc600078e0073 */
[----:B------:R-:W2:Y:S04]  /*56690*/  LDL.LU R113, [R1+0x354] ;  /* 0x0003540001717983 */ /* 0x000ea80000300800 */
[----:B------:R-:W2:Y:S04]  /*566a0*/  LDL.LU R114, [R1+0x358] ;  /* 0x0003580001727983 */ /* 0x000ea80000300800 */
[----:B------:R-:W2:Y:S04]  /*566b0*/  LDL.LU R115, [R1+0x35c] ;  /* 0x00035c0001737983 */ /* 0x000ea80000300800 */
        /* <DEDUP_REMOVED lines=9> */
[----:B------:R-:W-:Y:S01]  /*56750*/  MOV R170, R145 ;  /* 0x0000009100aa7202 */ /* 0x000fe20000000f00 */
[----:B------:R-:W-:Y:S02]  /*56760*/  IMAD.MOV.U32 R146, RZ, RZ, R125 ;  /* 0x000000ffff927224 */ /* 0x000fe400078e007d */
[----:B------:R-:W3:Y:S01]  /*56770*/  LDL.LU R130, [R1+0x338] ;  /* 0x0003380001827983 */ /* 0x000ee20000300800 */
        /* <DEDUP_REMOVED lines=21> */
[----:B------:R-:W3:Y:S01]  /*568d0*/  LDL.LU R111, [R1+0x1d30] ;  /* 0x001d3000016f7983 */ /* 0x000ee20000300800 */
[----:B------:R-:W-:Y:S01]  /*568e0*/  HMMA.1688.F32.TF32 R100, R116, R52, R100 ;  /* 0x000000347464723c */ /* 0x000fe20000081064 */
[----:B------:R-:W-:-:S02]  /*568f0*/  IMAD.MOV.U32 R223, RZ, RZ, R192 ;  /* 0x000000ffffdf7224 */ /* 0x000fc400078e00c0 */
[----:B------:R-:W-:Y:S01]  /*56900*/  IMAD.MOV.U32 R222, RZ, RZ, R193 ;  /* 0x000000ffffde7224 */ /* 0x000fe200078e00c1 */
[----:B------:R-:W-:Y:S01]  /*56910*/  MOV R220, R195 ;  /* 0x000000c300dc7202 */ /* 0x000fe20000000f00 */
[----:B------:R-:W-:Y:S11]  /*56920*/  IMAD.MOV.U32 R221, RZ, RZ, R194 ;  /* 0x000000ffffdd7224 */ /* 0x000ff600078e00c2 */
[----:B------:R-:W-:Y:S07]  /*56930*/  @!UPT UIADD3 URZ, URZ, URZ, URZ ;  /* 0x0000003f3f3ff290 */ /* 0x000fee000fffe03f */
[----:B------:R-:W-:Y:S04]  /*56940*/  STL.64 [R1+0x1bf8], R102 ;  /* 0x001bf86601007387 */ /* 0x000fe80000100a00 */
[----:B------:R-:W-:Y:S01]  /*56950*/  STL.64 [R1+0x1bf0], R100 ;  /* 0x001bf06401007387 */ /* 0x000fe20000100a00 */
[----:B------:R-:W-:Y:S01]  /*56960*/  IMAD.MOV.U32 R216, RZ, RZ, R180 ;  /* 0x000000ffffd87224 */ /* 0x000fe200078e00b4 */
[----:B------:R-:W-:Y:S01]  /*56970*/  MOV R218, R189 ;  /* 0x000000bd00da7202 */ /* 0x000fe20000000f00 */
[----:B------:R-:W-:Y:S02]  /*56980*/  IMAD.MOV.U32 R217, RZ, RZ, R190 ;  /* 0x000000ffffd97224 */ /* 0x000fe400078e00be */
[----:B------:R-:W-:Y:S01]  /*56990*/  IMAD.MOV.U32 R219, RZ, RZ, R188 ;  /* 0x000000ffffdb7224 */ /* 0x000fe200078e00bc */
[C---:B----4-:R-:W-:Y:S08]  /*569a0*/  HMMA.1688.F32.TF32 R104, R116.reuse, R56, R104 ;  /* 0x000000387468723c */ /* 0x050ff00000081068 */
[C---:B--2---:R-:W-:Y:S11]  /*569b0*/  HMMA.1688.F32.TF32 R112, R116.reuse, R64, R112 ;  /* 0x000000407470723c */ /* 0x044ff60000081070 */
[----:B------:R-:W-:Y:S04]  /*569c0*/  @!UPT UIADD3 URZ, URZ, URZ, URZ ;  /* 0x0000003f3f3ff290 */ /* 0x000fe8000fffe03f */
[----:B------:R-:W-:Y:S04]  /*569d0*/  STL.64 [R1+0x1c08], R106 ;  /* 0x001c086a01007387 */ /* 0x000fe80000100a00 */
[----:B------:R-:W-:Y:S01]  /*569e0*/  STL.64 [R1+0x1c00], R104 ;  /* 0x001c006801007387 */ /* 0x000fe20000100a00 */
[C---:B---3--:R-:W-:Y:S08]  /*569f0*/  HMMA.1688.F32.TF32 R108, R116.reuse, R60, R108 ;  /* 0x0000003c746c723c */ /* 0x048ff0000008106c */
[----:B------:R-:W-:Y:S11]  /*56a00*/  HMMA.1688.F32.TF32 R116, R116, R68, R200 ;  /* 0x000000447474723c */ /* 0x000ff600000810c8 */
[----:B------:R-:W-:Y:S04]  /*56a10*/  @!UPT UIADD3 URZ, URZ, URZ, URZ ;  /* 0x0000003f3f3ff290 */ /* 0x000fe8000fffe03f */
        /* <DEDUP_REMOVED lines=30> */
[----:B------:R-:W-:Y:S01]  /*56c00*/  MOV R224, R181 ;  /* 0x000000b500e07202 */ /* 0x000fe20000000f00 */
[----:B------:R-:W-:-:S02]  /*56c10*/  IMAD.MOV.U32 R225, RZ, RZ, R182 ;  /* 0x000000ffffe17224 */ /* 0x000fc400078e00b6 */
[----:B------:R-:W-:Y:S02]  /*56c20*/  IMAD.MOV.U32 R226, RZ, RZ, R183 ;  /* 0x000000ffffe27224 */ /* 0x000fe400078e00b7 */
[----:B------:R-:W-:Y:S02]  /*56c30*/  IMAD.MOV.U32 R227, RZ, RZ, R191 ;  /* 0x000000ffffe37224 */ /* 0x000fe400078e00bf */
[----:B----4-:R-:W-:Y:S02]  /*56c40*/  IMAD.MOV.U32 R211, RZ, RZ, R180 ;  /* 0x000000ffffd37224 */ /* 0x010fe400078e00b4 */
[----:B--2---:R-:W-:Y:S02]  /*56c50*/  IMAD.MOV.U32 R210, RZ, RZ, R190 ;  /* 0x000000ffffd27224 */ /* 0x004fe400078e00be */
[----:B---3--:R-:W-:Y:S02]  /*56c60*/  IMAD.MOV.U32 R209, RZ, RZ, R189 ;  /* 0x000000ffffd17224 */ /* 0x008fe400078e00bd */
[----:B------:R-:W-:-:S02]  /*56c70*/  IMAD.MOV.U32 R208, RZ, RZ, R188 ;  /* 0x000000ffffd07224 */ /* 0x000fc400078e00bc */
[----:B------:R-:W2:Y:S04]  /*56c80*/  LDL.LU R188, [R1+0x1d1c] ;  /* 0x001d1c0001bc7983 */ /* 0x000ea80000300800 */
[----:B------:R-:W2:Y:S04]  /*56c90*/  LDL.LU R189, [R1+0x1d18] ;  /* 0x001d180001bd7983 */ /* 0x000ea80000300800 */
[----:B------:R-:W2:Y:S04]  /*56ca0*/  LDL.LU R190, [R1+0x1d14] ;  /* 0x001d140001be7983 */ /* 0x000ea80000300800 */
[----:B------:R-:W3:Y:S04]  /*56cb0*/  LDL.LU R180, [R1+0x1d10] ;  /* 0x001d100001b47983 */ /* 0x000ee80000300800 */
[----:B------:R-:W3:Y:S04]  /*56cc0*/  LDL.LU R181, [R1+0x1d0c] ;  /* 0x001d0c0001b57983 */ /* 0x000ee80000300800 */
[----:B------:R-:W3:Y:S04]  /*56cd0*/  LDL.LU R182, [R1+0x1d08] ;  /* 0x001d080001b67983 */ /* 0x000ee80000300800 */
[----:B------:R-:W3:Y:S04]  /*56ce0*/  LDL.LU R183, [R1+0x1d04] ;  /* 0x001d040001b77983 */ /* 0x000ee80000300800 */
[----:B------:R-:W2:Y:S01]  /*56cf0*/  LDL.LU R191, [R1+0x1d00] ;  /* 0x001d000001bf7983 */ /* 0x000ea20000300800 */
[----:B------:R-:W-:-:S02]  /*56d00*/  IMAD.MOV.U32 R78, RZ, RZ, R197 ;  /* 0x000000ffff4e7224 */ /* 0x000fc400078e00c5 */
[----:B------:R-:W-:Y:S01]  /*56d10*/  IMAD.MOV.U32 R77, RZ, RZ, R198 ;  /* 0x000000ffff4d7224 */ /* 0x000fe200078e00c6 */
[----:B------:R-:W-:Y:S01]  /*56d20*/  LDS R197, [R199+0x46800] ;  /* 0x04680000c7c57984 */ /* 0x000fe20000000800 */
[----:B------:R-:W-:-:S03]  /*56d30*/  IMAD.MOV.U32 R79, RZ, RZ, R196 ;  /* 0x000000ffff4f7224 */ /* 0x000fc600078e00c4 */
[----:B------:R-:W-:Y:S04]  /*56d40*/  LDS R196, [R0+0x46800] ;  /* 0x0468000000c47984 */ /* 0x000fe80000000800 */
[----:B------:R-:W-:Y:S04]  /*56d50*/  LDS R198, [R0+0x46c00] ;  /* 0x046c000000c67984 */ /* 0x000fe80000000800 */
[----:B------:R-:W1:Y:S01]  /*56d60*/  LDS R199, [R199+0x46c00] ;  /* 0x046c0000c7c77984 */ /* 0x000e620000000800 */
[----:B------:R-:W-:Y:S02]  /*56d70*/  IMAD.MOV.U32 R158, RZ, RZ, R121 ;  /* 0x000000ffff9e7224 */ /* 0x000fe400078e0079 */
[----:B------:R-:W-:Y:S01]  /*56d80*/  IMAD.MOV.U32 R159, RZ, RZ, R120 ;  /* 0x000000ffff9f7224 */ /* 0x000fe200078e0078 */
[----:B------:R-:W-:Y:S04]  /*56d90*/  LDS R121, [R123+0x46080] ;  /* 0x046080007b797984 */ /* 0x000fe80000000800 */
[----:B------:R-:W-:Y:S04]  /*56da0*/  LDS R120, [R122+0x46080] ;  /* 0x046080007a787984 */ /* 0x000fe80000000800 */
[----:B------:R-:W-:Y:S04]  /*56db0*/  LDS R122, [R122+0x46480] ;  /* 0x046480007a7a7984 */ /* 0x000fe80000000800 */
[----:B------:R-:W4:Y:S01]  /*56dc0*/  LDS R123, [R123+0x46480] ;  /* 0x046480007b7b7984 */ /* 0x000f220000000800 */
[----:B------:R-:W-:Y:S01]  /*56dd0*/  IMAD.MOV.U32 R76, RZ, RZ, R229 ;  /* 0x000000ffff4c7224 */ /* 0x000fe200078e00e5 */
[----:B------:R-:W-:Y:S01]  /*56de0*/  MOV R82, R234 ;  /* 0x000000ea00527202 */ /* 0x000fe20000000f00 */
[----:B------:R-:W-:Y:S01]  /*56df0*/  IMAD.MOV.U32 R80, RZ, RZ, R232 ;  /* 0x000000ffff507224 */ /* 0x000fe200078e00e8 */
[----:B------:R-:W2:Y:S01]  /*56e00*/  LDL.LU R240, [R1+0x140] ;  /* 0x0001400001f07983 */ /* 0x000ea20000300800 */
[----:B------:R-:W-:-:S02]  /*56e10*/  IMAD.MOV.U32 R81, RZ, RZ, R233 ;  /* 0x000000ffff517224 */ /* 0x000fc400078e00e9 */
[----:B------:R-:W-:Y:S01]  /*56e20*/  IMAD.MOV.U32 R83, RZ, RZ, R228 ;  /* 0x000000ffff537224 */ /* 0x000fe200078e00e4 */
[----:B------:R-:W2:Y:S04]  /*56e30*/  LDL.LU R241, [R1+0x144] ;  /* 0x0001440001f17983 */ /* 0x000ea80000300800 */
[----:B------:R-:W2:Y:S01]  /*56e40*/  LDL.LU R242, [R1+0x148] ;  /* 0x0001480001f27983 */ /* 0x000ea20000300800 */
[----:B------:R-:W-:Y:S03]  /*56e50*/  HMMA.1688.F32.TF32 R124, R184, R8, R124 ;  /* 0x00000008b87c723c */ /* 0x000fe6000008107c */
[----:B------:R-:W2:Y:S04]  /*56e60*/  LDL.LU R243, [R1+0x14c] ;  /* 0x00014c0001f37983 */ /* 0x000ea80000300800 */
[----:B------:R-:W2:Y:S01]  /*56e70*/  LDL.LU R232, [R1+0x1cfc] ;  /* 0x001cfc0001e87983 */ /* 0x000ea20000300800 */
[C---:B-1----:R-:W-:Y:S03]  /*56e80*/  HMMA.1688.F32.TF32 R76, R196.reuse, R14, R76 ;  /* 0x0000000ec44c723c */ /* 0x042fe6000008104c */
[----:B------:R-:W2:Y:S04]  /*56e90*/  LDL.LU R233, [R1+0x1cf8] ;  /* 0x001cf80001e97983 */ /* 0x000ea80000300800 */
[----:B------:R-:W2:Y:S01]  /*56ea0*/  LDL.LU R234, [R1+0x1cf4] ;  /* 0x001cf40001ea7983 */ /* 0x000ea20000300800 */
[----:B------:R-:W-:Y:S03]  /*56eb0*/  HMMA.1688.F32.TF32 R80, R196, R10, R80 ;  /* 0x0000000ac450723c */ /* 0x000fe60000081050 */
[----:B------:R-:W2:Y:S04]  /*56ec0*/  LDL.LU R228, [R1+0x1cf0] ;  /* 0x001cf00001e47983 */ /* 0x000ea80000300800 */
[----:B------:R-:W2:Y:S01]  /*56ed0*/  LDL.LU R229, [R1+0x1cec] ;  /* 0x001cec0001e57983 */ /* 0x000ea20000300800 */
        /* <DEDUP_REMOVED lines=13> */
[C---:B----4-:R-:W-:Y:S07]  /*56fb0*/  HMMA.1688.F32.TF32 R204, R120.reuse, R20, R204 ;  /* 0x0000001478cc723c */ /* 0x050fee00000810cc */
[----:B------:R-:W-:Y:S01]  /*56fc0*/  IMAD.MOV.U32 R21, RZ, RZ, R76 ;  /* 0x000000ffff157224 */ /* 0x000fe200078e004c */
[----:B------:R-:W-:Y:S01]  /*56fd0*/  HMMA.1688.F32.TF32 R200, R120, R16, R200 ;  /* 0x0000001078c8723c */ /* 0x000fe200000810c8 */
[----:B------:R-:W-:-:S02]  /*56fe0*/  IMAD.MOV.U32 R20, RZ, RZ, R77 ;  /* 0x000000ffff147224 */ /* 0x000fc400078e004d */
[----:B------:R-:W-:Y:S02]  /*56ff0*/  IMAD.MOV.U32 R76, RZ, RZ, R34 ;  /* 0x000000ffff4c7224 */ /* 0x000fe400078e0022 */
[----:B------:R-:W-:Y:S02]  /*57000*/  IMAD.MOV.U32 R77, RZ, RZ, R35 ;  /* 0x000000ffff4d7224 */ /* 0x000fe400078e0023 */
[----:B------:R-:W-:Y:S01]  /*57010*/  IMAD.MOV.U32 R17, RZ, RZ, R78 ;  /* 0x000000ffff117224 */ /* 0x000fe200078e004e */
[----:B------:R-:W-:Y:S01]  /*57020*/  MOV R78, R30 ;  /* 0x0000001e004e7202 */ /* 0x000fe20000000f00 */
[----:B------:R-:W-:Y:S01]  /*57030*/  IMAD.MOV.U32 R16, RZ, RZ, R79 ;  /* 0x000000ffff107224 */ /* 0x000fe200078e004f */
[----:B------:R-:W-:Y:S01]  /*57040*/  HMMA.1688.F32.TF32 R192, R120, R12, R192 ;  /* 0x0000000c78c0723c */ /* 0x000fe200000810c0 */
[----:B------:R-:W-:-:S06]  /*57050*/  IMAD.MOV.U32 R79, RZ, RZ, R27 ;  /* 0x000000ffff4f7224 */ /* 0x000fcc00078e001b */
[----:B------:R-:W-:Y:S02]  /*57060*/  IMAD.MOV.U32 R13, RZ, RZ, R80 ;  /* 0x000000ffff0d7224 */ /* 0x000fe400078e0050 */
[----:B------:R-:W-:Y:S02]  /*57070*/  IMAD.MOV.U32 R12, RZ, RZ, R81 ;  /* 0x000000ffff0c7224 */ /* 0x000fe400078e0051 */
[----:B------:R-:W-:Y:S02]  /*57080*/  IMAD.MOV.U32 R96, RZ, RZ, R23 ;  /* 0x000000ffff607224 */ /* 0x000fe400078e0017 */
[----:B------:R-:W-:Y:S02]  /*57090*/  IMAD.MOV.U32 R97, RZ, RZ, R22 ;  /* 0x000000ffff617224 */ /* 0x000fe400078e0016 */
[----:B------:R-:W-:Y:S02]  /*570a0*/  IMAD.MOV.U32 R98, RZ, RZ, R26 ;  /* 0x000000ffff627224 */ /* 0x000fe400078e001a */
[----:B------:R-:W-:Y:S01]  /*570b0*/  IMAD.MOV.U32 R99, RZ, RZ, R70 ;  /* 0x000000ffff637224 */ /* 0x000fe200078e0046 */
[C---:B---3--:R-:W-:Y:S08]  /*570c0*/  HMMA.1688.F32.TF32 R180, R184.reuse, R64, R180 ;  /* 0x00000040b8b4723c */ /* 0x048ff000000810b4 */
[----:B------:R-:W-:Y:S07]  /*570d0*/  HMMA.1688.F32.TF32 R184, R184, R68, R72 ;  /* 0x00000044b8b8723c */ /* 0x000fee0000081048 */
[----:B------:R-:W-:Y:S01]  /*570e0*/  MOV R72, R230 ;  /* 0x000000e600487202 */ /* 0x000fe20000000f00 */
[----:B------:R-:W-:Y:S01]  /*570f0*/  IMAD.MOV.U32 R73, RZ, RZ, R231 ;  /* 0x000000ffff497224 */ /* 0x000fe200078e00e7 */
[----:B------:R-:W3:Y:S01]  /*57100*/  LDL.LU R230, [R1+0x1ce8] ;  /* 0x001ce80001e67983 */ /* 0x000ee20000300800 */
[----:B------:R-:W-:-:S02]  /*57110*/  IMAD.MOV.U32 R74, RZ, RZ, R235 ;  /* 0x000000ffff4a7224 */ /* 0x000fc400078e00eb */
[----:B------:R-:W-:Y:S01]  /*57120*/  IMAD.MOV.U32 R75, RZ, RZ, R247 ;  /* 0x000000ffff4b7224 */ /* 0x000fe200078e00f7 */
[----:B------:R-:W3:Y:S04]  /*57130*/  LDL.LU R231, [R1+0x1ce4] ;  /* 0x001ce40001e77983 */ /* 0x000ee80000300800 */
[----:B------:R-:W4:Y:S04]  /*57140*/  LDL.LU R235, [R1+0x1ce0] ;  /* 0x001ce00001eb7983 */ /* 0x000f280000300800 */
[----:B------:R-:W3:Y:S04]  /*57150*/  LDL.LU R247, [R1+0x1cdc] ;  /* 0x001cdc0001f77983 */ /* 0x000ee80000300800 */
[----:B------:R-:W3:Y:S01]  /*57160*/  LDL.LU R34, [R1+0x1cd8] ;  /* 0x001cd80001227983 */ /* 0x000ee20000300800 */
[----:B--2---:R-:W-:Y:S03]  /*57170*/  HMMA.1688.F32.TF32 R188, R120, R8, R188 ;  /* 0x0000000878bc723c */ /* 0x004fe600000810bc */
[----:B------:R-:W2:Y:S04]  /*57180*/  LDL.LU R35, [R1+0x1cd4] ;  /* 0x001cd40001237983 */ /* 0x000ea80000300800 */
[----:B------:R-:W4:Y:S01]  /*57190*/  LDL.LU R30, [R1+0x1cd0] ;  /* 0x001cd000011e7983 */ /* 0x000f220000300800 */
[----:B------:R-:W-:-:S03]  /*571a0*/  MOV R9, R82 ;  /* 0x0000005200097202 */ /* 0x000fc60000000f00 */
        /* <DEDUP_REMOVED lines=22> */
[----:B------:R-:W-:-:S02]  /*57310*/  IMAD.MOV.U32 R103, RZ, RZ, R71 ;  /* 0x000000ffff677224 */ /* 0x000fc400078e0047 */
[----:B---3--:R-:W-:Y:S02]  /*57320*/  IMAD.MOV.U32 R102, RZ, RZ, R34 ;  /* 0x000000ffff667224 */ /* 0x008fe400078e0022 */
[----:B--2---:R-:W-:Y:S01]  /*57330*/  IMAD.MOV.U32 R101, RZ, RZ, R35 ;  /* 0x000000ffff657224 */ /* 0x004fe200078e0023 */
[----:B----4-:R-:W-:Y:S02]  /*57340*/  MOV R100, R30 ;  /* 0x0000001e00647202 */ /* 0x010fe40000000f00 */
[----:B------:R-:W2:Y:S04]  /*57350*/  LDL.LU R30, [R1+0x1cb8] ;  /* 0x001cb800011e7983 */ /* 0x000ea80000300800 */
[----:B------:R-:W3:Y:S04]  /*57360*/  LDL.LU R35, [R1+0x1cb4] ;  /* 0x001cb40001237983 */ /* 0x000ee80000300800 */
[----:B------:R-:W4:Y:S04]  /*57370*/  LDL.LU R34, [R1+0x1cb0] ;  /* 0x001cb00001227983 */ /* 0x000f280000300800 */
[----:B------:R-:W4:Y:S04]  /*57380*/  LDL.LU R71, [R1+0x1cac] ;  /* 0x001cac0001477983 */ /* 0x000f280000300800 */
        /* <DEDUP_REMOVED lines=10> */
[----:B------:R-:W-:Y:S01]  /*57430*/  IMAD.MOV.U32 R105, RZ, RZ, R22 ;  /* 0x000000ffff697224 */ /* 0x000fe200078e0016 */
[----:B------:R-:W-:Y:S01]  /*57440*/  HMMA.1688.F32.TF32 R72, R196, R18, R72 ;  /* 0x00000012c448723c */ /* 0x000fe20000081048 */
[----:B------:R-:W-:-:S07]  /*57450*/  IMAD.MOV.U32 R107, RZ, RZ, R27 ;  /* 0x000000ffff6b7224 */ /* 0x000fce00078e001b */
[C---:B------:R-:W-:Y:S11]  /*57460*/  HMMA.1688.F32.TF32 R212, R120.reuse, R28, R212 ;  /* 0x0000001c78d4723c */ /* 0x040ff600000810d4 */
[----:B------:R-:W-:Y:S05]  /*57470*/  @!UPT UIADD3 URZ, URZ, URZ, URZ ;  /* 0x0000003f3f3ff290 */ /* 0x000fea000fffe03f */
[----:B------:R-:W-:Y:S01]  /*57480*/  MOV R29, R72 ;  /* 0x00000048001d7202 */ /* 0x000fe20000000f00 */
[----:B------:R-:W-:Y:S02]  /*57490*/  IMAD.MOV.U32 R72, RZ, RZ, R31 ;  /* 0x000000ffff487224 */ /* 0x000fe400078e001f */
[----:B--2---:R-:W-:Y:S02]  /*574a0*/  IMAD.MOV.U32 R115, RZ, RZ, R30 ;  /* 0x000000ffff737224 */ /* 0x004fe400078e001e */
[----:B---3--:R-:W-:Y:S02]  /*574b0*/  IMAD.MOV.U32 R114, RZ, RZ, R35 ;  /* 0x000000ffff727224 */ /* 0x008fe400078e0023 */
[----:B----4-:R-:W-:Y:S01]  /*574c0*/  IMAD.MOV.U32 R113, RZ, RZ, R34 ;  /* 0x000000ffff717224 */ /* 0x010fe200078e0022 */
[----:B------:R-:W-:Y:S01]  /*574d0*/  MOV R112, R71 ;  /* 0x0000004700707202 */ /* 0x000fe20000000f00 */
[----:B------:R-:W-:Y:S02]  /*574e0*/  IMAD.MOV.U32 R119, RZ, RZ, R70 ;  /* 0x000000ffff777224 */ /* 0x000fe400078e0046 */
[----:B------:R-:W2:Y:S04]  /*574f0*/  LDL.LU R70, [R1+0x1ca4] ;  /* 0x001ca40001467983 */ /* 0x000ea80000300800 */
[----:B------:R-:W2:Y:S04]  /*57500*/  LDL.LU R71, [R1+0x1ca0] ;  /* 0x001ca00001477983 */ /* 0x000ea80000300800 */
[----:B------:R-:W3:Y:S04]  /*57510*/  LDL.LU R34, [R1+0x1c9c] ;  /* 0x001c9c0001227983 */ /* 0x000ee80000300800 */
[----:B------:R-:W3:Y:S04]  /*57520*/  LDL.LU R35, [R1+0x1c98] ;  /* 0x001c980001237983 */ /* 0x000ee80000300800 */
[----:B------:R-:W4:Y:S04]  /*57530*/  LDL.LU R30, [R1+0x1c94] ;  /* 0x001c9400011e7983 */ /* 0x000f280000300800 */
[----:B------:R-:W2:Y:S04]  /*57540*/  LDL.LU R26, [R1+0x1c90] ;  /* 0x001c9000011a7983 */ /* 0x000ea80000300800 */
[----:B------:R-:W2:Y:S04]  /*57550*/  LDL.LU R22, [R1+0x1c8c] ;  /* 0x001c8c0001167983 */ /* 0x000ea80000300800 */
[----:B------:R-:W2:Y:S04]  /*57560*/  LDL.LU R23, [R1+0x1c88] ;  /* 0x001c880001177983 */ /* 0x000ea80000300800 */
[----:B------:R-:W3:Y:S04]  /*57570*/  LDL.LU R27, [R1+0x1c84] ;  /* 0x001c8400011b7983 */ /* 0x000ee80000300800 */
[----:B------:R-:W4:Y:S01]  /*57580*/  LDL.LU R31, [R1+0x1c80] ;  /* 0x001c8000011f7983 */ /* 0x000f220000300800 */
[----:B------:R-:W-:Y:S01]  /*57590*/  HMMA.1688.F32.TF32 R208, R120, R24, R208 ;  /* 0x0000001878d0723c */ /* 0x000fe200000810d0 */
[----:B------:R-:W-:-:S02]  /*575a0*/  IMAD.MOV.U32 R28, RZ, RZ, R73 ;  /* 0x000000ffff1c7224 */ /* 0x000fc400078e0049 */
[----:B------:R-:W-:Y:S02]  /*575b0*/  IMAD.MOV.U32 R73, RZ, RZ, R66 ;  /* 0x000000ffff497224 */ /* 0x000fe400078e0042 */
[----:B------:R-:W4:Y:S02]  /*575c0*/  LDL.LU R66, [R1+0x1c7c] ;  /* 0x001c7c0001427983 */ /* 0x000f240000300800 */
[----:B------:R-:W-:Y:S02]  /*575d0*/  IMAD.MOV.U32 R25, RZ, RZ, R74 ;  /* 0x000000ffff197224 */ /* 0x000fe400078e004a */
[----:B------:R-:W-:Y:S02]  /*575e0*/  IMAD.MOV.U32 R24, RZ, RZ, R75 ;  /* 0x000000ffff187224 */ /* 0x000fe400078e004b */
[----:B------:R-:W-:Y:S02]  /*575f0*/  IMAD.MOV.U32 R74, RZ, RZ, R67 ;  /* 0x000000ffff4a7224 */ /* 0x000fe400078e0043 */
[----:B------:R-:W4:Y:S01]  /*57600*/  LDL.LU R67, [R1+0x1c78] ;  /* 0x001c780001437983 */ /* 0x000f220000300800 */
[----:B------:R-:W-:-:S03]  /*57610*/  IMAD.MOV.U32 R75, RZ, RZ, R62 ;  /* 0x000000ffff4b7224 */ /* 0x000fc600078e003e */
[----:B------:R-:W4:Y:S01]  /*57620*/  LDL.LU R62, [R1+0x1c74] ;  /* 0x001c7400013e7983 */ /* 0x000f220000300800 */
[C---:B--2---:R-:W-:Y:S08]  /*57630*/  HMMA.1688.F32.TF32 R92, R196.reuse, R22, R92 ;  /* 0x00000016c45c723c */ /* 0x044ff0000008105c */
[C---:B---3--:R-:W-:Y:S11]  /*57640*/  HMMA.1688.F32.TF32 R80, R196.reuse, R34, R80 ;  /* 0x00000022c450723c */ /* 0x048ff60000081050 */
[----:B------:R-:W-:Y:S04]  /*57650*/  @!UPT UIADD3 URZ, URZ, URZ, URZ ;  /* 0x0000003f3f3ff290 */ /* 0x000fe8000fffe03f */
[----:B------:R-:W-:Y:S04]  /*57660*/  STL.64 [R1+0x460], R92 ;  /* 0x0004605c01007387 */ /* 0x000fe80000100a00 */
[----:B------:R1:W-:Y:S02]  /*57670*/  STL.64 [R1+0x468], R94 ;  /* 0x0004685e01007387 */ /* 0x0003e40000100a00 */
[C---:B-1----:R-:W-:Y:S08]  /*57680*/  HMMA.1688.F32.TF32 R92, R196.reuse, R26, R88 ;  /* 0x0000001ac45c723c */ /* 0x042ff00000081058 */
[----:B----4-:R-:W-:Y:S07]  /*57690*/  HMMA.1688.F32.TF32 R88, R196, R30, R84 ;  /* 0x0000001ec458723c */ /* 0x010fee0000081054 */
[----:B------:R-:W-:Y:S01]  /*576a0*/  MOV R84, R63 ;  /* 0x0000003f00547202 */ /* 0x000fe20000000f00 */
[----:B------:R-:W-:-:S07]  /*576b0*/  IMAD.MOV.U32 R85, RZ, RZ, R58 ;  /* 0x000000ffff557224 */ /* 0x000fce00078e003a */
[----:B------:R1:W-:Y:S04]  /*576c0*/  STL.64 [R1+0x450], R92 ;  /* 0x0004505c01007387 */ /* 0x0003e80000100a00 */
[----:B------:R2:W-:Y:S04]  /*576d0*/  STL.64 [R1+0x458], R94 ;  /* 0x0004585e01007387 */ /* 0x0005e80000100a00 */
[----:B------:R3:W-:Y:S04]  /*576e0*/  STL.64 [R1+0x440], R88 ;  /* 0x0004405801007387 */ /* 0x0007e80000100a00 */
[----:B------:R2:W-:Y:S01]  /*576f0*/  STL.64 [R1+0x448], R90 ;  /* 0x0004485a01007387 */ /* 0x0005e20000100a00 */
[----:B------:R-:W-:-:S03]  /*57700*/  IMAD.MOV.U32 R86, RZ, RZ, R59 ;  /* 0x000000ffff567224 */ /* 0x000fc600078e003b */
[----:B------:R-:W4:Y:S01]  /*57710*/  LDL.LU R63, [R1+0x1c70] ;  /* 0x001c7000013f7983 */ /* 0x000f220000300800 */
[----:B------:R-:W-:-:S03]  /*57720*/  IMAD.MOV.U32 R87, RZ, RZ, R54 ;  /* 0x000000ffff577224 */ /* 0x000fc600078e0036 */
[----:B------:R3:W-:Y:S01]  /*57730*/  STL.64 [R1+0x430], R80 ;  /* 0x0004305001007387 */ /* 0x0007e20000100a00 */
[----:B-1----:R-:W-:-:S03]  /*57740*/  IMAD.MOV.U32 R92, RZ, RZ, R55 ;  /* 0x000000ffff5c7224 */ /* 0x002fc600078e0037 */
[----:B------:R1:W-:Y:S01]  /*57750*/  STL.64 [R1+0x438], R82 ;  /* 0x0004385201007387 */ /* 0x0003e20000100a00 */
[----:B------:R-:W-:-:S03]  /*57760*/  IMAD.MOV.U32 R93, RZ, RZ, R50 ;  /* 0x000000ffff5d7224 */ /* 0x000fc600078e0032 */
[----:B------:R-:W4:Y:S01]  /*57770*/  LDL.LU R58, [R1+0x1c6c] ;  /* 0x001c6c00013a7983 */ /* 0x000f220000300800 */
[----:B--2---:R-:W-:-:S03]  /*57780*/  MOV R94, R51 ;  /* 0x00000033005e7202 */ /* 0x004fc60000000f00 */
[----:B------:R-:W2:Y:S01]  /*57790*/  LDL.LU R59, [R1+0x1c68] ;  /* 0x001c6800013b7983 */ /* 0x000ea20000300800 */
[----:B------:R-:W-:-:S03]  /*577a0*/  IMAD.MOV.U32 R95, RZ, RZ, R38 ;  /* 0x000000ffff5f7224 */ /* 0x000fc600078e0026 */
[----:B------:R-:W2:Y:S01]  /*577b0*/  LDL.LU R54, [R1+0x1c64] ;  /* 0x001c640001367983 */ /* 0x000ea20000300800 */
[----:B---3--:R-:W-:-:S03]  /*577c0*/  IMAD.MOV.U32 R88, RZ, RZ, R39 ;  /* 0x000000ffff587224 */ /* 0x008fc600078e0027 */
[----:B------:R-:W3:Y:S01]  /*577d0*/  LDL.LU R55, [R1+0x1c60] ;  /* 0x001c600001377983 */ /* 0x000ee20000300800 */
[----:B------:R-:W-:-:S03]  /*577e0*/  IMAD.MOV.U32 R89, RZ, RZ, R46 ;  /* 0x000000ffff597224 */ /* 0x000fc600078e002e */
[----:B------:R-:W3:Y:S01]  /*577f0*/  LDL.LU R50, [R1+0x1c5c] ;  /* 0x001c5c0001327983 */ /* 0x000ee20000300800 */
[----:B------:R-:W-:-:S03]  /*57800*/  IMAD.MOV.U32 R90, RZ, RZ, R47 ;  /* 0x000000ffff5a7224 */ /* 0x000fc600078e002f */
[----:B------:R-:W3:Y:S01]  /*57810*/  LDL.LU R51, [R1+0x1c58] ;  /* 0x001c580001337983 */ /* 0x000ee20000300800 */
[----:B------:R-:W-:-:S03]  /*57820*/  IMAD.MOV.U32 R91, RZ, RZ, R42 ;  /* 0x000000ffff5b7224 */ /* 0x000fc600078e002a */
[----:B------:R-:W3:Y:S01]  /*57830*/  LDL.LU R38, [R1+0x1c54] ;  /* 0x001c540001267983 */ /* 0x000ee20000300800 */
[----:B------:R-:W-:-:S03]  /*57840*/  MOV R80, R43 ;  /* 0x0000002b00507202 */ /* 0x000fc60000000f00 */
[----:B------:R-:W3:Y:S04]  /*57850*/  LDL.LU R39, [R1+0x1c50] ;  /* 0x001c500001277983 */ /* 0x000ee80000300800 */
[----:B------:R-:W3:Y:S04]  /*57860*/  LDL.LU R46, [R1+0x1c4c] ;  /* 0x001c4c00012e7983 */ /* 0x000ee80000300800 */
[----:B------:R-:W3:Y:S04]  /*57870*/  LDL.LU R47, [R1+0x1c48] ;  /* 0x001c4800012f7983 */ /* 0x000ee80000300800 */
[----:B------:R-:W3:Y:S04]  /*57880*/  LDL.LU R42, [R1+0x1c44] ;  /* 0x001c4400012a7983 */ /* 0x000ee80000300800 */
[----:B------:R-:W3:Y:S01]  /*57890*/  LDL.LU R43, [R1+0x1c40] ;  /* 0x001c4000012b7983 */ /* 0x000ee20000300800 */
[----:B-1----:R-:W-:-:S02]  /*578a0*/  IMAD.MOV.U32 R82, RZ, RZ, R3 ;  /* 0x000000ffff527224 */ /* 0x002fc400078e0003 */
[----:B------:R-:W-:Y:S02]  /*578b0*/  IMAD.MOV.U32 R83, RZ, RZ, R2 ;  /* 0x000000ffff537224 */ /* 0x000fe400078e0002 */
[----:B------:R-:W-:Y:S01]  /*578c0*/  IMAD.MOV.U32 R81, RZ, RZ, R252 ;  /* 0x000000ffff517224 */ /* 0x000fe200078e00fc */
[C---:B------:R-:W-:Y:S08]  /*578d0*/  HMMA.1688.F32.TF32 R72, R196.reuse, R66, R72 ;  /* 0x00000042c448723c */ /* 0x040ff00000081048 */
[C---:B----4-:R-:W-:Y:S08]  /*578e0*/  HMMA.1688.F32.TF32 R76, R196.reuse, R62, R76 ;  /* 0x0000003ec44c723c */ /* 0x050ff0000008104c */
[C---:B--2---:R-:W-:Y:S08]  /*578f0*/  HMMA.1688.F32.TF32 R96, R196.reuse, R58, R96 ;  /* 0x0000003ac460723c */ /* 0x044ff00000081060 */
[C---:B---3--:R-:W-:Y:S08]  /*57900*/  HMMA.1688.F32.TF32 R100, R196.reuse, R54, R100 ;  /* 0x00000036c464723c */ /* 0x048ff00000081064 */
[C---:B------:R-:W-:Y:S08]  /*57910*/  HMMA.1688.F32.TF32 R116, R196.reuse, R38, R116 ;  /* 0x00000026c474723c */ /* 0x040ff00000081074 */
[C---:B------:R-:W-:Y:S08]  /*57920*/  HMMA.1688.F32.TF32 R108, R196.reuse, R46, R108 ;  /* 0x0000002ec46c723c */ /* 0x040ff0000008106c */
[C---:B------:R-:W-:Y:S08]  /*57930*/  HMMA.1688.F32.TF32 R112, R196.reuse, R42, R112 ;  /* 0x0000002ac470723c */ /* 0x040ff00000081070 */
[----:B------:R-:W-:Y:S01]  /*57940*/  HMMA.1688.F32.TF32 R104, R196, R50, R104 ;  /* 0x00000032c468723c */ /* 0x000fe20000081068 */
[----:B------:R-:W-:Y:S01]  /*57950*/  IMAD.MOV.U32 R3, RZ, RZ, R118 ;  /* 0x000000ffff037224 */ /* 0x000fe200078e0076 */
[----:B------:R1:W-:Y:S01]  /*57960*/  STL [R1+0x420], R116 ;  /* 0x0004207401007387 */ /* 0x0003e20000100800 */
[----:B------:R-:W-:Y:S01]  /*57970*/  MOV R2, R119 ;  /* 0x0000007700027202 */ /* 0x000fe20000000f00 */
[----:B------:R-:W-:-:S02]  /*57980*/  IMAD.MOV.U32 R252, RZ, RZ, R117 ;  /* 0x000000fffffc7224 */ /* 0x000fc400078e0075 */
[----:B------:R-:W2:Y:S04]  /*57990*/  LDL.LU.64 R118, [R1+0x1c38] ;  /* 0x001c380001767983 */ /* 0x000ea80000300a00 */
[----:B-1----:R-:W2:Y:S05]  /*579a0*/  LDL.LU.64 R116, [R1+0x1c30] ;  /* 0x001c300001747983 */ /* 0x002eaa0000300a00 */
        /* <DEDUP_REMOVED lines=27> */
[----:B------:R-:W2:Y:S01]  /*57b60*/  LDL.LU.64 R72, [R1+0x1bc0] ;  /* 0x001bc00001487983 */ /* 0x000ea20000300a00 */
[----:B------:R-:W-:Y:S07]  /*57b70*/  HMMA.1688.F32.TF32 R216, R120, R32, R216 ;  /* 0x0000002078d8723c */ /* 0x000fee00000810d8 */
[----:B------:R-:W-:-:S02]  /*57b80*/  LOP3.LUT R32, R0, 0x40, RZ, 0x3c, !PT ;  /* 0x0000004000207812 */ /* 0x000fc400078e3cff */
        /* <DEDUP_REMOVED lines=17> */
[----:B------:R-:W-:Y:S01]  /*57ca0*/  HMMA.1688.F32.TF32 R80, R120, R26, R80 ;  /* 0x0000001a7850723c */ /* 0x000fe20000081050 */
[----:B------:R-:W-:-:S02]  /*57cb0*/  IMAD.MOV.U32 R69, RZ, RZ, R94 ;  /* 0x000000ffff457224 */ /* 0x000fc400078e005e */
[----:B------:R-:W-:-:S05]  /*57cc0*/  IMAD.MOV.U32 R68, RZ, RZ, R95 ;  /* 0x000000ffff447224 */ /* 0x000fca00078e005f */
[----:B--2---:R-:W-:Y:S01]  /*57cd0*/  HMMA.1688.F32.TF32 R72, R196, R70, R72 ;  /* 0x00000046c448723c */ /* 0x004fe20000081048 */
[----:B------:R-:W-:Y:S01]  /*57ce0*/  LOP3.LUT R37, R0, 0x20, RZ, 0x3c, !PT ;  /* 0x0000002000257812 */ /* 0x000fe200078e3cff */
[----:B------:R-:W-:Y:S04]  /*57cf0*/  LDS R196, [R0+0x46880] ;  /* 0x0468800000c47984 */ /* 0x000fe80000000800 */
[----:B------:R-:W-:Y:S04]  /*57d00*/  LDS R198, [R0+0x46c80] ;  /* 0x046c800000c67984 */ /* 0x000fe80000000800 */
[----:B------:R-:W-:Y:S04]  /*57d10*/  LDS R197, [R37+0x46880] ;  /* 0x0468800025c57984 */ /* 0x000fe80000000800 */
[----:B------:R-:W1:Y:S09]  /*57d20*/  LDS R199, [R37+0x46c80] ;  /* 0x046c800025c77984 */ /* 0x000e720000000800 */
[----:B------:R-:W-:Y:S04]  /*57d30*/  STL.64 [R1+0x280], R72 ;  /* 0x0002804801007387 */ /* 0x000fe80000100a00 */
[----:B------:R2:W-:Y:S02]  /*57d40*/  STL.64 [R1+0x288], R74 ;  /* 0x0002884a01007387 */ /* 0x0005e40000100a00 */
[C---:B--2---:R-:W-:Y:S02]  /*57d50*/  HMMA.1688.F32.TF32 R72, R120.reuse, R10, R76 ;  /* 0x0000000a7848723c */ /* 0x044fe4000008104c */
[----:B------:R-:W2:Y:S11]  /*57d60*/  LDL.LU R76, [R1+0xf0] ;  /* 0x0000f000014c7983 */ /* 0x000eb60000300800 */
[----:B------:R-:W-:Y:S10]  /*57d70*/  @!UPT UIADD3 URZ, URZ, URZ, URZ ;  /* 0x0000003f3f3ff290 */ /* 0x000ff4000fffe03f */
[----:B------:R-:W-:Y:S04]  /*57d80*/  STL.64 [R1+0x270], R72 ;  /* 0x0002704801007387 */ /* 0x000fe80000100a00 */
[----:B------:R-:W-:Y:S04]  /*57d90*/  STL.64 [R1+0x278], R74 ;  /* 0x0002784a01007387 */ /* 0x000fe80000100a00 */
[----:B------:R-:W2:Y:S04]  /*57da0*/  LDL.LU R77, [R1+0xf4] ;  /* 0x0000f400014d7983 */ /* 0x000ea80000300800 */
[----:B------:R-:W2:Y:S04]  /*57db0*/  LDL.LU R78, [R1+0xf8] ;  /* 0x0000f800014e7983 */ /* 0x000ea80000300800 */
[----:B------:R-:W2:Y:S04]  /*57dc0*/  LDL.LU R79, [R1+0xfc] ;  /* 0x0000fc00014f7983 */ /* 0x000ea80000300800 */
[----:B------:R1:W-:Y:S04]  /*57dd0*/  STL.64 [R1+0x260], R92 ;  /* 0x0002605c01007387 */ /* 0x0003e80000100a00 */
[----:B------:R-:W3:Y:S04]  /*57de0*/  LDL.LU.64 R94, [R1+0x1bb8] ;  /* 0x001bb800015e7983 */ /* 0x000ee80000300a00 */
[----:B------:R-:W-:Y:S04]  /*57df0*/  LDS R72, [R32+0x46880] ;  /* 0x0468800020487984 */ /* 0x000fe80000000800 */
[----:B-1----:R-:W3:Y:S04]  /*57e00*/  LDL.LU.64 R92, [R1+0x1bb0] ;  /* 0x001bb000015c7983 */ /* 0x002ee80000300a00 */
[----:B------:R-:W-:Y:S04]  /*57e10*/  STL.64 [R1+0x250], R88 ;  /* 0x0002505801007387 */ /* 0x000fe80000100a00 */
[----:B------:R1:W-:Y:S04]  /*57e20*/  STL.64 [R1+0x258], R90 ;  /* 0x0002585a01007387 */ /* 0x0003e80000100a00 */
[----:B------:R-:W-:Y:S04]  /*57e30*/  LDS R74, [R32+0x46c80] ;  /* 0x046c8000204a7984 */ /* 0x000fe80000000800 */
[----:B------:R-:W-:Y:S04]  /*57e40*/  LDS R73, [R33+0x46880] ;  /* 0x0468800021497984 */ /* 0x000fe80000000800 */
[----:B-1----:R-:W3:Y:S04]  /*57e50*/  LDL.LU.64 R90, [R1+0x1ba8] ;  /* 0x001ba800015a7983 */ /* 0x002ee80000300a00 */
[----:B------:R-:W3:Y:S04]  /*57e60*/  LDL.LU.64 R88, [R1+0x1ba0] ;  /* 0x001ba00001587983 */ /* 0x000ee80000300a00 */
[----:B------:R-:W-:Y:S04]  /*57e70*/  STL.64 [R1+0x240], R84 ;  /* 0x0002405401007387 */ /* 0x000fe80000100a00 */
[----:B------:R1:W-:Y:S04]  /*57e80*/  STL.64 [R1+0x248], R86 ;  /* 0x0002485601007387 */ /* 0x0003e80000100a00 */
        /* <DEDUP_REMOVED lines=13> */
[C---:B------:R-:W-:Y:S11]  /*57f60*/  HMMA.1688.F32.TF32 R80, R120.reuse, R38, R84 ;  /* 0x000000267850723c */ /* 0x040ff60000081054 */
[----:B------:R-:W-:Y:S04]  /*57f70*/  @!UPT UIADD3 URZ, URZ, URZ, URZ ;  /* 0x0000003f3f3ff290 */ /* 0x000fe8000fffe03f */
[----:B------:R-:W-:Y:S04]  /*57f80*/  STL.64 [R1+0x210], R76 ;  /* 0x0002104c01007387 */ /* 0x000fe80000100a00 */
[----:B------:R1:W-:Y:S02]  /*57f90*/  STL.64 [R1+0x218], R78 ;  /* 0x0002184e01007387 */ /* 0x0003e40000100a00 */
[C---:B-1----:R-:W-:Y:S02]  /*57fa0*/  HMMA.1688.F32.TF32 R76, R120.reuse, R42, R88 ;  /* 0x0000002a784c723c */ /* 0x042fe40000081058 */
[----:B------:R-:W-:Y:S04]  /*57fb0*/  STL.64 [R1+0x200], R80 ;  /* 0x0002005001007387 */ /* 0x000fe80000100a00 */
[----:B------:R-:W-:Y:S02]  /*57fc0*/  STL.64 [R1+0x208], R82 ;  /* 0x0002085201007387 */ /* 0x000fe40000100a00 */
[C---:B------:R-:W-:Y:S02]  /*57fd0*/  HMMA.1688.F32.TF32 R84, R120.reuse, R46, R92 ;  /* 0x0000002e7854723c */ /* 0x040fe4000008105c */
[----:B------:R-:W-:Y:S04]  /*57fe0*/  LDS R88, [R0+0x47000] ;  /* 0x0470000000587984 */ /* 0x000fe80000000800 */
[----:B------:R-:W-:Y:S09]  /*57ff0*/  LDS R90, [R0+0x47400] ;  /* 0x04740000005a7984 */ /* 0x000ff20000000800 */
        /* <DEDUP_REMOVED lines=9> */
[C---:B----4-:R-:W-:Y:S01]  /*58090*/  HMMA.1688.F32.TF32 R76, R120.reuse, R62, R108 ;  /* 0x0000003e784c723c */ /* 0x050fe2000008106c */
[----:B------:R-:W-:Y:S04]  /*580a0*/  STL.64 [R1+0x1e0], R84 ;  /* 0x0001e05401007387 */ /* 0x000fe80000100a00 */
[----:B------:R-:W-:Y:S04]  /*580b0*/  STL.64 [R1+0x1e8], R86 ;  /* 0x0001e85601007387 */ /* 0x000fe80000100a00 */
[----:B------:R-:W-:Y:S04]  /*580c0*/  STL.64 [R1+0x1d0], R80 ;  /* 0x0001d05001007387 */ /* 0x000fe80000100a00 */
[----:B------:R1:W-:Y:S02]  /*580d0*/  STL.64 [R1+0x1d8], R82 ;  /* 0x0001d85201007387 */ /* 0x0003e40000100a00 */
[----:B-1----:R-:W-:Y:S09]  /*580e0*/  HMMA.1688.F32.TF32 R80, R120, R58, R104 ;  /* 0x0000003a7850723c */ /* 0x002ff20000081068 */
[----:B------:R-:W-:-:S02]  /*580f0*/  IMAD.MOV.U32 R107, RZ, RZ, R76 ;  /* 0x000000ffff6b7224 */ /* 0x000fc400078e004c */
[----:B------:R-:W-:Y:S02]  /*58100*/  IMAD.MOV.U32 R106, RZ, RZ, R77 ;  /* 0x000000ffff6a7224 */ /* 0x000fe400078e004d */
[----:B------:R-:W-:Y:S02]  /*58110*/  IMAD.MOV.U32 R105, RZ, RZ, R78 ;  /* 0x000000ffff697224 */ /* 0x000fe400078e004e */
[----:B------:R-:W-:Y:S02]  /*58120*/  IMAD.MOV.U32 R104, RZ, RZ, R79 ;  /* 0x000000ffff687224 */ /* 0x000fe400078e004f */
[C---:B------:R-:W-:Y:S06]  /*58130*/  HMMA.1688.F32.TF32 R76, R120.reuse, R70, R116 ;  /* 0x00000046784c723c */ /* 0x040fec0000081074 */
[----:B------:R-:W-:Y:S04]  /*58140*/  STL.64 [R1+0x3a0], R80 ;  /* 0x0003a05001007387 */ /* 0x000fe80000100a00 */
[----:B------:R1:W-:Y:S02]  /*58150*/  STL.64 [R1+0x3a8], R82 ;  /* 0x0003a85201007387 */ /* 0x0003e40000100a00 */
[----:B-1----:R-:W-:Y:S11]  /*58160*/  HMMA.1688.F32.TF32 R80, R120, R66, R112 ;  /* 0x000000427850723c */ /* 0x002ff60000081070 */
[----:B------:R-:W-:Y:S01]  /*58170*/  @!UPT UIADD3 URZ, URZ, URZ, URZ ;  /* 0x0000003f3f3ff290 */ /* 0x000fe2000fffe03f */
[----:B------:R-:W-:Y:S01]  /*58180*/  IMAD.MOV.U32 R111, RZ, RZ, R76 ;  /* 0x000000ffff6f7224 */ /* 0x000fe200078e004c */
[----:B------:R-:W-:Y:S01]  /*58190*/  MOV R110, R77 ;  /* 0x0000004d006e7202 */ /* 0x000fe20000000f00 */
[----:B------:R-:W-:Y:S02]  /*581a0*/  IMAD.MOV.U32 R109, RZ, RZ, R78 ;  /* 0x000000ffff6d7224 */ /* 0x000fe400078e004e */
[----:B------:R-:W-:Y:S02]  /*581b0*/  IMAD.MOV.U32 R108, RZ, RZ, R79 ;  /* 0x000000ffff6c7224 */ /* 0x000fe400078e004f */
[C---:B------:R-:W-:Y:S08]  /*581c0*/  HMMA.1688.F32.TF32 R76, R196.reuse, R10, R124 ;  /* 0x0000000ac44c723c */ /* 0x040ff0000008107c */
[C---:B------:R-:W-:Y:S01]  /*581d0*/  HMMA.1688.F32.TF32 R84, R196.reuse, R14, R128 ;  /* 0x0000000ec454723c */ /* 0x040fe20000081080 */
[----:B------:R-:W-:Y:S04]  /*581e0*/  STL.64 [R1+0x380], R80 ;  /* 0x0003805001007387 */ /* 0x000fe80000100a00 */
[----:B------:R1:W-:Y:S10]  /*581f0*/  STL.64 [R1+0x388], R82 ;  /* 0x0003885201007387 */ /* 0x0003f40000100a00 */
[----:B------:R-:W-:Y:S04]  /*58200*/  STL.64 [R1+0x370], R76 ;  /* 0x0003704c01007387 */ /* 0x000fe80000100a00 */
[----:B------:R2:W-:Y:S01]  /*58210*/  STL.64 [R1+0x378], R78 ;  /* 0x0003784e01007387 */ /* 0x0005e20000100a00 */
[C---:B-1----:R-:W-:Y:S08]  /*58220*/  HMMA.1688.F32.TF32 R80, R196.reuse, R18, R132 ;  /* 0x00000012c450723c */ /* 0x042ff00000081084 */
[C---:B--2---:R-:W-:Y:S01]  /*58230*/  HMMA.1688.F32.TF32 R76, R196.reuse, R22, R136 ;  /* 0x00000016c44c723c */ /* 0x044fe20000081088 */
[----:B------:R-:W-:Y:S04]  /*58240*/  STL.64 [R1+0x360], R84 ;  /* 0x0003605401007387 */ /* 0x000fe80000100a00 */
[----:B------:R1:W-:Y:S10]  /*58250*/  STL.64 [R1+0x368], R86 ;  /* 0x0003685601007387 */ /* 0x0003f40000100a00 */
[----:B------:R-:W-:Y:S01]  /*58260*/  STL.64 [R1+0x350], R80 ;  /* 0x0003505001007387 */ /* 0x000fe20000100a00 */
[C---:B-1----:R-:W-:Y:S03]  /*58270*/  HMMA.1688.F32.TF32 R84, R196.reuse, R26, R140 ;  /* 0x0000001ac454723c */ /* 0x042fe6000008108c */
[----:B------:R1:W-:Y:S04]  /*58280*/  STL.64 [R1+0x358], R82 ;  /* 0x0003585201007387 */ /* 0x0003e80000100a00 */
[----:B------:R-:W-:Y:S04]  /*58290*/  STL.64 [R1+0x340], R76 ;  /* 0x0003404c01007387 */ /* 0x000fe80000100a00 */
[----:B------:R2:W-:Y:S01]  /*582a0*/  STL.64 [R1+0x348], R78 ;  /* 0x0003484e01007387 */ /* 0x0005e20000100a00 */
[C---:B-1----:R-:W-:Y:S08]  /*582b0*/  HMMA.1688.F32.TF32 R80, R196.reuse, R30, R144 ;  /* 0x0000001ec450723c */ /* 0x042ff00000081090 */
[C---:B--2---:R-:W-:Y:S03]  /*582c0*/  HMMA.1688.F32.TF32 R76, R196.reuse, R34, R148 ;  /* 0x00000022c44c723c */ /* 0x044fe60000081094 */
[----:B------:R-:W-:Y:S04]  /*582d0*/  STL.64 [R1+0x330], R84 ;  /* 0x0003305401007387 */ /* 0x000fe80000100a00 */
[----:B------:R-:W-:Y:S08]  /*582e0*/  STL.64 [R1+0x338], R86 ;  /* 0x0003385601007387 */ /* 0x000ff00000100a00 */
[----:B------:R-:W-:Y:S04]  /*582f0*/  STL.64 [R1+0x320], R80 ;  /* 0x0003205001007387 */ /* 0x000fe80000100a00 */
[----:B------:R-:W-:Y:S04]  /*58300*/  STL.64 [R1+0x328], R82 ;  /* 0x0003285201007387 */ /* 0x000fe80000100a00 */
[----:B------:R-:W-:Y:S04]  /*58310*/  STL.64 [R1+0x310], R76 ;  /* 0x0003104c01007387 */ /* 0x000fe80000100a00 */
[----:B------:R1:W-:Y:S02]  /*58320*/  STL.64 [R1+0x318], R78 ;  /* 0x0003184e01007387 */ /* 0x0003e40000100a00 */
[C---:B-1----:R-:W-:Y:S08]  /*58330*/  HMMA.1688.F32.TF32 R76, R196.reuse, R46, R160 ;  /* 0x0000002ec44c723c */ /* 0x042ff000000810a0 */
[C---:B------:R-:W-:Y:S08]  /*58340*/  HMMA.1688.F32.TF32 R84, R196.reuse, R38, R152 ;  /* 0x00000026c454723c */ /* 0x040ff00000081098 */
[----:B------:R-:W-:Y:S08]  /*58350*/  HMMA.1688.F32.TF32 R80, R196, R42, R156 ;  /* 0x0000002ac450723c */ /* 0x000ff0000008109c */
[----:B------:R-:W-:Y:S01]  /*58360*/  IMAD.MOV.U32 R163, RZ, RZ, R76 ;  /* 0x000000ffffa37224 */ /* 0x000fe200078e004c */
[----:B------:R-:W-:Y:S01]  /*58370*/  MOV R160, R79 ;  /* 0x0000004f00a07202 */ /* 0x000fe20000000f00 */
[----:B------:R-:W-:-:S02]  /*58380*/  IMAD.MOV.U32 R162, RZ, RZ, R77 ;  /* 0x000000ffffa27224 */ /* 0x000fc400078e004d */
[----:B------:R-:W-:Y:S02]  /*58390*/  IMAD.MOV.U32 R161, RZ, RZ, R78 ;  /* 0x000000ffffa17224 */ /* 0x000fe400078e004e */
[C---:B------:R-:W-:Y:S01]  /*583a0*/  HMMA.1688.F32.TF32 R76, R196.reuse, R50, R164 ;  /* 0x00000032c44c723c */ /* 0x040fe200000810a4 */
[----:B------:R-:W-:Y:S04]  /*583b0*/  STL.64 [R1+0x300], R84 ;  /* 0x0003005401007387 */ /* 0x000fe80000100a00 */
[----:B------:R-:W-:Y:S04]  /*583c0*/  STL.64 [R1+0x308], R86 ;  /* 0x0003085601007387 */ /* 0x000fe80000100a00 */
[----:B------:R-:W-:Y:S04]  /*583d0*/  STL.64 [R1+0x2f0], R80 ;  /* 0x0002f05001007387 */ /* 0x000fe80000100a00 */
[----:B------:R-:W-:Y:S10]  /*583e0*/  STL.64 [R1+0x2f8], R82 ;  /* 0x0002f85201007387 */ /* 0x000ff40000100a00 */
        /* <DEDUP_REMOVED lines=9> */
[C---:B------:R-:W-:Y:S08]  /*58480*/  HMMA.1688.F32.TF32 R76, R196.reuse, R66, R180 ;  /* 0x00000042c44c723c */ /* 0x040ff000000810b4 */
[C---:B------:R-:W-:Y:S08]  /*58490*/  HMMA.1688.F32.TF32 R84, R196.reuse, R54, R168 ;  /* 0x00000036c454723c */ /* 0x040ff000000810a8 */
[----:B------:R-:W-:Y:S08]  /*584a0*/  HMMA.1688.F32.TF32 R80, R196, R58, R172 ;  /* 0x0000003ac450723c */ /* 0x000ff000000810ac */
[----:B------:R-:W-:Y:S01]  /*584b0*/  IMAD.MOV.U32 R171, RZ, RZ, R76 ;  /* 0x000000ffffab7224 */ /* 0x000fe200078e004c */
[----:B------:R-:W-:Y:S01]  /*584c0*/  MOV R170, R77 ;  /* 0x0000004d00aa7202 */ /* 0x000fe20000000f00 */
[----:B------:R-:W-:-:S02]  /*584d0*/  IMAD.MOV.U32 R169, RZ, RZ, R78 ;  /* 0x000000ffffa97224 */ /* 0x000fc400078e004e */
[----:B------:R-:W-:Y:S02]  /*584e0*/  IMAD.MOV.U32 R168, RZ, RZ, R79 ;  /* 0x000000ffffa87224 */ /* 0x000fe400078e004f */
[----:B------:R-:W-:Y:S01]  /*584f0*/  HMMA.1688.F32.TF32 R76, R196, R70, R184 ;  /* 0x00000046c44c723c */ /* 0x000fe200000810b8 */
[----:B------:R-:W-:Y:S04]  /*58500*/  STL.64 [R1+0x2c0], R84 ;  /* 0x0002c05401007387 */ /* 0x000fe80000100a00 */
[----:B------:R1:W-:Y:S04]  /*58510*/  STL.64 [R1+0x2c8], R86 ;  /* 0x0002c85601007387 */ /* 0x0003e80000100a00 */
[----:B------:R-:W-:Y:S04]  /*58520*/  STL.64 [R1+0x2b0], R80 ;  /* 0x0002b05001007387 */ /* 0x000fe80000100a00 */
[----:B------:R2:W-:Y:S01]  /*58530*/  STL.64 [R1+0x2b8], R82 ;  /* 0x0002b85201007387 */ /* 0x0005e20000100a00 */
[C---:B-1----:R-:W-:Y:S09]  /*58540*/  HMMA.1688.F32.TF32 R84, R72.reuse, R10, R188 ;  /* 0x0000000a4854723c */ /* 0x042ff200000810bc */
[----:B------:R-:W-:Y:S01]  /*58550*/  STL.64 [R1+0x1a0], R76 ;  /* 0x0001a04c01007387 */ /* 0x000fe20000100a00 */
[----:B------:R-:W-:Y:S01]  /*58560*/  IMAD.MOV.U32 R157, RZ, RZ, R79 ;  /* 0x000000ffff9d7224 */ /* 0x000fe200078e004f */
[C---:B--2---:R-:W-:Y:S02]  /*58570*/  HMMA.1688.F32.TF32 R80, R72.reuse, R14, R192 ;  /* 0x0000000e4850723c */ /* 0x044fe400000810c0 */
[----:B------:R1:W-:Y:S06]  /*58580*/  STL [R1+0x1a8], R78 ;  /* 0x0001a84e01007387 */ /* 0x0003ec0000100800 */
[C---:B-1----:R-:W-:Y:S04]  /*58590*/  HMMA.1688.F32.TF32 R76, R72.reuse, R18, R200 ;  /* 0x00000012484c723c */ /* 0x042fe800000810c8 */
[----:B------:R-:W-:Y:S04]  /*585a0*/  STL.64 [R1+0x190], R84 ;  /* 0x0001905401007387 */ /* 0x000fe80000100a00 */
[----:B------:R1:W-:Y:S07]  /*585b0*/  STL.64 [R1+0x198], R86 ;  /* 0x0001985601007387 */ /* 0x0003ee0000100a00 */
[----:B------:R-:W-:Y:S04]  /*585c0*/  STL.64 [R1+0x180], R80 ;  /* 0x0001805001007387 */ /* 0x000fe80000100a00 */
[----:B------:R2:W-:Y:S01]  /*585d0*/  STL.64 [R1+0x188], R82 ;  /* 0x0001885201007387 */ /* 0x0005e20000100a00 */
[C---:B-1----:R-:W-:Y:S03]  /*585e0*/  HMMA.1688.F32.TF32 R84, R72.reuse, R22, R204 ;  /* 0x000000164854723c */ /* 0x042fe600000810cc */
[----:B------:R-:W-:Y:S05]  /*585f0*/  STL.64 [R1+0x170], R76 ;  /* 0x0001704c01007387 */ /* 0x000fea0000100a00 */
[C---:B--2---:R-:W-:Y:S01]  /*58600*/  HMMA.1688.F32.TF32 R80, R72.reuse, R26, R208 ;  /* 0x0000001a4850723c */ /* 0x044fe200000810d0 */
[----:B------:R1:W-:Y:S07]  /*58610*/  STL.64 [R1+0x178], R78 ;  /* 0x0001784e01007387 */ /* 0x0003ee0000100a00 */
[C---:B------:R-:W-:Y:S08]  /*58620*/  HMMA.1688.F32.TF32 R32, R72.reuse, R34, R216 ;  /* 0x000000224820723c */ /* 0x040ff000000810d8 */
[C---:B-1----:R-:W-:Y:S08]  /*58630*/  HMMA.1688.F32.TF32 R76, R72.reuse, R30, R212 ;  /* 0x0000001e484c723c */ /* 0x042ff000000810d4 */
[C---:B------:R-:W-:Y:S08]  /*58640*/  HMMA.1688.F32.TF32 R36, R72.reuse, R38, R220 ;  /* 0x000000264824723c */ /* 0x040ff000000810dc */
[C---:B------:R-:W-:Y:S01]  /*58650*/  HMMA.1688.F32.TF32 R40, R72.reuse, R42, R224 ;  /* 0x0000002a4828723c */ /* 0x040fe200000810e0 */
[----:B------:R-:W-:Y:S04]  /*58660*/  STL.64 [R1+0x160], R84 ;  /* 0x0001605401007387 */ /* 0x000fe80000100a00 */
[----:B------:R-:W-:Y:S04]  /*58670*/  STL.64 [R1+0x168], R86 ;  /* 0x0001685601007387 */ /* 0x000fe80000100a00 */
[----:B------:R-:W-:Y:S04]  /*58680*/  STL.64 [R1+0x150], R80 ;  /* 0x0001505001007387 */ /* 0x000fe80000100a00 */
[----:B------:R-:W-:Y:S04]  /*58690*/  STL.64 [R1+0x158], R82 ;  /* 0x0001585201007387 */ /* 0x000fe80000100a00 */
[----:B------:R-:W-:Y:S04]  /*586a0*/  STL.64 [R1+0x140], R76 ;  /* 0x0001404c01007387 */ /* 0x000fe80000100a00 */
[----:B------:R-:W-:Y:S04]  /*586b0*/  STL.64 [R1+0x148], R78 ;  /* 0x0001484e01007387 */ /* 0x000fe80000100a00 */
[----:B------:R-:W-:Y:S04]  /*586c0*/  STL.64 [R1+0xc0], R32 ;  /* 0x0000c02001007387 */ /* 0x000fe80000100a00 */
[----:B------:R1:W-:Y:S04]  /*586d0*/  STL.64 [R1+0xc8], R34 ;  /* 0x0000c82201007387 */ /* 0x0003e80000100a00 */
[----:B------:R-:W-:Y:S04]  /*586e0*/  STL.64 [R1+0xd0], R36 ;  /* 0x0000d02401007387 */ /* 0x000fe80000100a00 */
[----:B------:R2:W-:Y:S04]  /*586f0*/  STL.64 [R1+0xd8], R38 ;  /* 0x0000d82601007387 */ /* 0x0005e80000100a00 */
[----:B------:R-:W-:Y:S04]  /*58700*/  STL.64 [R1+0xf0], R40 ;  /* 0x0000f02801007387 */ /* 0x000fe80000100a00 */
[----:B------:R3:W-:Y:S04]  /*58710*/  STL.64 [R1+0xf8], R42 ;  /* 0x0000f82a01007387 */ /* 0x0007e80000100a00 */
[----:B------:R-:W4:Y:S01]  /*58720*/  LDL R65, [R1+0x16b4] ;  /* 0x0016b40001417983 */ /* 0x000f220000100800 */
[C---:B-1----:R-:W-:Y:S08]  /*58730*/  HMMA.1688.F32.TF32 R32, R72.reuse, R46, R228 ;  /* 0x0000002e4820723c */ /* 0x042ff000000810e4 */
[----:B------:R-:W-:Y:S01]  /*58740*/  HMMA.1688.F32.TF32 R4, R72, R70, R4 ;  /* 0x000000464804723c */ /* 0x000fe20000081004 */
[----:B------:R-:W-:-:S02]  /*58750*/  IMAD.MOV.U32 R118, RZ, RZ, R17 ;  /* 0x000000ffff767224 */ /* 0x000fc400078e0011 */
[----:B------:R-:W-:Y:S01]  /*58760*/  IMAD.MOV.U32 R119, RZ, RZ, R16 ;  /* 0x000000ffff777224 */ /* 0x000fe200078e0010 */
[----:B------:R-:W-:Y:S01]  /*58770*/  MOV R117, R20 ;  /* 0x0000001400757202 */ /* 0x000fe20000000f00 */
[----:B------:R-:W-:Y:S02]  /*58780*/  IMAD.MOV.U32 R116, RZ, RZ, R21 ;  /* 0x000000ffff747224 */ /* 0x000fe400078e0015 */
[----:B------:R-:W-:Y:S01]  /*58790*/  IMAD.MOV.U32 R114, RZ, RZ, R25 ;  /* 0x000000ffff727224 */ /* 0x000fe200078e0019 */
[C---:B--2---:R-:W-:Y:S01]  /*587a0*/  HMMA.1688.F32.TF32 R36, R72.reuse, R50, R232 ;  /* 0x000000324824723c */ /* 0x044fe200000810e8 */
[----:B------:R-:W-:Y:S02]  /*587b0*/  IMAD.MOV.U32 R115, RZ, RZ, R24 ;  /* 0x000000ffff737224 */ /* 0x000fe400078e0018 */
[----:B------:R-:W-:Y:S02]  /*587c0*/  IMAD.MOV.U32 R112, RZ, RZ, R29 ;  /* 0x000000ffff707224 */ /* 0x000fe400078e001d */
[----:B------:R-:W-:Y:S01]  /*587d0*/  IMAD.MOV.U32 R113, RZ, RZ, R28 ;  /* 0x000000ffff717224 */ /* 0x000fe200078e001c */
[C---:B------:R-:W-:Y:S01]  /*587e0*/  LOP3.LUT R158, R0.reuse, 0x40, RZ, 0x3c, !PT ;  /* 0x00000040009e7812 */ /* 0x040fe200078e3cff */
[----:B------:R-:W-:Y:S04]  /*587f0*/  STL.64 [R1+0x130], R32 ;  /* 0x0001302001007387 */ /* 0x000fe80000100a00 */
[----:B------:R1:W-:Y:S01]  /*58800*/  STL.64 [R1+0x138], R34 ;  /* 0x0001382201007387 */ /* 0x0003e20000100a00 */
[C---:B---3--:R-:W-:Y:S01]  /*58810*/  HMMA.1688.F32.TF32 R40, R72.reuse, R58, R240 ;  /* 0x0000003a4828723c */ /* 0x048fe200000810f0 */
[----:B------:R-:W-:Y:S01]  /*58820*/  IMAD.MOV.U32 R78, RZ, RZ, R9 ;  /* 0x000000ffff4e7224 */ /* 0x000fe200078e0009 */
[----:B------:R-:W-:Y:S01]  /*58830*/  MOV R79, R8 ;  /* 0x00000008004f7202 */ /* 0x000fe20000000f00 */
[----:B------:R-:W-:Y:S01]  /*58840*/  IMAD.MOV.U32 R76, RZ, RZ, R13 ;  /* 0x000000ffff4c7224 */ /* 0x000fe200078e000d */
[C---:B------:R-:W-:Y:S01]  /*58850*/  LOP3.LUT R159, R0.reuse, 0x60, RZ, 0x3c, !PT ;  /* 0x00000060009f7812 */ /* 0x040fe200078e3cff */
[----:B------:R-:W-:Y:S01]  /*58860*/  IMAD.MOV.U32 R77, RZ, RZ, R12 ;  /* 0x000000ffff4d7224 */ /* 0x000fe200078e000c */
[----:B------:R-:W-:Y:S01]  /*58870*/  LOP3.LUT R235, R0, 0x20, RZ, 0x3c, !PT ;  /* 0x0000002000eb7812 */ /* 0x000fe200078e3cff */
[----:B------:R-:W-:Y:S01]  /*58880*/  LDS R152, [R158+0x47000] ;  /* 0x047000009e987984 */ /* 0x000fe20000000800 */
[C---:B-1----:R-:W-:Y:S03]  /*58890*/  HMMA.1688.F32.TF32 R32, R72.reuse, R54, R236 ;  /* 0x000000364820723c */ /* 0x042fe600000810ec */
[----:B------:R-:W-:Y:S04]  /*588a0*/  STL.64 [R1+0x120], R36 ;  /* 0x0001202401007387 */ /* 0x000fe80000100a00 */
[----:B------:R1:W-:Y:S04]  /*588b0*/  STL.64 [R1+0x128], R38 ;  /* 0x0001282601007387 */ /* 0x0003e80000100a00 */
[----:B------:R-:W-:Y:S04]  /*588c0*/  LDS R89, [R235+0x47000] ;  /* 0x04700000eb597984 */ /* 0x000fe80000000800 */
[----:B------:R-:W-:Y:S01]  /*588d0*/  LDS R91, [R235+0x47400] ;  /* 0x04740000eb5b7984 */ /* 0x000fe20000000800 */
[----:B-1----:R-:W-:Y:S03]  /*588e0*/  HMMA.1688.F32.TF32 R36, R72, R62, R244 ;  /* 0x0000003e4824723c */ /* 0x002fe600000810f4 */
[----:B------:R-:W-:Y:S04]  /*588f0*/  LDS R154, [R158+0x47400] ;  /* 0x047400009e9a7984 */ /* 0x000fe80000000800 */
[----:B------:R-:W-:Y:S01]  /*58900*/  LDS R153, [R159+0x47000] ;  /* 0x047000009f997984 */ /* 0x000fe20000000800 */
[----:B------:R-:W-:Y:S01]  /*58910*/  IMAD.MOV.U32 R234, RZ, RZ, R33 ;  /* 0x000000ffffea7224 */ /* 0x000fe200078e0021 */
[----:B------:R-:W-:Y:S01]  /*58920*/  MOV R232, R35 ;  /* 0x0000002300e87202 */ /* 0x000fe20000000f00 */
[----:B------:R-:W-:Y:S01]  /*58930*/  IMAD.MOV.U32 R233, RZ, RZ, R34 ;  /* 0x000000ffffe97224 */ /* 0x000fe200078e0022 */
[----:B------:R1:W-:Y:S04]  /*58940*/  STL [R1+0x110], R32 ;  /* 0x0001102001007387 */ /* 0x0003e80000100800 */
[----:B------:R-:W-:Y:S01]  /*58950*/  LDS R155, [R159+0x47400] ;  /* 0x047400009f9b7984 */ /* 0x000fe20000000800 */
[----:B------:R-:W-:Y:S01]  /*58960*/  IMAD.MOV.U32 R147, RZ, RZ, R104 ;  /* 0x000000ffff937224 */ /* 0x000fe200078e0068 */
[----:B------:R-:W-:Y:S01]  /*58970*/  MOV R146, R105 ;  /* 0x0000006900927202 */ /* 0x000fe20000000f00 */
[----:B------:R-:W-:-:S02]  /*58980*/  IMAD.MOV.U32 R145, RZ, RZ, R106 ;  /* 0x000000ffff917224 */ /* 0x000fc400078e006a */
[----:B------:R-:W-:Y:S01]  /*58990*/  IMAD.MOV.U32 R144, RZ, RZ, R107 ;  /* 0x000000ffff907224 */ /* 0x000fe200078e006b */
[----:B-1----:R-:W-:Y:S01]  /*589a0*/  HMMA.1688.F32.TF32 R32, R72, R66, R248 ;  /* 0x000000424820723c */ /* 0x002fe200000810f8 */
[----:B------:R-:W-:Y:S04]  /*589b0*/  STL.64 [R1+0x100], R40 ;  /* 0x0001002801007387 */ /* 0x000fe80000100a00 */
[----:B------:R-:W-:Y:S04]  /*589c0*/  STL.64 [R1+0x108], R42 ;  /* 0x0001082a01007387 */ /* 0x000fe80000100a00 */
[----:B------:R-:W-:Y:S04]  /*589d0*/  STL.64 [R1+0xe0], R36 ;  /* 0x0000e02401007387 */ /* 0x000fe80000100a00 */
[----:B------:R-:W-:Y:S01]  /*589e0*/  STL.64 [R1+0xe8], R38 ;  /* 0x0000e82601007387 */ /* 0x000fe20000100a00 */
[----:B------:R-:W-:-:S02]  /*589f0*/  IMAD.MOV.U32 R139, RZ, RZ, R100 ;  /* 0x000000ffff8b7224 */ /* 0x000fc400078e0064 */
[----:B------:R-:W-:Y:S02]  /*58a00*/  IMAD.MOV.U32 R138, RZ, RZ, R101 ;  /* 0x000000ffff8a7224 */ /* 0x000fe400078e0065 */
[----:B------:R-:W-:Y:S02]  /*58a10*/  IMAD.MOV.U32 R137, RZ, RZ, R102 ;  /* 0x000000ffff897224 */ /* 0x000fe400078e0066 */
[----:B------:R-:W-:Y:S02]  /*58a20*/  IMAD.MOV.U32 R136, RZ, RZ, R103 ;  /* 0x000000ffff887224 */ /* 0x000fe400078e0067 */
[----:B------:R-:W-:Y:S01]  /*58a30*/  IMAD.MOV.U32 R175, RZ, RZ, R108 ;  /* 0x000000ffffaf7224 */ /* 0x000fe200078e006c */
[----:B------:R-:W-:Y:S04]  /*58a40*/  STL.64 [R1+0xb0], R32 ;  /* 0x0000b02001007387 */ /* 0x000fe80000100a00 */
[----:B------:R-:W-:Y:S04]  /*58a50*/  STL.64 [R1+0xb8], R34 ;  /* 0x0000b82201007387 */ /* 0x000fe80000100a00 */
[----:B------:R-:W-:Y:S04]  /*58a60*/  STL.64 [R1], R4 ;  /* 0x0000000401007387 */ /* 0x000fe80000100a00 */
[----:B------:R-:W-:Y:S01]  /*58a70*/  STL.64 [R1+0x8], R6 ;  /* 0x0000080601007387 */ /* 0x000fe20000100a00 */
        /* <DEDUP_REMOVED lines=8> */
[----:B------:R-:W-:Y:S01]  /*58b00*/  IMAD.MOV.U32 R215, RZ, RZ, R164 ;  /* 0x000000ffffd77224 */ /* 0x000fe200078e00a4 */
[----:B------:R-:W-:Y:S01]  /*58b10*/  LDS R220, [R0+0x47080] ;  /* 0x0470800000dc7984 */ /* 0x000fe20000000800 */
[----:B------:R-:W-:Y:S02]  /*58b20*/  IMAD.MOV.U32 R213, RZ, RZ, R166 ;  /* 0x000000ffffd57224 */ /* 0x000fe400078e00a6 */
[----:B------:R-:W-:Y:S01]  /*58b30*/  IMAD.MOV.U32 R212, RZ, RZ, R167 ;  /* 0x000000ffffd47224 */ /* 0x000fe200078e00a7 */
[----:B------:R-:W-:Y:S01]  /*58b40*/  LDS R222, [R0+0x47480] ;  /* 0x0474800000de7984 */ /* 0x000fe20000000800 */
[----:B------:R-:W-:-:S02]  /*58b50*/  IMAD.MOV.U32 R199, RZ, RZ, R160 ;  /* 0x000000ffffc77224 */ /* 0x000fc400078e00a0 */
[----:B------:R-:W-:Y:S01]  /*58b60*/  IMAD.MOV.U32 R198, RZ, RZ, R161 ;  /* 0x000000ffffc67224 */ /* 0x000fe200078e00a1 */
[----:B------:R-:W-:Y:S01]  /*58b70*/  LDS R221, [R235+0x47080] ;  /* 0x04708000ebdd7984 */ /* 0x000fe20000000800 */
[----:B------:R-:W-:Y:S02]  /*58b80*/  IMAD.MOV.U32 R197, RZ, RZ, R162 ;  /* 0x000000ffffc57224 */ /* 0x000fe400078e00a2 */
[----:B------:R-:W-:Y:S01]  /*58b90*/  IMAD.MOV.U32 R196, RZ, RZ, R163 ;  /* 0x000000ffffc47224 */ /* 0x000fe200078e00a3 */
[----:B------:R-:W-:Y:S04]  /*58ba0*/  LDS R223, [R235+0x47480] ;  /* 0x04748000ebdf7984 */ /* 0x000fe80000000800 */
[----:B------:R-:W-:Y:S04]  /*58bb0*/  LDS R156, [R158+0x47080] ;  /* 0x047080009e9c7984 */ /* 0x000fe80000000800 */
[----:B----4-:R-:W-:Y:S04]  /*58bc0*/  LDSM.16.M88.4 R8, [R65+0x4180] ;  /* 0x004180004108783b */ /* 0x010fe80000000200 */
[----:B------:R-:W1:Y:S04]  /*58bd0*/  LDSM.16.M88.4 R4, [R65+0x180] ;  /* 0x000180004104783b */ /* 0x000e680000000200 */
[----:B------:R-:W2:Y:S04]  /*58be0*/  LDSM.16.M88.4 R12, [R65+0x8180] ;  /* 0x00818000410c783b */ /* 0x000ea80000000200 */
[----:B------:R-:W3:Y:S04]  /*58bf0*/  LDSM.16.M88.4 R16, [R65+0xc180] ;  /* 0x00c180004110783b */ /* 0x000ee80000000200 */
[----:B------:R-:W4:Y:S04]  /*58c00*/  LDSM.16.M88.4 R20, [R65+0x10180] ;  /* 0x010180004114783b */ /* 0x000f280000000200 */
[----:B------:R-:W1:Y:S04]  /*58c10*/  LDSM.16.M88.4 R24, [R65+0x14180] ;  /* 0x014180004118783b */ /* 0x000e680000000200 */
[----:B------:R-:W2:Y:S04]  /*58c20*/  LDSM.16.M88.4 R28, [R65+0x18180] ;  /* 0x01818000411c783b */ /* 0x000ea80000000200 */
[----:B------:R-:W2:Y:S04]  /*58c30*/  LDSM.16.M88.4 R32, [R65+0x1c180] ;  /* 0x01c180004120783b */ /* 0x000ea80000000200 */
[----:B------:R-:W2:Y:S04]  /*58c40*/  LDSM.16.M88.4 R36, [R65+0x20180] ;  /* 0x020180004124783b */ /* 0x000ea80000000200 */
[----:B------:R-:W2:Y:S04]  /*58c50*/  LDSM.16.M88.4 R40, [R65+0x24180] ;  /* 0x024180004128783b */ /* 0x000ea80000000200 */
[----:B------:R-:W3:Y:S04]  /*58c60*/  LDSM.16.M88.4 R44, [R65+0x28180] ;  /* 0x02818000412c783b */ /* 0x000ee80000000200 */
[----:B------:R-:W3:Y:S04]  /*58c70*/  LDSM.16.M88.4 R48, [R65+0x2c180] ;  /* 0x02c180004130783b */ /* 0x000ee80000000200 */
[----:B------:R-:W4:Y:S04]  /*58c80*/  LDSM.16.M88.4 R52, [R65+0x30180] ;  /* 0x030180004134783b */ /* 0x000f280000000200 */
[----:B------:R-:W4:Y:S04]  /*58c90*/  LDSM.16.M88.4 R56, [R65+0x34180] ;  /* 0x034180004138783b */ /* 0x000f280000000200 */
[----:B------:R-:W4:Y:S04]  /*58ca0*/  LDSM.16.M88.4 R60, [R65+0x38180] ;  /* 0x03818000413c783b */ /* 0x000f280000000200 */
[----:B-1----:R-:W-:Y:S04]  /*58cb0*/  STL [R1+0x1afc], R6 ;  /* 0x001afc0601007387 */ /* 0x002fe80000100800 */
        /* <DEDUP_REMOVED lines=37> */
[----:B------:R-:W1:Y:S01]  /*58f10*/  LDSM.16.M88.4 R64, [R65+0x3c180] ;  /* 0x03c180004140783b */ /* 0x000e620000000200 */
[----:B------:R-:W-:Y:S03]  /*58f20*/  HMMA.1688.F32.TF32 R72, R88, R4, R76 ;  /* 0x000000045848723c */ /* 0x000fe6000008104c */
[----:B------:R-:W4:Y:S04]  /*58f30*/  LDL.LU R84, [R1+0x440] ;  /* 0x0004400001547983 */ /* 0x000f280000300800 */
[----:B------:R-:W4:Y:S04]  /*58f40*/  LDL.LU R85, [R1+0x444] ;  /* 0x0004440001557983 */ /* 0x000f280000300800 */
[----:B------:R-:W4:Y:S04]  /*58f50*/  LDL.LU R86, [R1+0x448] ;  /* 0x0004480001567983 */ /* 0x000f280000300800 */
[----:B------:R-:W4:Y:S01]  /*58f60*/  LDL.LU R87, [R1+0x44c] ;  /* 0x00044c0001577983 */ /* 0x000f220000300800 */
[----:B------:R-:W-:Y:S01]  /*58f70*/  MOV R239, R157 ;  /* 0x0000009d00ef7202 */ /* 0x000fe20000000f00 */
[----:B------:R-:W-:-:S02]  /*58f80*/  IMAD.MOV.U32 R77, RZ, RZ, R252 ;  /* 0x000000ffff4d7224 */ /* 0x000fc400078e00fc */
[----:B------:R-:W-:Y:S01]  /*58f90*/  IMAD.MOV.U32 R78, RZ, RZ, R3 ;  /* 0x000000ffff4e7224 */ /* 0x000fe200078e0003 */
[C---:B------:R-:W-:Y:S01]  /*58fa0*/  HMMA.1688.F32.TF32 R136, R152.reuse, R48, R136 ;  /* 0x000000309888723c */ /* 0x040fe20000081088 */
[----:B------:R-:W-:Y:S01]  /*58fb0*/  IMAD.MOV.U32 R79, RZ, RZ, R2 ;  /* 0x000000ffff4f7224 */ /* 0x000fe200078e0002 */
[----:B------:R-:W-:Y:S04]  /*58fc0*/  LDS R157, [R159+0x47080] ;  /* 0x047080009f9d7984 */ /* 0x000fe80000000800 */
[----:B------:R-:W-:Y:S02]  /*58fd0*/  LDS R158, [R158+0x47480] ;  /* 0x047480009e9e7984 */ /* 0x000fe40000000800 */
[----:B------:R-:W-:Y:S02]  /*58fe0*/  HMMA.1688.F32.TF32 R144, R152, R56, R144 ;  /* 0x000000389890723c */ /* 0x000fe40000081090 */
[----:B------:R-:W2:Y:S04]  /*58ff0*/  LDS R159, [R159+0x47480] ;  /* 0x047480009f9f7984 */ /* 0x000ea80000000800 */
[----:B-1----:R-:W-:Y:S04]  /*59000*/  STL [R1+0x1b74], R66 ;  /* 0x001b744201007387 */ /* 0x002fe80000100800 */
[----:B------:R-:W-:Y:S04]  /*59010*/  STL [R1+0x1b70], R67 ;  /* 0x001b704301007387 */ /* 0x000fe80000100800 */
[----:B------:R-:W4:Y:S04]  /*59020*/  LDL.LU R80, [R1+0x430] ;  /* 0x0004300001507983 */ /* 0x000f280000300800 */
[----:B------:R-:W-:Y:S04]  /*59030*/  STL.64 [R1+0xa0], R72 ;  /* 0x0000a04801007387 */ /* 0x000fe80000100a00 */
[----:B------:R1:W-:Y:S04]  /*59040*/  STL.64 [R1+0xa8], R74 ;  /* 0x0000a84a01007387 */ /* 0x0003e80000100a00 */
[----:B------:R-:W4:Y:S04]  /*59050*/  LDL.LU R81, [R1+0x434] ;  /* 0x0004340001517983 */ /* 0x000f280000300800 */
[----:B------:R-:W4:Y:S04]  /*59060*/  LDL.LU R82, [R1+0x438] ;  /* 0x0004380001527983 */ /* 0x000f280000300800 */
[----:B------:R-:W4:Y:S04]  /*59070*/  LDL.LU R83, [R1+0x43c] ;  /* 0x00043c0001537983 */ /* 0x000f280000300800 */
[----:B------:R-:W4:Y:S01]  /*59080*/  LDL.LU R76, [R1+0x420] ;  /* 0x00042000014c7983 */ /* 0x000f220000300800 */
        /* <DEDUP_REMOVED lines=13> */
[----:B------:R-:W-:Y:S01]  /*59160*/  IMAD.MOV.U32 R6, RZ, RZ, R75 ;  /* 0x000000ffff067224 */ /* 0x000fe200078e004b */
[----:B------:R1:W-:Y:S04]  /*59170*/  STL [R1+0x1b78], R23 ;  /* 0x001b781701007387 */ /* 0x0003e80000100800 */
        /* <DEDUP_REMOVED lines=34> */
[C---:B----4-:R-:W-:Y:S11]  /*593a0*/  HMMA.1688.F32.TF32 R72, R88.reuse, R24, R84 ;  /* 0x000000185848723c */ /* 0x050ff60000081054 */
        /* <DEDUP_REMOVED lines=31> */
[----:B------:R-:W-:Y:S01]  /*595a0*/  IMAD.MOV.U32 R99, RZ, RZ, R68 ;  /* 0x000000ffff637224 */ /* 0x000fe200078e0044 */
[----:B------:R-:W-:Y:S01]  /*595b0*/  MOV R51, R74 ;  /* 0x0000004a00337202 */ /* 0x000fe20000000f00 */
[C---:B------:R-:W-:Y:S01]  /*595c0*/  HMMA.1688.F32.TF32 R68, R88.reuse, R36, R128 ;  /* 0x000000245844723c */ /* 0x040fe20000081080 */
[----:B------:R-:W-:Y:S01]  /*595d0*/  IMAD.MOV.U32 R55, RZ, RZ, R72 ;  /* 0x000000ffff377224 */ /* 0x000fe200078e0048 */
[----:B------:R-:W4:Y:S01]  /*595e0*/  LDL.LU R96, [R1+0x260] ;  /* 0x0002600001607983 */ /* 0x000f220000300800 */
[----:B------:R-:W-:Y:S02]  /*595f0*/  IMAD.MOV.U32 R50, RZ, RZ, R73 ;  /* 0x000000ffff327224 */ /* 0x000fe400078e0049 */
[----:B------:R-:W-:Y:S01]  /*59600*/  IMAD.MOV.U32 R46, RZ, RZ, R75 ;  /* 0x000000ffff2e7224 */ /* 0x000fe200078e004b */
[----:B------:R-:W4:Y:S11]  /*59610*/  LDL.LU R97, [R1+0x264] ;  /* 0x0002640001617983 */ /* 0x000f360000300800 */
[----:B------:R-:W-:Y:S07]  /*59620*/  @!UPT UIADD3 URZ, URZ, URZ, URZ ;  /* 0x0000003f3f3ff290 */ /* 0x000fee000fffe03f */
[----:B------:R-:W-:Y:S01]  /*59630*/  IMAD.MOV.U32 R63, RZ, RZ, R68 ;  /* 0x000000ffff3f7224 */ /* 0x000fe200078e0044 */
[----:B------:R-:W-:Y:S01]  /*59640*/  MOV R59, R70 ;  /* 0x00000046003b7202 */ /* 0x000fe20000000f00 */
[----:B------:R-:W-:Y:S02]  /*59650*/  IMAD.MOV.U32 R58, RZ, RZ, R69 ;  /* 0x000000ffff3a7224 */ /* 0x000fe400078e0045 */
[----:B------:R-:W-:Y:S02]  /*59660*/  IMAD.MOV.U32 R54, RZ, RZ, R71 ;  /* 0x000000ffff367224 */ /* 0x000fe400078e0047 */
[C---:B------:R-:W-:Y:S08]  /*59670*/  HMMA.1688.F32.TF32 R68, R88.reuse, R40, R124 ;  /* 0x000000285844723c */ /* 0x040ff0000008107c */
[C---:B------:R-:W-:Y:S11]  /*59680*/  HMMA.1688.F32.TF32 R72, R88.reuse, R48, R116 ;  /* 0x000000305848723c */ /* 0x040ff60000081074 */
[----:B------:R-:W-:Y:S05]  /*59690*/  @!UPT UIADD3 URZ, URZ, URZ, URZ ;  /* 0x0000003f3f3ff290 */ /* 0x000fea000fffe03f */
[----:B-1----:R-:W-:Y:S02]  /*596a0*/  IMAD.MOV.U32 R23, RZ, RZ, R68 ;  /* 0x000000ffff177224 */ /* 0x002fe400078e0044 */
[----:B------:R-:W-:Y:S02]  /*596b0*/  IMAD.MOV.U32 R66, RZ, RZ, R69 ;  /* 0x000000ffff427224 */ /* 0x000fe400078e0045 */
[----:B------:R-:W-:Y:S02]  /*596c0*/  IMAD.MOV.U32 R67, RZ, RZ, R70 ;  /* 0x000000ffff437224 */ /* 0x000fe400078e0046 */
[----:B------:R-:W-:Y:S02]  /*596d0*/  IMAD.MOV.U32 R62, RZ, RZ, R71 ;  /* 0x000000ffff3e7224 */ /* 0x000fe400078e0047 */
[C---:B------:R-:W-:Y:S11]  /*596e0*/  HMMA.1688.F32.TF32 R68, R88.reuse, R44, R120 ;  /* 0x0000002c5844723c */ /* 0x040ff60000081078 */
[----:B------:R-:W-:Y:S11]  /*596f0*/  @!UPT UIADD3 URZ, URZ, URZ, URZ ;  /* 0x0000003f3f3ff290 */ /* 0x000ff6000fffe03f */
[----:B------:R-:W-:Y:S01]  /*59700*/  @!UPT UIADD3 URZ, URZ, URZ, URZ ;  /* 0x0000003f3f3ff290 */ /* 0x000fe2000fffe03f */
[----:B------:R-:W-:Y:S04]  /*59710*/  STL.64 [R1+0x1a20], R70 ;  /* 0x001a204601007387 */ /* 0x000fe80000100a00 */
[----:B------:R-:W-:Y:S04]  /*59720*/  STL.64 [R1+0x1a18], R68 ;  /* 0x001a184401007387 */ /* 0x000fe80000100a00 */
[----:B------:R-:W-:Y:S04]  /*59730*/  STL.64 [R1+0x1a30], R74 ;  /* 0x001a304a01007387 */ /* 0x000fe80000100a00 */
[----:B------:R-:W-:Y:S01]  /*59740*/  STL.64 [R1+0x1a28], R72 ;  /* 0x001a284801007387 */ /* 0x000fe20000100a00 */
[C---:B--2---:R-:W-:Y:S08]  /*59750*/  HMMA.1688.F32.TF32 R76, R88.reuse, R52, R76 ;  /* 0x00000034584c723c */ /* 0x044ff0000008104c */
[C---:B---3--:R-:W-:Y:S08]  /*59760*/  HMMA.1688.F32.TF32 R80, R88.reuse, R56, R80 ;  /* 0x000000385850723c */ /* 0x048ff00000081050 */
[C---:B----4-:R-:W-:Y:S08]  /*59770*/  HMMA.1688.F32.TF32 R84, R88.reuse, R60, R84 ;  /* 0x0000003c5854723c */ /* 0x050ff00000081054 */
[----:B------:R-:W-:Y:S08]  /*59780*/  HMMA.1688.F32.TF32 R88, R88, R64, R112 ;  /* 0x000000405858723c */ /* 0x000ff00000081070 */
        /* <DEDUP_REMOVED lines=55> */
[C---:B------:R-:W-:Y:S11]  /*59b00*/  HMMA.1688.F32.TF32 R96, R152.reuse, R8, R96 ;  /* 0x000000089860723c */ /* 0x040ff60000081060 */
[----:B------:R-:W-:Y:S11]  /*59b10*/  @!UPT UIADD3 URZ, URZ, URZ, URZ ;  /* 0x0000003f3f3ff290 */ /* 0x000ff6000fffe03f */
[----:B------:R-:W-:Y:S01]  /*59b20*/  @!UPT UIADD3 URZ, URZ, URZ, URZ ;  /* 0x0000003f3f3ff290 */ /* 0x000fe2000fffe03f */
[----:B------:R-:W-:Y:S04]  /*59b30*/  STL.64 [R1+0x1a90], R98 ;  /* 0x001a906201007387 */ /* 0x000fe80000100a00 */
[----:B------:R-:W-:Y:S01]  /*59b40*/  STL.64 [R1+0x1a88], R96 ;  /* 0x001a886001007387 */ /* 0x000fe20000100a00 */
[C---:B----4-:R-:W-:Y:S08]  /*59b50*/  HMMA.1688.F32.TF32 R120, R152.reuse, R32, R120 ;  /* 0x000000209878723c */ /* 0x050ff00000081078 */
[C---:B--2---:R-:W-:Y:S08]  /*59b60*/  HMMA.1688.F32.TF32 R104, R152.reuse, R16, R104 ;  /* 0x000000109868723c */ /* 0x044ff00000081068 */
[C---:B---3--:R-:W-:Y:S08]  /*59b70*/  HMMA.1688.F32.TF32 R100, R152.reuse, R12, R100 ;  /* 0x0000000c9864723c */ /* 0x048ff00000081064 */
[C---:B------:R-:W-:Y:S08]  /*59b80*/  HMMA.1688.F32.TF32 R108, R152.reuse, R20, R108 ;  /* 0x00000014986c723c */ /* 0x040ff0000008106c */
[C---:B------:R-:W-:Y:S07]  /*59b90*/  HMMA.1688.F32.TF32 R112, R152.reuse, R24, R112 ;  /* 0x000000189870723c */ /* 0x040fee0000081070 */
[----:B------:R2:W-:Y:S01]  /*59ba0*/  STL.64 [R1+0x1aa0], R102 ;  /* 0x001aa06601007387 */ /* 0x0005e20000100a00 */
[C---:B------:R-:W-:Y:S03]  /*59bb0*/  HMMA.1688.F32.TF32 R116, R152.reuse, R28, R116 ;  /* 0x0000001c9874723c */ /* 0x040fe60000081074 */
        /* <DEDUP_REMOVED lines=11> */
[----:B------:R-:W2:Y:S04]  /*59c70*/  LDL.LU R192, [R1+0x2f0] ;  /* 0x0002f00001c07983 */ /* 0x000ea80000300800 */
[----:B------:R-:W2:Y:S04]  /*59c80*/  LDL.LU R193, [R1+0x2f4] ;  /* 0x0002f40001c17983 */ /* 0x000ea80000300800 */
[----:B------:R-:W2:Y:S01]  /*59c90*/  LDL.LU R194, [R1+0x2f8] ;  /* 0x0002f80001c27983 */ /* 0x000ea20000300800 */
[C---:B------:R-:W-:Y:S03]  /*59ca0*/  HMMA.1688.F32.TF32 R124, R152.reuse, R36, R124 ;  /* 0x00000024987c723c */ /* 0x040fe6000008107c */
[----:B------:R-:W2:Y:S04]  /*59cb0*/  LDL.LU R195, [R1+0x2fc] ;  /* 0x0002fc0001c37983 */ /* 0x000ea80000300800 */
[----:B------:R-:W2:Y:S01]  /*59cc0*/  LDL.LU R184, [R1+0x310] ;  /* 0x0003100001b87983 */ /* 0x000ea20000300800 */
[C---:B------:R-:W-:Y:S03]  /*59cd0*/  HMMA.1688.F32.TF32 R128, R152.reuse, R40, R128 ;  /* 0x000000289880723c */ /* 0x040fe60000081080 */
[----:B------:R-:W2:Y:S04]  /*59ce0*/  LDL.LU R185, [R1+0x314] ;  /* 0x0003140001b97983 */ /* 0x000ea80000300800 */
[----:B------:R-:W2:Y:S01]  /*59cf0*/  LDL.LU R186, [R1+0x318] ;  /* 0x0003180001ba7983 */ /* 0x000ea20000300800 */
[C---:B------:R-:W-:Y:S03]  /*59d00*/  HMMA.1688.F32.TF32 R132, R152.reuse, R44, R132 ;  /* 0x0000002c9884723c */ /* 0x040fe60000081084 */
[----:B------:R-:W2:Y:S05]  /*59d10*/  LDL.LU R187, [R1+0x31c] ;  /* 0x00031c0001bb7983 */ /* 0x000eaa0000300800 */
[C---:B------:R-:W-:Y:S08]  /*59d20*/  HMMA.1688.F32.TF32 R140, R152.reuse, R52, R140 ;  /* 0x00000034988c723c */ /* 0x040ff0000008108c */
[C---:B------:R-:W-:Y:S08]  /*59d30*/  HMMA.1688.F32.TF32 R148, R152.reuse, R60, R148 ;  /* 0x0000003c9894723c */ /* 0x040ff00000081094 */
[----:B------:R-:W-:Y:S01]  /*59d40*/  HMMA.1688.F32.TF32 R152, R152, R64, R172 ;  /* 0x000000409898723c */ /* 0x000fe200000810ac */
        /* <DEDUP_REMOVED lines=46> */
[C---:B--2---:R-:W-:Y:S08]  /*5a030*/  HMMA.1688.F32.TF32 R184, R220.reuse, R28, R184 ;  /* 0x0000001cdcb8723c */ /* 0x044ff000000810b8 */
[C---:B---3--:R-:W-:Y:S11]  /*5a040*/  HMMA.1688.F32.TF32 R172, R220.reuse, R16, R172 ;  /* 0x00000010dcac723c */ /* 0x048ff600000810ac */
[----:B------:R-:W-:Y:S11]  /*5a050*/  @!UPT UIADD3 URZ, URZ, URZ, URZ ;  /* 0x0000003f3f3ff290 */ /* 0x000ff6000fffe03f */
[----:B------:R-:W-:Y:S01]  /*5a060*/  @!UPT UIADD3 URZ, URZ, URZ, URZ ;  /* 0x0000003f3f3ff290 */ /* 0x000fe2000fffe03f */
[----:B------:R-:W-:Y:S04]  /*5a070*/  STL [R1+0x1a10], R173 ;  /* 0x001a10ad01007387 */ /* 0x000fe80000100800 */
[----:B------:R-:W-:Y:S04]  /*5a080*/  STL [R1+0x1a0c], R174 ;  /* 0x001a0cae01007387 */ /* 0x000fe80000100800 */
[----:B------:R-:W-:Y:S01]  /*5a090*/  STL [R1+0x1a08], R175 ;  /* 0x001a08af01007387 */ /* 0x000fe20000100800 */
[C---:B----4-:R-:W-:Y:S08]  /*5a0a0*/  HMMA.1688.F32.TF32 R164, R220.reuse, R8, R164 ;  /* 0x00000008dca4723c */ /* 0x050ff000000810a4 */
[C---:B------:R-:W-:Y:S11]  /*5a0b0*/  HMMA.1688.F32.TF32 R180, R220.reuse, R24, R180 ;  /* 0x00000018dcb4723c */ /* 0x040ff600000810b4 */
[----:B------:R-:W-:Y:S11]  /*5a0c0*/  @!UPT UIADD3 URZ, URZ, URZ, URZ ;  /* 0x0000003f3f3ff290 */ /* 0x000ff6000fffe03f */
[----:B------:R-:W-:Y:S01]  /*5a0d0*/  @!UPT UIADD3 URZ, URZ, URZ, URZ ;  /* 0x0000003f3f3ff290 */ /* 0x000fe2000fffe03f */
[----:B------:R-:W-:Y:S04]  /*5a0e0*/  STL [R1+0x1a04], R183 ;  /* 0x001a04b701007387 */ /* 0x000fe80000100800 */
[----:B------:R2:W-:Y:S04]  /*5a0f0*/  STL [R1+0x1a00], R187 ;  /* 0x001a00bb01007387 */ /* 0x0005e80000100800 */
        /* <DEDUP_REMOVED lines=25> */
[C---:B------:R-:W-:Y:S08]  /*5a290*/  HMMA.1688.F32.TF32 R200, R220.reuse, R44, R200 ;  /* 0x0000002cdcc8723c */ /* 0x040ff000000810c8 */
[C---:B------:R-:W-:Y:S08]  /*5a2a0*/  HMMA.1688.F32.TF32 R204, R220.reuse, R48, R204 ;  /* 0x00000030dccc723c */ /* 0x040ff000000810cc */
[C---:B------:R-:W-:Y:S08]  /*5a2b0*/  HMMA.1688.F32.TF32 R208, R220.reuse, R52, R208 ;  /* 0x00000034dcd0723c */ /* 0x040ff000000810d0 */
[----:B------:R-:W-:Y:S01]  /*5a2c0*/  HMMA.1688.F32.TF32 R220, R220, R64, R236 ;  /* 0x00000040dcdc723c */ /* 0x000fe200000810ec */
[----:B------:R-:W2:Y:S04]  /*5a2d0*/  LDL.LU R236, [R1+0x170] ;  /* 0x0001700001ec7983 */ /* 0x000ea80000300800 */
[----:B------:R-:W2:Y:S04]  /*5a2e0*/  LDL.LU R237, [R1+0x174] ;  /* 0x0001740001ed7983 */ /* 0x000ea80000300800 */
[----:B------:R-:W2:Y:S04]  /*5a2f0*/  LDL.LU R238, [R1+0x178] ;  /* 0x0001780001ee7983 */ /* 0x000ea80000300800 */
        /* <DEDUP_REMOVED lines=38> */
[----:B------:R-:W-:-:S03]  /*5a560*/  IMAD.MOV.U32 R99, RZ, RZ, R6 ;  /* 0x000000ffff637224 */ /* 0x000fc600078e0006 */
[----:B------:R-:W1:Y:S01]  /*5a570*/  LDS R235, [R235+0x47c00] ;  /* 0x047c0000ebeb7984 */ /* 0x000e620000000800 */
[C---:B--2---:R-:W-:Y:S11]  /*5a580*/  HMMA.1688.F32.TF32 R68, R156.reuse, R48, R68 ;  /* 0x000000309c44723c */ /* 0x044ff60000081044 */
[----:B------:R-:W-:Y:S11]  /*5a590*/  @!UPT UIADD3 URZ, URZ, URZ, URZ ;  /* 0x0000003f3f3ff290 */ /* 0x000ff6000fffe03f */
[----:B------:R-:W-:Y:S02]  /*5a5a0*/  @!UPT UIADD3 URZ, URZ, URZ, URZ ;  /* 0x0000003f3f3ff290 */ /* 0x000fe4000fffe03f */
[----:B------:R-:W-:Y:S01]  /*5a5b0*/  MOV R49, R68 ;  /* 0x0000004400317202 */ /* 0x000fe20000000f00 */
[----:B------:R-:W-:Y:S02]  /*5a5c0*/  IMAD.MOV.U32 R68, RZ, RZ, R23 ;  /* 0x000000ffff447224 */ /* 0x000fe400078e0017 */
[----:B------:R-:W2:Y:S01]  /*5a5d0*/  LDL.LU R23, [R1+0x1b78] ;  /* 0x001b780001177983 */ /* 0x000ea20000300800 */
[C---:B------:R-:W-:Y:S08]  /*5a5e0*/  HMMA.1688.F32.TF32 R72, R156.reuse, R44, R72 ;  /* 0x0000002c9c48723c */ /* 0x040ff00000081048 */
[C---:B------:R-:W-:Y:S08]  /*5a5f0*/  HMMA.1688.F32.TF32 R76, R156.reuse, R40, R76 ;  /* 0x000000289c4c723c */ /* 0x040ff0000008104c */
[C---:B------:R-:W-:Y:S08]  /*5a600*/  HMMA.1688.F32.TF32 R84, R156.reuse, R32, R84 ;  /* 0x000000209c54723c */ /* 0x040ff00000081054 */
[----:B------:R-:W-:Y:S01]  /*5a610*/  HMMA.1688.F32.TF32 R88, R156, R28, R88 ;  /* 0x0000001c9c58723c */ /* 0x000fe20000081058 */
[----:B------:R-:W-:-:S02]  /*5a620*/  IMAD.MOV.U32 R48, RZ, RZ, R69 ;  /* 0x000000ffff307224 */ /* 0x000fc400078e0045 */
[----:B------:R-:W-:Y:S01]  /*5a630*/  IMAD.MOV.U32 R45, RZ, RZ, R70 ;  /* 0x000000ffff2d7224 */ /* 0x000fe200078e0046 */
[----:B------:R-:W-:Y:S01]  /*5a640*/  MOV R70, R67 ;  /* 0x0000004300467202 */ /* 0x000fe20000000f00 */
[----:B------:R-:W-:Y:S02]  /*5a650*/  IMAD.MOV.U32 R69, RZ, RZ, R66 ;  /* 0x000000ffff457224 */ /* 0x000fe400078e0042 */
[----:B------:R-:W-:Y:S01]  /*5a660*/  IMAD.MOV.U32 R44, RZ, RZ, R71 ;  /* 0x000000ffff2c7224 */ /* 0x000fe200078e0047 */
[----:B------:R-:W2:Y:S01]  /*5a670*/  LDL.LU R66, [R1+0x1b74] ;  /* 0x001b740001427983 */ /* 0x000ea20000300800 */
[----:B------:R-:W-:Y:S01]  /*5a680*/  IMAD.MOV.U32 R41, RZ, RZ, R72 ;  /* 0x000000ffff297224 */ /* 0x000fe200078e0048 */
[----:B------:R-:W-:Y:S01]  /*5a690*/  HMMA.1688.F32.TF32 R80, R156, R36, R80 ;  /* 0x000000249c50723c */ /* 0x000fe20000081050 */
[----:B------:R-:W-:Y:S01]  /*5a6a0*/  IMAD.MOV.U32 R71, RZ, RZ, R62 ;  /* 0x000000ffff477224 */ /* 0x000fe200078e003e */
[----:B------:R-:W2:Y:S01]  /*5a6b0*/  LDL.LU R67, [R1+0x1b70] ;  /* 0x001b700001437983 */ /* 0x000ea20000300800 */
[----:B------:R-:W-:-:S02]  /*5a6c0*/  IMAD.MOV.U32 R40, RZ, RZ, R73 ;  /* 0x000000ffff287224 */ /* 0x000fc400078e0049 */
[----:B------:R-:W-:Y:S01]  /*5a6d0*/  IMAD.MOV.U32 R72, RZ, RZ, R63 ;  /* 0x000000ffff487224 */ /* 0x000fe200078e003f */
[----:B------:R-:W2:Y:S01]  /*5a6e0*/  LDL.LU R62, [R1+0x1b6c] ;  /* 0x001b6c00013e7983 */ /* 0x000ea20000300800 */
[----:B------:R-:W-:Y:S02]  /*5a6f0*/  IMAD.MOV.U32 R37, RZ, RZ, R74 ;  /* 0x000000ffff257224 */ /* 0x000fe400078e004a */
[----:B------:R-:W-:Y:S01]  /*5a700*/  IMAD.MOV.U32 R73, RZ, RZ, R58 ;  /* 0x000000ffff497224 */ /* 0x000fe200078e003a */
[----:B------:R-:W2:Y:S01]  /*5a710*/  LDL.LU R63, [R1+0x1b68] ;  /* 0x001b6800013f7983 */ /* 0x000ea20000300800 */
[----:B------:R-:W-:Y:S02]  /*5a720*/  IMAD.MOV.U32 R36, RZ, RZ, R75 ;  /* 0x000000ffff247224 */ /* 0x000fe400078e004b */
[----:B------:R-:W-:Y:S01]  /*5a730*/  IMAD.MOV.U32 R74, RZ, RZ, R59 ;  /* 0x000000ffff4a7224 */ /* 0x000fe200078e003b */
[----:B------:R-:W2:Y:S01]  /*5a740*/  LDL.LU R58, [R1+0x1b64] ;  /* 0x001b6400013a7983 */ /* 0x000ea20000300800 */
[----:B------:R-:W-:Y:S01]  /*5a750*/  IMAD.MOV.U32 R33, RZ, RZ, R76 ;  /* 0x000000ffff217224 */ /* 0x000fe200078e004c */
[----:B------:R-:W-:Y:S01]  /*5a760*/  MOV R76, R55 ;  /* 0x00000037004c7202 */ /* 0x000fe20000000f00 */
[----:B------:R-:W-:Y:S01]  /*5a770*/  IMAD.MOV.U32 R75, RZ, RZ, R54 ;  /* 0x000000ffff4b7224 */ /* 0x000fe200078e0036 */
[----:B------:R-:W2:Y:S01]  /*5a780*/  LDL.LU R59, [R1+0x1b60] ;  /* 0x001b6000013b7983 */ /* 0x000ea20000300800 */
[----:B------:R-:W-:Y:S01]  /*5a790*/  IMAD.MOV.U32 R32, RZ, RZ, R77 ;  /* 0x000000ffff207224 */ /* 0x000fe200078e004d */
[----:B------:R-:W-:Y:S01]  /*5a7a0*/  MOV R29, R78 ;  /* 0x0000004e001d7202 */ /* 0x000fe20000000f00 */
[----:B------:R-:W-:Y:S01]  /*5a7b0*/  IMAD.MOV.U32 R77, RZ, RZ, R50 ;  /* 0x000000ffff4d7224 */ /* 0x000fe200078e0032 */
[----:B------:R-:W2:Y:S01]  /*5a7c0*/  LDL.LU R54, [R1+0x1b5c] ;  /* 0x001b5c0001367983 */ /* 0x000ea20000300800 */
[----:B------:R-:W-:Y:S01]  /*5a7d0*/  HMMA.1688.F32.TF32 R240, R156, R16, R240 ;  /* 0x000000109cf0723c */ /* 0x000fe200000810f0 */
[----:B------:R-:W-:-:S02]  /*5a7e0*/  IMAD.MOV.U32 R28, RZ, RZ, R79 ;  /* 0x000000ffff1c7224 */ /* 0x000fc400078e004f */
[----:B------:R-:W2:Y:S01]  /*5a7f0*/  LDL.LU R55, [R1+0x1b58] ;  /* 0x001b580001377983 */ /* 0x000ea20000300800 */
[----:B------:R-:W-:Y:S02]  /*5a800*/  IMAD.MOV.U32 R78, RZ, RZ, R51 ;  /* 0x000000ffff4e7224 */ /* 0x000fe400078e0033 */
[----:B------:R-:W-:Y:S01]  /*5a810*/  IMAD.MOV.U32 R79, RZ, RZ, R46 ;  /* 0x000000ffff4f7224 */ /* 0x000fe200078e002e */
[----:B------:R-:W2:Y:S01]  /*5a820*/  LDL.LU R50, [R1+0x1b54] ;  /* 0x001b540001327983 */ /* 0x000ea20000300800 */
[----:B------:R-:W-:Y:S01]  /*5a830*/  IMAD.MOV.U32 R17, RZ, RZ, R84 ;  /* 0x000000ffff117224 */ /* 0x000fe200078e0054 */
[C---:B------:R-:W-:Y:S01]  /*5a840*/  HMMA.1688.F32.TF32 R236, R156.reuse, R12, R236 ;  /* 0x0000000c9cec723c */ /* 0x040fe200000810ec */
[----:B------:R-:W-:Y:S01]  /*5a850*/  IMAD.MOV.U32 R16, RZ, RZ, R85 ;  /* 0x000000ffff107224 */ /* 0x000fe200078e0055 */
[----:B------:R-:W2:Y:S01]  /*5a860*/  LDL.LU R51, [R1+0x1b50] ;  /* 0x001b500001337983 */ /* 0x000ea20000300800 */
[----:B------:R-:W-:Y:S02]  /*5a870*/  IMAD.MOV.U32 R84, RZ, RZ, R47 ;  /* 0x000000ffff547224 */ /* 0x000fe400078e002f */
[----:B------:R-:W-:Y:S01]  /*5a880*/  IMAD.MOV.U32 R85, RZ, RZ, R42 ;  /* 0x000000ffff557224 */ /* 0x000fe200078e002a */
[----:B------:R-:W2:Y:S01]  /*5a890*/  LDL.LU R46, [R1+0x1b4c] ;  /* 0x001b4c00012e7983 */ /* 0x000ea20000300800 */
[----:B------:R-:W-:Y:S01]  /*5a8a0*/  IMAD.MOV.U32 R13, RZ, RZ, R86 ;  /* 0x000000ffff0d7224 */ /* 0x000fe200078e0056 */
[----:B----4-:R-:W-:Y:S01]  /*5a8b0*/  HMMA.1688.F32.TF32 R228, R156, R8, R228 ;  /* 0x000000089ce4723c */ /* 0x010fe200000810e4 */
[----:B------:R-:W-:Y:S01]  /*5a8c0*/  IMAD.MOV.U32 R12, RZ, RZ, R87 ;  /* 0x000000ffff0c7224 */ /* 0x000fe200078e0057 */
[----:B------:R-:W4:Y:S01]  /*5a8d0*/  LDL.LU R47, [R1+0x1b48] ;  /* 0x001b4800012f7983 */ /* 0x000f220000300800 */
[----:B------:R-:W-:Y:S01]  /*5a8e0*/  MOV R86, R43 ;  /* 0x0000002b00567202 */ /* 0x000fe20000000f00 */
[----:B------:R-:W-:-:S02]  /*5a8f0*/  IMAD.MOV.U32 R87, RZ, RZ, R38 ;  /* 0x000000ffff577224 */ /* 0x000fc400078e0026 */
[----:B------:R-:W4:Y:S01]  /*5a900*/  LDL.LU R42, [R1+0x1b44] ;  /* 0x001b4400012a7983 */ /* 0x000f220000300800 */
[----:B------:R-:W-:Y:S01]  /*5a910*/  IMAD.MOV.U32 R9, RZ, RZ, R88 ;  /* 0x000000ffff097224 */ /* 0x000fe200078e0058 */
[----:B---3--:R-:W-:Y:S01]  /*5a920*/  HMMA.1688.F32.TF32 R224, R156, R4, R224 ;  /* 0x000000049ce0723c */ /* 0x008fe200000810e0 */
[----:B------:R-:W-:Y:S01]  /*5a930*/  IMAD.MOV.U32 R8, RZ, RZ, R89 ;  /* 0x000000ffff087224 */ /* 0x000fe200078e0059 */
[----:B------:R-:W4:Y:S01]  /*5a940*/  LDL.LU R43, [R1+0x1b40] ;  /* 0x001b4000012b7983 */ /* 0x000f220000300800 */
[----:B------:R-:W-:Y:S02]  /*5a950*/  IMAD.MOV.U32 R88, RZ, RZ, R39 ;  /* 0x000000ffff587224 */ /* 0x000fe400078e0027 */
[----:B------:R-:W-:Y:S01]  /*5a960*/  IMAD.MOV.U32 R89, RZ, RZ, R34 ;  /* 0x000000ffff597224 */ /* 0x000fe200078e0022 */
[----:B------:R-:W3:Y:S01]  /*5a970*/  LDL.LU R38, [R1+0x1b3c] ;  /* 0x001b3c0001267983 */ /* 0x000ee20000300800 */
[----:B------:R-:W-:Y:S01]  /*5a980*/  MOV R5, R90 ;  /* 0x0000005a00057202 */ /* 0x000fe20000000f00 */
[----:B------:R-:W-:-:S02]  /*5a990*/  IMAD.MOV.U32 R4, RZ, RZ, R91 ;  /* 0x000000ffff047224 */ /* 0x000fc400078e005b */
        /* <DEDUP_REMOVED lines=15> */
[----:B------:R-:W1:Y:S04]  /*5aa90*/  LDL.LU R26, [R1+0x1b24] ;  /* 0x001b2400011a7983 */ /* 0x000e680000300800 */
[----:B------:R-:W1:Y:S04]  /*5aaa0*/  LDL.LU R27, [R1+0x1b20] ;  /* 0x001b2000011b7983 */ /* 0x000e680000300800 */
[----:B------:R-:W4:Y:S04]  /*5aab0*/  LDL.LU R22, [R1+0x1b1c] ;  /* 0x001b1c0001167983 */ /* 0x000f280000300800 */
[----:B------:R-:W4:Y:S04]  /*5aac0*/  LDL.LU R112, [R1+0xb0] ;  /* 0x0000b00001707983 */ /* 0x000f280000300800 */
[----:B------:R-:W4:Y:S04]  /*5aad0*/  LDL.LU R113, [R1+0xb4] ;  /* 0x0000b40001717983 */ /* 0x000f280000300800 */
[----:B------:R-:W4:Y:S04]  /*5aae0*/  LDL.LU R114, [R1+0xb8] ;  /* 0x0000b80001727983 */ /* 0x000f280000300800 */
[----:B------:R-:W4:Y:S04]  /*5aaf0*/  LDL.LU R115, [R1+0xbc] ;  /* 0x0000bc0001737983 */ /* 0x000f280000300800 */
[----:B------:R-:W4:Y:S04]  /*5ab00*/  LDL.LU R108, [R1] ;  /* 0x00000000016c7983 */ /* 0x000f280000300800 */
[----:B------:R-:W4:Y:S04]  /*5ab10*/  LDL.LU R109, [R1+0x4] ;  /* 0x00000400016d7983 */ /* 0x000f280000300800 */
[----:B------:R-:W4:Y:S04]  /*5ab20*/  LDL.LU R110, [R1+0x8] ;  /* 0x00000800016e7983 */ /* 0x000f280000300800 */
[----:B------:R-:W4:Y:S01]  /*5ab30*/  LDL.LU R111, [R1+0xc] ;  /* 0x00000c00016f7983 */ /* 0x000f220000300800 */
[----:B------:R-:W-:Y:S07]  /*5ab40*/  HMMA.1688.F32.TF32 R248, R156, R24, R248 ;  /* 0x000000189cf8723c */ /* 0x000fee00000810f8 */
[----:B------:R-:W-:-:S02]  /*5ab50*/  MOV R25, R80 ;  /* 0x0000005000197202 */ /* 0x000fc40000000f00 */
[----:B------:R-:W-:Y:S01]  /*5ab60*/  MOV R80, R7 ;  /* 0x0000000700507202 */ /* 0x000fe20000000f00 */
[----:B--2---:R-:W-:Y:S02]  /*5ab70*/  IMAD.MOV.U32 R100, RZ, RZ, R23 ;  /* 0x000000ffff647224 */ /* 0x004fe400078e0017 */
        /* <DEDUP_REMOVED lines=13> */
[----:B------:R-:W-:Y:S01]  /*5ac50*/  HMMA.1688.F32.TF32 R244, R156, R20, R244 ;  /* 0x000000149cf4723c */ /* 0x000fe200000810f4 */
[----:B------:R-:W-:-:S02]  /*5ac60*/  IMAD.MOV.U32 R24, RZ, RZ, R81 ;  /* 0x000000ffff187224 */ /* 0x000fc400078e0051 */
[----:B------:R-:W-:-:S04]  /*5ac70*/  IMAD.MOV.U32 R81, RZ, RZ, R252 ;  /* 0x000000ffff517224 */ /* 0x000fc800078e00fc */
[----:B------:R-:W-:Y:S02]  /*5ac80*/  IMAD.MOV.U32 R21, RZ, RZ, R82 ;  /* 0x000000ffff157224 */ /* 0x000fe400078e0052 */
[----:B------:R-:W-:Y:S02]  /*5ac90*/  IMAD.MOV.U32 R20, RZ, RZ, R83 ;  /* 0x000000ffff147224 */ /* 0x000fe400078e0053 */
[----:B------:R-:W-:Y:S02]  /*5aca0*/  IMAD.MOV.U32 R82, RZ, RZ, R3 ;  /* 0x000000ffff527224 */ /* 0x000fe400078e0003 */
[----:B------:R-:W-:Y:S01]  /*5acb0*/  IMAD.MOV.U32 R83, RZ, RZ, R2 ;  /* 0x000000ffff537224 */ /* 0x000fe200078e0002 */
[C---:B---3--:R-:W-:Y:S08]  /*5acc0*/  HMMA.1688.F32.TF32 R120, R156.reuse, R52, R120 ;  /* 0x000000349c78723c */ /* 0x048ff00000081078 */
[C---:B----4-:R-:W-:Y:S11]  /*5acd0*/  HMMA.1688.F32.TF32 R116, R156.reuse, R56, R116 ;  /* 0x000000389c74723c */ /* 0x050ff60000081074 */
[----:B------:R-:W-:Y:S05]  /*5ace0*/  @!UPT UIADD3 URZ, URZ, URZ, URZ ;  /* 0x0000003f3f3ff290 */ /* 0x000fea000fffe03f */
[----:B------:R-:W-:Y:S01]  /*5acf0*/  MOV R53, R122 ;  /* 0x0000007a00357202 */ /* 0x000fe20000000f00 */
[----:B------:R-:W-:Y:S02]  /*5ad00*/  IMAD.MOV.U32 R52, RZ, RZ, R123 ;  /* 0x000000ffff347224 */ /* 0x000fe400078e007b */
[----:B------:R-:W-:Y:S01]  /*5ad10*/  IMAD.MOV.U32 R252, RZ, RZ, R120 ;  /* 0x000000fffffc7224 */ /* 0x000fe200078e0078 */
[----:B------:R-:W3:Y:S01]  /*5ad20*/  LDL.LU.64 R122, [R1+0x1af0] ;  /* 0x001af000017a7983 */ /* 0x000ee20000300a00 */
[----:B------:R-:W-:Y:S01]  /*5ad30*/  HMMA.1688.F32.TF32 R112, R156, R60, R112 ;  /* 0x0000003c9c70723c */ /* 0x000fe20000081070 */
[----:B------:R-:W-:Y:S02]  /*5ad40*/  IMAD.MOV.U32 R3, RZ, RZ, R121 ;  /* 0x000000ffff037224 */ /* 0x000fe400078e0079 */
[----:B------:R-:W3:Y:S01]  /*5ad50*/  LDL.LU.64 R120, [R1+0x1ae8] ;  /* 0x001ae80001787983 */ /* 0x000ee20000300a00 */
[----:B------:R-:W-:Y:S02]  /*5ad60*/  IMAD.MOV.U32 R187, RZ, RZ, R118 ;  /* 0x000000ffffbb7224 */ /* 0x000fe400078e0076 */
[----:B------:R-:W-:-:S02]  /*5ad70*/  IMAD.MOV.U32 R2, RZ, RZ, R119 ;  /* 0x000000ffff027224 */ /* 0x000fc400078e0077 */
[----:B------:R-:W-:Y:S01]  /*5ad80*/  IMAD.MOV.U32 R175, RZ, RZ, R116 ;  /* 0x000000ffffaf7224 */ /* 0x000fe200078e0074 */
[----:B------:R-:W4:Y:S01]  /*5ad90*/  LDL.LU.64 R118, [R1+0x1ae0] ;  /* 0x001ae00001767983 */ /* 0x000f220000300a00 */
[----:B------:R-:W-:Y:S01]  /*5ada0*/  IMAD.MOV.U32 R183, RZ, RZ, R117 ;  /* 0x000000ffffb77224 */ /* 0x000fe200078e0075 */
[----:B-1----:R-:W-:Y:S02]  /*5adb0*/  HMMA.1688.F32.TF32 R84, R232, R26, R84 ;  /* 0x0000001ae854723c */ /* 0x002fe40000081054 */
[----:B------:R-:W4:Y:S06]  /*5adc0*/  LDL.LU.64 R116, [R1+0x1ad8] ;  /* 0x001ad80001747983 */ /* 0x000f2c0000300a00 */
[----:B------:R-:W-:Y:S05]  /*5add0*/  HMMA.1688.F32.TF32 R156, R156, R64, R108 ;  /* 0x000000409c9c723c */ /* 0x000fea000008106c */
[----:B------:R-:W-:Y:S01]  /*5ade0*/  IMAD.MOV.U32 R57, RZ, RZ, R114 ;  /* 0x000000ffff397224 */ /* 0x000fe200078e0072 */
[----:B------:R-:W-:Y:S01]  /*5adf0*/  MOV R61, R112 ;  /* 0x00000070003d7202 */ /* 0x000fe20000000f00 */
[----:B------:R-:W-:-:S02]  /*5ae00*/  IMAD.MOV.U32 R56, RZ, RZ, R115 ;  /* 0x000000ffff387224 */ /* 0x000fc400078e0073 */
[----:B------:R-:W-:Y:S01]  /*5ae10*/  IMAD.MOV.U32 R60, RZ, RZ, R113 ;  /* 0x000000ffff3c7224 */ /* 0x000fe200078e0071 */
[----:B------:R-:W3:Y:S04]  /*5ae20*/  LDL.LU.64 R114, [R1+0x1ad0] ;  /* 0x001ad00001727983 */ /* 0x000ee80000300a00 */
[----:B------:R-:W3:Y:S01]  /*5ae30*/  LDL.LU.64 R112, [R1+0x1ac8] ;  /* 0x001ac80001707983 */ /* 0x000ee20000300a00 */
[C---:B------:R-:W-:Y:S03]  /*5ae40*/  HMMA.1688.F32.TF32 R80, R232.reuse, R30, R80 ;  /* 0x0000001ee850723c */ /* 0x040fe60000081050 */
[----:B------:R-:W3:Y:S04]  /*5ae50*/  LDL.LU.64 R110, [R1+0x1ac0] ;  /* 0x001ac000016e7983 */ /* 0x000ee80000300a00 */
[----:B------:R-:W3:Y:S01]  /*5ae60*/  LDL.LU.64 R108, [R1+0x1ab8] ;  /* 0x001ab800016c7983 */ /* 0x000ee20000300a00 */
[C---:B------:R-:W-:Y:S08]  /*5ae70*/  HMMA.1688.F32.TF32 R76, R232.reuse, R34, R76 ;  /* 0x00000022e84c723c */ /* 0x040ff0000008104c */
[C---:B------:R-:W-:Y:S08]  /*5ae80*/  HMMA.1688.F32.TF32 R72, R232.reuse, R38, R72 ;  /* 0x00000026e848723c */ /* 0x040ff00000081048 */
[C---:B------:R-:W-:Y:S08]  /*5ae90*/  HMMA.1688.F32.TF32 R68, R232.reuse, R42, R68 ;  /* 0x0000002ae844723c */ /* 0x040ff00000081044 */
[C---:B--2---:R-:W-:Y:S08]  /*5aea0*/  HMMA.1688.F32.TF32 R88, R232.reuse, R22, R88 ;  /* 0x00000016e858723c */ /* 0x044ff00000081058 */
[C---:B------:R-:W-:Y:S08]  /*5aeb0*/  HMMA.1688.F32.TF32 R92, R232.reuse, R18, R92 ;  /* 0x00000012e85c723c */ /* 0x040ff0000008105c */
[C---:B------:R-:W-:Y:S08]  /*5aec0*/  HMMA.1688.F32.TF32 R96, R232.reuse, R14, R96 ;  /* 0x0000000ee860723c */ /* 0x040ff00000081060 */
[C---:B------:R-:W-:Y:S08]  /*5aed0*/  HMMA.1688.F32.TF32 R100, R232.reuse, R10, R100 ;  /* 0x0000000ae864723c */ /* 0x040ff00000081064 */
[----:B------:R-:W-:Y:S11]  /*5aee0*/  HMMA.1688.F32.TF32 R104, R232, R6, R104 ;  /* 0x00000006e868723c */ /* 0x000ff60000081068 */
[----:B------:R-:W-:Y:S11]  /*5aef0*/  @!UPT UIADD3 URZ, URZ, URZ, URZ ;  /* 0x0000003f3f3ff290 */ /* 0x000ff6000fffe03f */
[----:B------:R-:W-:Y:S01]  /*5af00*/  @!UPT UIADD3 URZ, URZ, URZ, URZ ;  /* 0x0000003f3f3ff290 */ /* 0x000fe2000fffe03f */
        /* <DEDUP_REMOVED lines=40> */
[----:B------:R-:W-:Y:S01]  /*5b190*/  MOV R65, R158 ;  /* 0x0000009e00417202 */ /* 0x000fe20000000f00 */
[----:B------:R-:W-:Y:S01]  /*5b1a0*/  IMAD.MOV.U32 R64, RZ, RZ, R159 ;  /* 0x000000ffff407224 */ /* 0x000fe200078e009f */
[----:B------:R-:W-:-:S02]  /*5b1b0*/  LOP3.LUT R158, R0, 0x40, RZ, 0x3c, !PT ;  /* 0x00000040009e7812 */ /* 0x000fc400078e3cff */
[C---:B------:R-:W-:Y:S01]  /*5b1c0*/  LOP3.LUT R159, R0.reuse, 0x60, RZ, 0x3c, !PT ;  /* 0x00000060009f7812 */ /* 0x040fe200078e3cff */
[----:B------:R-:W-:Y:S02]  /*5b1d0*/  IMAD.MOV.U32 R173, RZ, RZ, R156 ;  /* 0x000000ffffad7224 */ /* 0x000fe400078e009c */
[----:B------:R-:W-:Y:S01]  /*5b1e0*/  IMAD.MOV.U32 R174, RZ, RZ, R157 ;  /* 0x000000ffffae7224 */ /* 0x000fe200078e009d */
[----:B------:R-:W-:Y:S04]  /*5b1f0*/  LDS R156, [R158+0x47800] ;  /* 0x047800009e9c7984 */ /* 0x000fe80000000800 */
[----:B------:R-:W-:Y:S04]  /*5b200*/  LDS R157, [R159+0x47800] ;  /* 0x047800009f9d7984 */ /* 0x000fe80000000800 */
[----:B------:R-:W-:Y:S04]  /*5b210*/  LDS R158, [R158+0x47c00] ;  /* 0x047c00009e9e7984 */ /* 0x000fe80000000800 */
[----:B------:R-:W1:Y:S01]  /*5b220*/  LDS R159, [R159+0x47c00] ;  /* 0x047c00009f9f7984 */ /* 0x000e620000000800 */
[C---:B--2---:R-:W-:Y:S08]  /*5b230*/  HMMA.1688.F32.TF32 R72, R232.reuse, R50, R72 ;  /* 0x00000032e848723c */ /* 0x044ff00000081048 */
[C---:B---3--:R-:W-:Y:S11]  /*5b240*/  HMMA.1688.F32.TF32 R68, R232.reuse, R46, R68 ;  /* 0x0000002ee844723c */ /* 0x048ff60000081044 */
[----:B------:R-:W-:Y:S11]  /*5b250*/  @!UPT UIADD3 URZ, URZ, URZ, URZ ;  /* 0x0000003f3f3ff290 */ /* 0x000ff6000fffe03f */
[----:B------:R-:W-:Y:S01]  /*5b260*/  @!UPT UIADD3 URZ, URZ, URZ, URZ ;  /* 0x0000003f3f3ff290 */ /* 0x000fe2000fffe03f */
[----:B------:R-:W-:Y:S04]  /*5b270*/  STL.64 [R1+0x30], R68 ;  /* 0x0000304401007387 */ /* 0x000fe80000100a00 */
[----:B------:R2:W-:Y:S04]  /*5b280*/  STL.64 [R1+0x38], R70 ;  /* 0x0000384601007387 */ /* 0x0005e80000100a00 */
[----:B------:R-:W-:Y:S04]  /*5b290*/  STL.64 [R1+0x20], R72 ;  /* 0x0000204801007387 */ /* 0x000fe80000100a00 */
[----:B------:R3:W-:Y:S01]  /*5b2a0*/  STL.64 [R1+0x28], R74 ;  /* 0x0000284a01007387 */ /* 0x0007e20000100a00 */
[C---:B--2---:R-:W-:Y:S08]  /*5b2b0*/  HMMA.1688.F32.TF32 R68, R232.reuse, R54, R76 ;  /* 0x00000036e844723c */ /* 0x044ff0000008104c */
[C---:B---3--:R-:W-:Y:S08]  /*5b2c0*/  HMMA.1688.F32.TF32 R72, R232.reuse, R58, R80 ;  /* 0x0000003ae848723c */ /* 0x048ff00000081050 */
[----:B------:R-:W-:Y:S07]  /*5b2d0*/  HMMA.1688.F32.TF32 R76, R232, R66, R88 ;  /* 0x00000042e84c723c */ /* 0x000fee0000081058 */
[----:B------:R-:W-:Y:S04]  /*5b2e0*/  STL.64 [R1+0x10], R68 ;  /* 0x0000104401007387 */ /* 0x000fe80000100a00 */
[----:B------:R2:W-:Y:S04]  /*5b2f0*/  STL.64 [R1+0x18], R70 ;  /* 0x0000184601007387 */ /* 0x0005e80000100a00 */
[----:B------:R-:W-:Y:S04]  /*5b300*/  STL.64 [R1+0x210], R72 ;  /* 0x0002104801007387 */ /* 0x000fe80000100a00 */
[----:B------:R-:W-:Y:S01]  /*5b310*/  STL.64 [R1+0x218], R74 ;  /* 0x0002184a01007387 */ /* 0x000fe20000100a00 */
[----:B--2---:R-:W-:-:S03]  /*5b320*/  LOP3.LUT R71, R0, 0x20, RZ, 0x3c, !PT ;  /* 0x0000002000477812 */ /* 0x004fc600078e3cff */
[----:B------:R-:W-:Y:S04]  /*5b330*/  LDS R72, [R0+0x47880] ;  /* 0x0478800000487984 */ /* 0x000fe80000000800 */
[----:B------:R-:W-:Y:S04]  /*5b340*/  LDS R74, [R0+0x47c80] ;  /* 0x047c8000004a7984 */ /* 0x000fe80000000800 */
[----:B------:R-:W-:Y:S04]  /*5b350*/  LDS R73, [R71+0x47880] ;  /* 0x0478800047497984 */ /* 0x000fe80000000800 */
[----:B------:R-:W2:Y:S04]  /*5b360*/  LDS R75, [R71+0x47c80] ;  /* 0x047c8000474b7984 */ /* 0x000ea80000000800 */
[----:B------:R-:W-:Y:S01]  /*5b370*/  STL.64 [R1+0x140], R76 ;  /* 0x0001404c01007387 */ /* 0x000fe20000100a00 */
[C---:B-1----:R-:W-:Y:S03]  /*5b380*/  HMMA.1688.F32.TF32 R80, R156.reuse, R46, R132 ;  /* 0x0000002e9c50723c */ /* 0x042fe60000081084 */
[----:B------:R1:W-:Y:S05]  /*5b390*/  STL.64 [R1+0x148], R78 ;  /* 0x0001484e01007387 */ /* 0x0003ea0000100a00 */
[C---:B------:R-:W-:Y:S08]  /*5b3a0*/  HMMA.1688.F32.TF32 R132, R156.reuse, R58, R144 ;  /* 0x0000003a9c84723c */ /* 0x040ff00000081090 */
[C---:B-1----:R-:W-:Y:S08]  /*5b3b0*/  HMMA.1688.F32.TF32 R76, R156.reuse, R50, R136 ;  /* 0x000000329c4c723c */ /* 0x042ff00000081088 */
[C---:B------:R-:W-:Y:S08]  /*5b3c0*/  HMMA.1688.F32.TF32 R136, R156.reuse, R54, R140 ;  /* 0x000000369c88723c */ /* 0x040ff0000008108c */
[C---:B------:R-:W-:Y:S08]  /*5b3d0*/  HMMA.1688.F32.TF32 R88, R156.reuse, R26, R112 ;  /* 0x0000001a9c58723c */ /* 0x040ff00000081070 */
[----:B------:R-:W-:Y:S07]  /*5b3e0*/  HMMA.1688.F32.TF32 R112, R156, R62, R148 ;  /* 0x0000003e9c70723c */ /* 0x000fee0000081094 */
[----:B------:R-:W-:Y:S04]  /*5b3f0*/  STL.64 [R1+0x200], R136 ;  /* 0x0002008801007387 */ /* 0x000fe80000100a00 */
[----:B------:R-:W-:Y:S04]  /*5b400*/  STL.64 [R1+0x208], R138 ;  /* 0x0002088a01007387 */ /* 0x000fe80000100a00 */
[----:B------:R-:W-:Y:S04]  /*5b410*/  STL.64 [R1+0x1f0], R132 ;  /* 0x0001f08401007387 */ /* 0x000fe80000100a00 */
[----:B------:R2:W-:Y:S04]  /*5b420*/  STL.64 [R1+0x1f8], R134 ;  /* 0x0001f88601007387 */ /* 0x0005e80000100a00 */
[----:B------:R-:W-:Y:S04]  /*5b430*/  STL.64 [R1+0x1e0], R112 ;  /* 0x0001e07001007387 */ /* 0x000fe80000100a00 */
[----:B------:R1:W-:Y:S01]  /*5b440*/  STL.64 [R1+0x1e8], R114 ;  /* 0x0001e87201007387 */ /* 0x0003e20000100a00 */
[C---:B--2---:R-:W-:Y:S08]  /*5b450*/  HMMA.1688.F32.TF32 R132, R72.reuse, R6, R160 ;  /* 0x000000064884723c */ /* 0x044ff000000810a0 */
[----:B-1----:R-:W-:Y:S08]  /*5b460*/  HMMA.1688.F32.TF32 R112, R72, R14, R168 ;  /* 0x0000000e4870723c */ /* 0x002ff000000810a8 */
[----:B------:R-:W-:Y:S01]  /*5b470*/  HMMA.1688.F32.TF32 R84, R232, R62, R84 ;  /* 0x0000003ee854723c */ /* 0x000fe20000081054 */
[----:B------:R-:W-:-:S06]  /*5b480*/  MOV R168, R175 ;  /* 0x000000af00a87202 */ /* 0x000fcc0000000f00 */
[----:B------:R-:W-:Y:S01]  /*5b490*/  STL.64 [R1+0x1d0], R132 ;  /* 0x0001d08401007387 */ /* 0x000fe20000100a00 */
[----:B------:R-:W-:-:S03]  /*5b4a0*/  IMAD.MOV.U32 R232, RZ, RZ, R173 ;  /* 0x000000ffffe87224 */ /* 0x000fc600078e00ad */
[----:B------:R-:W-:Y:S01]  /*5b4b0*/  STL.64 [R1+0x1d8], R134 ;  /* 0x0001d88601007387 */ /* 0x000fe20000100a00 */
[----:B------:R-:W-:-:S03]  /*5b4c0*/  IMAD.MOV.U32 R233, RZ, RZ, R174 ;  /* 0x000000ffffe97224 */ /* 0x000fc600078e00ae */
[----:B------:R-:W2:Y:S01]  /*5b4d0*/  LDL.LU R173, [R1+0x1a10] ;  /* 0x001a100001ad7983 */ /* 0x000ea20000300800 */
[----:B------:R-:W-:-:S03]  /*5b4e0*/  IMAD.MOV.U32 R169, RZ, RZ, R183 ;  /* 0x000000ffffa97224 */ /* 0x000fc600078e00b7 */
[----:B------:R-:W-:Y:S04]  /*5b4f0*/  STL.64 [R1+0x1c0], R112 ;  /* 0x0001c07001007387 */ /* 0x000fe80000100a00 */
[----:B------:R-:W-:Y:S04]  /*5b500*/  STL.64 [R1+0x1c8], R114 ;  /* 0x0001c87201007387 */ /* 0x000fe80000100a00 */
[----:B------:R-:W2:Y:S04]  /*5b510*/  LDL.LU R174, [R1+0x1a0c] ;  /* 0x001a0c0001ae7983 */ /* 0x000ea80000300800 */
[----:B------:R-:W2:Y:S04]  /*5b520*/  LDL.LU R175, [R1+0x1a08] ;  /* 0x001a080001af7983 */ /* 0x000ea80000300800 */
[----:B------:R-:W3:Y:S01]  /*5b530*/  LDL.LU R183, [R1+0x1a04] ;  /* 0x001a040001b77983 */ /* 0x000ee20000300800 */
[----:B------:R-:W-:-:S03]  /*5b540*/  IMAD.MOV.U32 R170, RZ, RZ, R187 ;  /* 0x000000ffffaa7224 */ /* 0x000fc600078e00bb */
[----:B------:R-:W2:Y:S01]  /*5b550*/  LDL.LU R187, [R1+0x1a00] ;  /* 0x001a000001bb7983 */ /* 0x000ea20000300800 */
[----:B------:R-:W-:Y:S01]  /*5b560*/  HMMA.1688.F32.TF32 R136, R72, R22, R176 ;  /* 0x000000164888723c */ /* 0x000fe200000810b0 */
[----:B------:R-:W-:Y:S02]  /*5b570*/  IMAD.MOV.U32 R171, RZ, RZ, R2 ;  /* 0x000000ffffab7224 */ /* 0x000fe400078e0002 */
[----:B------:R1:W5:Y:S11]  /*5b580*/  LDL.LU R2, [R1+0x19fc] ;  /* 0x0019fc0001027983 */ /* 0x0003760000300800 */
[----:B------:R-:W-:Y:S09]  /*5b590*/  @!UPT UIADD3 URZ, URZ, URZ, URZ ;  /* 0x0000003f3f3ff290 */ /* 0x000ff2000fffe03f */
[----:B------:R-:W-:Y:S04]  /*5b5a0*/  STL.64 [R1+0x1b0], R136 ;  /* 0x0001b08801007387 */ /* 0x000fe80000100a00 */
[----:B------:R-:W-:Y:S01]  /*5b5b0*/  STL.64 [R1+0x1b8], R138 ;  /* 0x0001b88a01007387 */ /* 0x000fe20000100a00 */
[C---:B------:R-:W-:Y:S02]  /*5b5c0*/  LOP3.LUT R70, R0.reuse, 0x40, RZ, 0x3c, !PT ;  /* 0x0000004000467812 */ /* 0x040fe400078e3cff */
[----:B------:R-:W-:-:S03]  /*5b5d0*/  LOP3.LUT R71, R0, 0x60, RZ, 0x3c, !PT ;  /* 0x0000006000477812 */ /* 0x000fc600078e3cff */
[----:B------:R-:W-:Y:S04]  /*5b5e0*/  LDS R68, [R70+0x47880] ;  /* 0x0478800046447984 */ /* 0x000fe80000000800 */
[----:B------:R-:W-:Y:S04]  /*5b5f0*/  LDS R69, [R71+0x47880] ;  /* 0x0478800047457984 */ /* 0x000fe80000000800 */
[----:B------:R-:W-:Y:S04]  /*5b600*/  LDS R70, [R70+0x47c80] ;  /* 0x047c800046467984 */ /* 0x000fe80000000800 */
[----:B------:R-:W1:Y:S01]  /*5b610*/  LDS R71, [R71+0x47c80] ;  /* 0x047c800047477984 */ /* 0x000e620000000800 */
[-C--:B------:R-:W-:Y:S08]  /*5b620*/  HMMA.1688.F32.TF32 R100, R156, R14.reuse, R100 ;  /* 0x0000000e9c64723c */ /* 0x080ff00000081064 */
[----:B-1----:R-:W-:Y:S08]  /*5b630*/  HMMA.1688.F32.TF32 R140, R68, R14, R236 ;  /* 0x0000000e448c723c */ /* 0x002ff000000810ec */
[----:B---3--:R-:W-:Y:S07]  /*5b640*/  HMMA.1688.F32.TF32 R132, R72, R26, R180 ;  /* 0x0000001a4884723c */ /* 0x008fee00000810b4 */
[----:B------:R-:W-:-:S02]  /*5b650*/  IMAD.MOV.U32 R180, RZ, RZ, R252 ;  /* 0x000000ffffb47224 */ /* 0x000fc400078e00fc */
[----:B------:R-:W3:Y:S11]  /*5b660*/  LDL.LU R252, [R1+0x19f8] ;  /* 0x0019f80001fc7983 */ /* 0x000ef60000300800 */
[----:B------:R-:W-:Y:S03]  /*5b670*/  @!UPT UIADD3 URZ, URZ, URZ, URZ ;  /* 0x0000003f3f3ff290 */ /* 0x000fe6000fffe03f */
[----:B------:R-:W-:Y:S04]  /*5b680*/  STL.64 [R1+0x1a0], R132 ;  /* 0x0001a08401007387 */ /* 0x000fe80000100a00 */
[----:B------:R2:W-:Y:S02]  /*5b690*/  STL.64 [R1+0x1a8], R134 ;  /* 0x0001a88601007387 */ /* 0x0005e40000100a00 */
[C---:B--2---:R-:W-:Y:S11]  /*5b6a0*/  HMMA.1688.F32.TF32 R132, R72.reuse, R30, R184 ;  /* 0x0000001e4884723c */ /* 0x044ff600000810b8 */
[----:B------:R-:W-:Y:S11]  /*5b6b0*/  @!UPT UIADD3 URZ, URZ, URZ, URZ ;  /* 0x0000003f3f3ff290 */ /* 0x000ff6000fffe03f */
[----:B------:R-:W-:Y:S01]  /*5b6c0*/  @!UPT UIADD3 URZ, URZ, URZ, URZ ;  /* 0x0000003f3f3ff290 */ /* 0x000fe2000fffe03f */
[----:B------:R-:W-:Y:S04]  /*5b6d0*/  STL.64 [R1+0x190], R132 ;  /* 0x0001908401007387 */ /* 0x000fe80000100a00 */
[----:B------:R1:W-:Y:S02]  /*5b6e0*/  STL.64 [R1+0x198], R134 ;  /* 0x0001988601007387 */ /* 0x0003e40000100a00 */
[C---:B-1----:R-:W-:Y:S11]  /*5b6f0*/  HMMA.1688.F32.TF32 R132, R72.reuse, R38, R192 ;  /* 0x000000264884723c */ /* 0x042ff600000810c0 */
        /* <DEDUP_REMOVED lines=14> */
[----:B-1----:R-:W-:Y:S01]  /*5b7e0*/  HMMA.1688.F32.TF32 R132, R72, R62, R216 ;  /* 0x0000003e4884723c */ /* 0x002fe200000810d8 */
[----:B------:R-:W-:Y:S02]  /*5b7f0*/  IMAD.MOV.U32 R210, RZ, RZ, R5 ;  /* 0x000000ffffd27224 */ /* 0x000fe400078e0005 */
[----:B------:R-:W2:Y:S11]  /*5b800*/  LDL.LU R5, [R1+0x16ac] ;  /* 0x0016ac0001057983 */ /* 0x000eb60000300800 */
[----:B------:R-:W-:Y:S09]  /*5b810*/  @!UPT UIADD3 URZ, URZ, URZ, URZ ;  /* 0x0000003f3f3ff290 */ /* 0x000ff2000fffe03f */
[----:B------:R-:W-:Y:S04]  /*5b820*/  STL.64 [R1+0x150], R132 ;  /* 0x0001508401007387 */ /* 0x000fe80000100a00 */
[----:B------:R1:W-:Y:S04]  /*5b830*/  STL.64 [R1+0x158], R134 ;  /* 0x0001588601007387 */ /* 0x0003e80000100a00 */
[----:B------:R-:W3:Y:S01]  /*5b840*/  LDL.LU R14, [R1+0x16a4] ;  /* 0x0016a400010e7983 */ /* 0x000ee20000300800 */
[----:B------:R-:W-:Y:S01]  /*5b850*/  HMMA.1688.F32.TF32 R96, R156, R10, R96 ;  /* 0x0000000a9c60723c */ /* 0x000fe20000081060 */
[----:B------:R-:W-:Y:S01]  /*5b860*/  MOV R211, R4 ;  /* 0x0000000400d37202 */ /* 0x000fe20000000f00 */
[----:B------:R-:W-:-:S06]  /*5b870*/  IMAD.MOV.U32 R4, RZ, RZ, 0x7f ;  /* 0x0000007fff047424 */ /* 0x000fcc00078e00ff */
[-C--:B------:R-:W-:Y:S08]  /*5b880*/  HMMA.1688.F32.TF32 R144, R72, R10.reuse, R164 ;  /* 0x0000000a4890723c */ /* 0x080ff000000810a4 */
[----:B------:R-:W-:Y:S01]  /*5b890*/  HMMA.1688.F32.TF32 R136, R68, R10, R228 ;  /* 0x0000000a4488723c */ /* 0x000fe200000810e4 */
[----:B------:R-:W4:Y:S07]  /*5b8a0*/  LDL.LU R11, [R1+0x16a0] ;  /* 0x0016a000010b7983 */ /* 0x000f2e0000300800 */
[----:B------:R-:W-:Y:S01]  /*5b8b0*/  HMMA.1688.F32.TF32 R92, R156, R6, R92 ;  /* 0x000000069c5c723c */ /* 0x000fe2000008105c */
[----:B------:R-:W-:-:S07]  /*5b8c0*/  IMAD.MOV.U32 R209, RZ, RZ, R8 ;  /* 0x000000ffffd17224 */ /* 0x000fce00078e0008 */
[----:B------:R-:W-:Y:S01]  /*5b8d0*/  HMMA.1688.F32.TF32 R164, R72, R50, R204 ;  /* 0x0000003248a4723c */ /* 0x000fe200000810cc */
[----:B------:R-:W-:-:S06]  /*5b8e0*/  IADD3 R4, R4, c[0x0][0x180], RZ ;  /* 0x0000600004047a10 */ /* 0x000fcc0007ffe0ff */
[----:B------:R-:W-:Y:S01]  /*5b8f0*/  IMAD.MOV.U32 R206, RZ, RZ, R13 ;  /* 0x000000ffffce7224 */ /* 0x000fe200078e000d */
[----:B-1----:R-:W-:Y:S01]  /*5b900*/  HMMA.1688.F32.TF32 R132, R68, R6, R224 ;  /* 0x000000064484723c */ /* 0x002fe200000810e0 */
[----:B------:R-:W4:Y:S04]  /*5b910*/  LDL.LU R6, [R1+0x1690] ;  /* 0x0016900001067983 */ /* 0x000f280000300800 */
[----:B------:R-:W4:Y:S01]  /*5b920*/  LDL.LU R13, [R1+0x1694] ;  /* 0x00169400010d7983 */ /* 0x000f220000300800 */
[----:B------:R-:W-:-:S03]  /*5b930*/  IMAD.MOV.U32 R208, RZ, RZ, R9 ;  /* 0x000000ffffd07224 */ /* 0x000fc600078e0009 */
[----:B------:R-:W4:Y:S01]  /*5b940*/  LDL.LU R10, [R1+0x1684] ;  /* 0x00168400010a7983 */ /* 0x000f220000300800 */
[----:B------:R-:W-:-:S03]  /*5b950*/  SHF.R.S32.HI R9, RZ, 0x1f, R4 ;  /* 0x0000001fff097819 */ /* 0x000fc60000011404 */
[----:B------:R-:W1:Y:S01]  /*5b960*/  S2R R8, SR_TID.X ;  /* 0x0000000000087919 */ /* 0x000e620000002100 */
[----:B------:R-:W-:-:S04]  /*5b970*/  LEA.HI R9, R9, R4, RZ, 0x7 ;  /* 0x0000000409097211 */ /* 0x000fc800078f38ff */
[----:B------:R-:W-:Y:S01]  /*5b980*/  SHF.R.S32.HI R9, RZ, 0x7, R9 ;  /* 0x00000007ff097819 */ /* 0x000fe20000011409 */
[----:B------:R-:W-:-:S03]  /*5b990*/  IMAD.MOV.U32 R207, RZ, RZ, R12 ;  /* 0x000000ffffcf7224 */ /* 0x000fc600078e000c */
[----:B------:R-:W-:Y:S01]  /*5b9a0*/  IADD3 R9, R9, -0x1, RZ ;  /* 0xffffffff09097810 */ /* 0x000fe20007ffe0ff */
[----:B------:R-:W1:Y:S01]  /*5b9b0*/  S2R R12, SR_TID.X ;  /* 0x00000000000c7919 */ /* 0x000e620000002100 */
[----:B------:R-:W-:Y:S02]  /*5b9c0*/  UIADD3 UR5, UR4, 0x1, URZ ;  /* 0x0000000104057890 */ /* 0x000fe4000fffe03f */
[----:B------:R-:W-:Y:S02]  /*5b9d0*/  ISETP.LE.AND P0, PT, R9, UR4, PT ;  /* 0x0000000409007c0c */ /* 0x000fe4000bf03270 */
[----:B------:R-:W1:Y:S01]  /*5b9e0*/  S2R R9, SR_TID.X ;  /* 0x0000000000097919 */ /* 0x000e620000002100 */
[----:B------:R-:W-:Y:S01]  /*5b9f0*/  IMAD.MOV.U32 R203, RZ, RZ, R20 ;  /* 0x000000ffffcb7224 */ /* 0x000fe200078e0014 */
[----:B------:R-:W-:Y:S02]  /*5ba00*/  UMOV UR6, 0xffffff80 ;  /* 0xffffff8000067882 */ /* 0x000fe40000000000 */
[----:B------:R-:W-:-:S02]  /*5ba10*/  ULDC UR8, c[0x0][0x180] ;  /* 0x0000600000087ab9 */ /* 0x000fc40000000800 */
[----:B------:R-:W-:Y:S01]  /*5ba20*/  UIMAD UR6, UR5, UR6, UR8 ;  /* 0x00000006050672a4 */ /* 0x000fe2000f8e0208 */
[----:B-1----:R-:W-:Y:S01]  /*5ba30*/  SHF.R.U32.HI R20, RZ, 0x6, R8 ;  /* 0x00000006ff147819 */ /* 0x002fe20000011608 */
[----:B------:R-:W-:-:S03]  /*5ba40*/  IMAD.MOV.U32 R4, RZ, RZ, c[0x0][0x188] ;  /* 0x00006200ff047624 */ /* 0x000fc600078e00ff */
[----:B------:R-:W-:Y:S01]  /*5ba50*/  SGXT.U32 R20, R20, 0x1 ;  /* 0x000000011414781a */ /* 0x000fe20000000000 */
[----:B------:R-:W-:-:S03]  /*5ba60*/  IMAD.SHL.U32 R7, R4, 0x80, RZ ;  /* 0x0000008004077824 */ /* 0x000fc600078e00ff */
[----:B------:R-:W-:Y:S01]  /*5ba70*/  ISETP.GE.AND P1, PT, R20, UR6, PT ;  /* 0x0000000614007c0c */ /* 0x000fe2000bf26270 */
[----:B------:R-:W-:-:S03]  /*5ba80*/  IMAD.SHL.U32 R7, R7, 0x4, RZ ;  /* 0x0000000407077824 */ /* 0x000fc600078e00ff */
[----:B------:R-:W-:Y:S01]  /*5ba90*/  SEL R4, RZ, 0x4, P1 ;  /* 0x00000004ff047807 */ /* 0x000fe20000800000 */
[----:B------:R-:W-:Y:S01]  /*5baa0*/  IMAD.MOV.U32 R204, RZ, RZ, R17 ;  /* 0x000000ffffcc7224 */ /* 0x000fe200078e0011 */
[----:B------:R-:W-:Y:S02]  /*5bab0*/  MOV R205, R16 ;  /* 0x0000001000cd7202 */ /* 0x000fe40000000f00 */
[----:B------:R-:W-:Y:S02]  /*5bac0*/  SEL R4, R4, RZ, !P0 ;  /* 0x000000ff04047207 */ /* 0x000fe40004000000 */
[----:B------:R-:W-:Y:S02]  /*5bad0*/  LOP3.LUT R16, R12, 0x3f, RZ, 0xc0, !PT ;  /* 0x0000003f0c107812 */ /* 0x000fe400078ec0ff */
[----:B------:R-:W-:Y:S01]  /*5bae0*/  SHF.R.S32.HI R17, RZ, 0x6, R12 ;  /* 0x00000006ff117819 */ /* 0x000fe2000001140c */
[----:B------:R-:W-:Y:S01]  /*5baf0*/  IMAD.MOV.U32 R202, RZ, RZ, R21 ;  /* 0x000000ffffca7224 */ /* 0x000fe200078e0015 */
[----:B------:R-:W-:Y:S01]  /*5bb00*/  ISETP.NE.U32.AND P1, PT, R4, RZ, PT ;  /* 0x000000ff0400720c */ /* 0x000fe20003f25070 */
[----:B------:R-:W-:Y:S01]  /*5bb10*/  IMAD.SHL.U32 R16, R16, 0x4, RZ ;  /* 0x0000000410107824 */ /* 0x000fe200078e00ff */
[----:B------:R-:W-:-:S02]  /*5bb20*/  SHF.R.U32.HI R21, RZ, 0x6, R9 ;  /* 0x00000006ff157819 */ /* 0x000fc40000011609 */
[----:B------:R-:W-:Y:S02]  /*5bb30*/  SGXT R17, R17, 0x1 ;  /* 0x000000011111781a */ /* 0x000fe40000000200 */
[----:B------:R-:W-:Y:S02]  /*5bb40*/  SGXT.U32 R21, R21, 0x1 ;  /* 0x000000011515781a */ /* 0x000fe40000000000 */
[----:B------:R-:W-:Y:S02]  /*5bb50*/  LOP3.LUT R16, R16, 0x120, R17, 0x78, !PT ;  /* 0x0000012010107812 */ /* 0x000fe400078e7811 */
[----:B------:R-:W-:Y:S01]  /*5bb60*/  LOP3.LUT R15, R21, 0x4, RZ, 0xfc, !PT ;  /* 0x00000004150f7812 */ /* 0x000fe200078efcff */
[-C--:B------:R-:W-:Y:S08]  /*5bb70*/  HMMA.1688.F32.TF32 R104, R156, R18.reuse, R104 ;  /* 0x000000129c68723c */ /* 0x080ff00000081068 */
[-C--:B------:R-:W-:Y:S08]  /*5bb80*/  HMMA.1688.F32.TF32 R148, R72, R18.reuse, R172 ;  /* 0x000000124894723c */ /* 0x080ff000000810ac */
[----:B------:R-:W-:Y:S01]  /*5bb90*/  HMMA.1688.F32.TF32 R176, R68, R18, R240 ;  /* 0x0000001244b0723c */ /* 0x000fe200000810f0 */
[----:B--2---:R-:W-:-:S05]  /*5bba0*/  IADD3 R5, P2, R5, R7, RZ ;  /* 0x0000000705057210 */ /* 0x004fca0007f5e0ff */
[----:B------:R1:W-:Y:S01]  /*5bbb0*/  STL [R1+0x16ac], R5 ;  /* 0x0016ac0501007387 */ /* 0x0003e20000100800 */
[----:B------:R-:W-:Y:S01]  /*5bbc0*/  IMAD.MOV.U32 R4, RZ, RZ, R5 ;  /* 0x000000ffff047224 */ /* 0x000fe200078e0005 */
[----:B---3--:R-:W-:-:S05]  /*5bbd0*/  IADD3.X R14, R14, R252, RZ, P2, !PT ;  /* 0x000000fc0e0e7210 */ /* 0x008fca00017fe4ff */
[----:B------:R2:W-:Y:S01]  /*5bbe0*/  STL [R1+0x16a4], R14 ;  /* 0x0016a40e01007387 */ /* 0x0005e20000100800 */
[----:B-1----:R-:W-:-:S03]  /*5bbf0*/  IMAD.MOV.U32 R5, RZ, RZ, R14 ;  /* 0x000000ffff057224 */ /* 0x002fc600078e000e */
[----:B------:R-:W-:Y:S06]  /*5bc00*/  BAR.SYNC.DEFER_BLOCKING 0x0 ;  /* 0x0000000000007b1d */ /* 0x000fec0000010000 */
[----:B------:R-:W3:Y:S04]  /*5bc10*/  LDL.LU R17, [R1+0x1680] ;  /* 0x0016800001117983 */ /* 0x000ee80000300800 */
[----:B--2---:R-:W2:Y:S04]  /*5bc20*/  LDL.LU R14, [R1+0x1670] ;  /* 0x00167000010e7983 */ /* 0x004ea80000300800 */
[----:B------:R-:W2:Y:S04]  /*5bc30*/  LDL.LU R18, [R1+0x1674] ;  /* 0x0016740001127983 */ /* 0x000ea80000300800 */
[----:B------:R-:W-:Y:S01]  /*5bc40*/  @!PT LDS RZ, [RZ] ;  /* 0x00000000fffff984 */ /* 0x000fe20000000800 */
[----:B------:R-:W-:Y:S01]  /*5bc50*/  @!PT LDS RZ, [RZ] ;  /* 0x00000000fffff984 */ /* 0x000fe20000000800 */
[----:B------:R-:W-:Y:S01]  /*5bc60*/  @!PT LDS RZ, [RZ] ;  /* 0x00000000fffff984 */ /* 0x000fe20000000800 */
[----:B------:R1:W-:Y:S01]  /*5bc70*/  LDGSTS.E [R16+0x40000], [R4.64], P1 ;  /* 0x4000000004107fae */ /* 0x0003e2000892184a */
[----:B------:R-:W-:-:S03]  /*5bc80*/  ISETP.GE.AND P1, PT, R15, UR6, PT ;  /* 0x000000060f007c0c */ /* 0x000fc6000bf26270 */
[----:B------:R-:W2:Y:S01]  /*5bc90*/  LDL.LU R15, [R1+0x1664] ;  /* 0x00166400010f7983 */ /* 0x000ea20000300800 */
[----:B------:R-:W-:-:S04]  /*5bca0*/  SHF.R.U32.HI R9, RZ, 0x6, R9 ;  /* 0x00000006ff097819 */ /* 0x000fc80000011609 */
[----:B------:R-:W-:-:S04]  /*5bcb0*/  SGXT.U32 R9, R9, 0x1 ;  /* 0x000000010909781a */ /* 0x000fc80000000000 */
[----:B------:R-:W-:Y:S02]  /*5bcc0*/  LOP3.LUT R9, R9, 0x8, RZ, 0xfc, !PT ;  /* 0x0000000809097812 */ /* 0x000fe400078efcff */
[----:B-1----:R-:W-:Y:S02]  /*5bcd0*/  SEL R4, RZ, 0x4, P1 ;  /* 0x00000004ff047807 */ /* 0x002fe40000800000 */
[----:B------:R-:W-:Y:S02]  /*5bce0*/  ISETP.GE.AND P1, PT, R9, UR6, PT ;  /* 0x0000000609007c0c */ /* 0x000fe4000bf26270 */
[----:B------:R-:W1:Y:S01]  /*5bcf0*/  S2R R9, SR_TID.X ;  /* 0x0000000000097919 */ /* 0x000e620000002100 */
[----:B------:R-:W-:Y:S02]  /*5bd00*/  SEL R4, R4, RZ, !P0 ;  /* 0x000000ff04047207 */ /* 0x000fe40004000000 */
[----:B----4-:R-:W-:Y:S02]  /*5bd10*/  IADD3 R11, P3, R11, R7, RZ ;  /* 0x000000070b0b7210 */ /* 0x010fe40007f7e0ff */
[----:B------:R-:W-:-:S02]  /*5bd20*/  ISETP.NE.U32.AND P2, PT, R4, RZ, PT ;  /* 0x000000ff0400720c */ /* 0x000fc40003f45070 */
[----:B------:R-:W-:Y:S01]  /*5bd30*/  SEL R4, RZ, 0x4, P1 ;  /* 0x00000004ff047807 */ /* 0x000fe20000800000 */
[--C-:B------:R-:W-:Y:S01]  /*5bd40*/  IMAD.X R13, R13, 0x1, R252.reuse, P3 ;  /* 0x000000010d0d7824 */ /* 0x100fe200018e06fc */
[----:B------:R-:W-:Y:S02]  /*5bd50*/  IADD3 R6, P4, R6, R7, RZ ;  /* 0x0000000706067210 */ /* 0x000fe40007f9e0ff */
[----:B------:R-:W-:Y:S01]  /*5bd60*/  SEL R4, R4, RZ, !P0 ;  /* 0x000000ff04047207 */ /* 0x000fe20004000000 */
[----:B------:R-:W-:Y:S01]  /*5bd70*/  STL [R1+0x16a0], R11 ;  /* 0x0016a00b01007387 */ /* 0x000fe20000100800 */
[----:B------:R-:W-:Y:S01]  /*5bd80*/  MOV R5, R13 ;  /* 0x0000000d00057202 */ /* 0x000fe20000000f00 */
[----:B------:R-:W-:Y:S01]  /*5bd90*/  IMAD.X R10, R10, 0x1, R252, P4 ;  /* 0x000000010a0a7824 */ /* 0x000fe200020e06fc */
[----:B------:R-:W-:Y:S01]  /*5bda0*/  ISETP.NE.U32.AND P1, PT, R4, RZ, PT ;  /* 0x000000ff0400720c */ /* 0x000fe20003f25070 */
[----:B------:R1:W-:Y:S01]  /*5bdb0*/  STL [R1+0x1694], R13 ;  /* 0x0016940d01007387 */ /* 0x0003e20000100800 */
[----:B------:R-:W-:-:S03]  /*5bdc0*/  IMAD.MOV.U32 R4, RZ, RZ, R11 ;  /* 0x000000ffff047224 */ /* 0x000fc600078e000b */
[----:B------:R4:W-:Y:S01]  /*5bdd0*/  STL [R1+0x1690], R6 ;  /* 0x0016900601007387 */ /* 0x0009e20000100800 */
[----:B-1----:R-:W-:-:S03]  /*5bde0*/  SHF.R.U32.HI R13, RZ, 0x6, R9 ;  /* 0x00000006ff0d7819 */ /* 0x002fc60000011609 */
[----:B------:R1:W-:Y:S01]  /*5bdf0*/  STL [R1+0x1684], R10 ;  /* 0x0016840a01007387 */ /* 0x0003e20000100800 */
[----:B------:R-:W-:-:S03]  /*5be00*/  SGXT.U32 R13, R13, 0x1 ;  /* 0x000000010d0d781a */ /* 0x000fc60000000000 */
[----:B------:R-:W2:Y:S04]  /*5be10*/  LDL.LU R11, [R1+0x1660] ;  /* 0x00166000010b7983 */ /* 0x000ea80000300800 */
[----:B------:R1:W-:Y:S02]  /*5be20*/  LDGSTS.E [R16+0x40400], [R4.64], P2 ;  /* 0x4040000004107fae */ /* 0x0003e4000912184a */
[----:B-1----:R-:W-:Y:S02]  /*5be30*/  IMAD.MOV.U32 R4, RZ, RZ, R6 ;  /* 0x000000ffff047224 */ /* 0x002fe400078e0006 */
[----:B------:R-:W-:Y:S01]  /*5be40*/  IMAD.MOV.U32 R5, RZ, RZ, R10 ;  /* 0x000000ffff057224 */ /* 0x000fe200078e000a */
[----:B----4-:R-:W2:Y:S01]  /*5be50*/  LDL.LU R6, [R1+0x1650] ;  /* 0x0016500001067983 */ /* 0x010ea20000300800 */
[----:B------:R-:W-:-:S03]  /*5be60*/  LOP3.LUT R10, R13, 0xc, RZ, 0xfc, !PT ;  /* 0x0000000c0d0a7812 */ /* 0x000fc600078efcff */
[----:B------:R-:W2:Y:S04]  /*5be70*/  LDL.LU R13, [R1+0x1654] ;  /* 0x00165400010d7983 */ /* 0x000ea80000300800 */
        /* <DEDUP_REMOVED lines=9> */
[----:B------:R-:W-:-:S04]  /*5bf10*/  SEL R4, R4, RZ, !P0 ;  /* 0x000000ff04047207 */ /* 0x000fc80004000000 */
[----:B------:R-:W-:Y:S02]  /*5bf20*/  ISETP.NE.U32.AND P2, PT, R4, RZ, PT ;  /* 0x000000ff0400720c */ /* 0x000fe40003f45070 */
[----:B------:R-:W-:-:S04]  /*5bf30*/  SEL R4, RZ, 0x4, P1 ;  /* 0x00000004ff047807 */ /* 0x000fc80000800000 */
[----:B------:R-:W-:-:S04]  /*5bf40*/  SEL R4, R4, RZ, !P0 ;  /* 0x000000ff04047207 */ /* 0x000fc80004000000 */
[----:B------:R-:W-:Y:S02]  /*5bf50*/  ISETP.NE.U32.AND P1, PT, R4, RZ, PT ;  /* 0x000000ff0400720c */ /* 0x000fe40003f25070 */
[----:B-1----:R-:W-:-:S04]  /*5bf60*/  SHF.R.U32.HI R21, RZ, 0x6, R9 ;  /* 0x00000006ff157819 */ /* 0x002fc80000011609 */
[----:B------:R-:W-:Y:S02]  /*5bf70*/  SGXT.U32 R21, R21, 0x1 ;  /* 0x000000011515781a */ /* 0x000fe40000000000 */
[-C--:B---3--:R-:W-:Y:S02]  /*5bf80*/  IADD3 R17, P3, R17, R7.reuse, RZ ;  /* 0x0000000711117210 */ /* 0x088fe40007f7e0ff */
[----:B--2---:R-:W-:-:S03]  /*5bf90*/  IADD3 R14, P4, R14, R7, RZ ;  /* 0x000000070e0e7210 */ /* 0x004fc60007f9e0ff */
[----:B------:R-:W-:Y:S01]  /*5bfa0*/  IMAD.X R18, R18, 0x1, R252, P3 ;  /* 0x0000000112127824 */ /* 0x000fe200018e06fc */
[----:B------:R1:W-:Y:S01]  /*5bfb0*/  STL [R1+0x1680], R17 ;  /* 0x0016801101007387 */ /* 0x0003e20000100800 */
[----:B------:R-:W-:-:S03]  /*5bfc0*/  IMAD.MOV.U32 R4, RZ, RZ, R17 ;  /* 0x000000ffff047224 */ /* 0x000fc600078e0011 */
[----:B------:R-:W-:Y:S01]  /*5bfd0*/  STL [R1+0x1674], R18 ;  /* 0x0016741201007387 */ /* 0x000fe20000100800 */
[----:B------:R-:W-:-:S03]  /*5bfe0*/  MOV R5, R18 ;  /* 0x0000001200057202 */ /* 0x000fc60000000f00 */
[----:B------:R2:W-:Y:S04]  /*5bff0*/  STL [R1+0x1670], R14 ;  /* 0x0016700e01007387 */ /* 0x0005e80000100800 */
[----:B------:R3:W-:Y:S01]  /*5c000*/  LDGSTS.E [R16+0x40c00], [R4.64], P2 ;  /* 0x40c0000004107fae */ /* 0x0007e2000912184a */
[----:B------:R-:W-:-:S05]  /*5c010*/  IMAD.X R15, R15, 0x1, R252, P4 ;  /* 0x000000010f0f7824 */ /* 0x000fca00020e06fc */
[----:B------:R2:W-:Y:S04]  /*5c020*/  STL [R1+0x1664], R15 ;  /* 0x0016640f01007387 */ /* 0x0005e80000100800 */
[----:B-1----:R-:W4:Y:S01]  /*5c030*/  LDL.LU R17, [R1+0x1640] ;  /* 0x0016400001117983 */ /* 0x002f220000300800 */
[----:B---3--:R-:W-:Y:S02]  /*5c040*/  IMAD.MOV.U32 R4, RZ, RZ, R14 ;  /* 0x000000ffff047224 */ /* 0x008fe400078e000e */
[----:B------:R-:W-:Y:S01]  /*5c050*/  IMAD.MOV.U32 R5, RZ, RZ, R15 ;  /* 0x000000ffff057224 */ /* 0x000fe200078e000f */
[----:B--2---:R-:W2:Y:S01]  /*5c060*/  LDL.LU R14, [R1+0x1630] ;  /* 0x00163000010e7983 */ /* 0x004ea20000300800 */
[----:B------:R-:W-:-:S03]  /*5c070*/  LOP3.LUT R15, R21, 0x14, RZ, 0xfc, !PT ;  /* 0x00000014150f7812 */ /* 0x000fc600078efcff */
[----:B------:R-:W3:Y:S04]  /*5c080*/  LDL.LU R18, [R1+0x1634] ;  /* 0x0016340001127983 */ /* 0x000ee80000300800 */
[----:B------:R1:W-:Y:S01]  /*5c090*/  LDGSTS.E [R16+0x41000], [R4.64], P1 ;  /* 0x4100000004107fae */ /* 0x0003e2000892184a */
[----:B------:R-:W-:-:S03]  /*5c0a0*/  ISETP.GE.AND P1, PT, R15, UR6, PT ;  /* 0x000000060f007c0c */ /* 0x000fc6000bf26270 */
[----:B------:R-:W3:Y:S01]  /*5c0b0*/  LDL.LU R15, [R1+0x1624] ;  /* 0x00162400010f7983 */ /* 0x000ee20000300800 */
[----:B------:R-:W-:-:S04]  /*5c0c0*/  SHF.R.U32.HI R9, RZ, 0x6, R9 ;  /* 0x00000006ff097819 */ /* 0x000fc80000011609 */
[----:B------:R-:W-:-:S04]  /*5c0d0*/  SGXT.U32 R9, R9, 0x1 ;  /* 0x000000010909781a */ /* 0x000fc80000000000 */
[----:B------:R-:W-:Y:S02]  /*5c0e0*/  LOP3.LUT R9, R9, 0x18, RZ, 0xfc, !PT ;  /* 0x0000001809097812 */ /* 0x000fe400078efcff */
[----:B-1----:R-:W-:Y:S02]  /*5c0f0*/  SEL R4, RZ, 0x4, P1 ;  /* 0x00000004ff047807 */ /* 0x002fe40000800000 */
[----:B------:R-:W-:Y:S02]  /*5c100*/  ISETP.GE.AND P1, PT, R9, UR6, PT ;  /* 0x0000000609007c0c */ /* 0x000fe4000bf26270 */
[----:B------:R-:W1:Y:S01]  /*5c110*/  S2R R9, SR_TID.X ;  /* 0x0000000000097919 */ /* 0x000e620000002100 */
[----:B------:R-:W-:Y:S02]  /*5c120*/  SEL R4, R4, RZ, !P0 ;  /* 0x000000ff04047207 */ /* 0x000fe40004000000 */
[----:B------:R-:W-:Y:S02]  /*5c130*/  IADD3 R11, P3, R11, R7, RZ ;  /* 0x000000070b0b7210 */ /* 0x000fe40007f7e0ff */
[----:B------:R-:W-:-:S02]  /*5c140*/  ISETP.NE.U32.AND P2, PT, R4, RZ, PT ;  /* 0x000000ff0400720c */ /* 0x000fc40003f45070 */
[----:B------:R-:W-:Y:S01]  /*5c150*/  SEL R4, RZ, 0x4, P1 ;  /* 0x00000004ff047807 */ /* 0x000fe20000800000 */
[----:B------:R-:W-:Y:S03]  /*5c160*/  STL [R1+0x1660], R11 ;  /* 0x0016600b01007387 */ /* 0x000fe60000100800 */
[----:B------:R-:W-:-:S04]  /*5c170*/  SEL R4, R4, RZ, !P0 ;  /* 0x000000ff04047207 */ /* 0x000fc80004000000 */
[----:B------:R-:W-:Y:S02]  /*5c180*/  ISETP.NE.U32.AND P1, PT, R4, RZ, PT ;  /* 0x000000ff0400720c */ /* 0x000fe40003f25070 */
[----:B------:R-:W-:Y:S01]  /*5c190*/  IADD3 R6, P4, R6, R7, RZ ;  /* 0x0000000706067210 */ /* 0x000fe20007f9e0ff */
[----:B------:R-:W-:Y:S02]  /*5c1a0*/  IMAD.X R13, R13, 0x1, R252, P3 ;  /* 0x000000010d0d7824 */ /* 0x000fe400018e06fc */
[----:B------:R-:W-:-:S03]  /*5c1b0*/  IMAD.MOV.U32 R4, RZ, RZ, R11 ;  /* 0x000000ffff047224 */ /* 0x000fc600078e000b */
[----:B------:R1:W-:Y:S01]  /*5c1c0*/  STL [R1+0x1654], R13 ;  /* 0x0016540d01007387 */ /* 0x0003e20000100800 */
[----:B------:R-:W-:Y:S01]  /*5c1d0*/  MOV R5, R13 ;  /* 0x0000000d00057202 */ /* 0x000fe20000000f00 */
[----:B------:R-:W-:Y:S02]  /*5c1e0*/  IMAD.X R10, R10, 0x1, R252, P4 ;  /* 0x000000010a0a7824 */ /* 0x000fe400020e06fc */
[----:B------:R1:W-:Y:S02]  /*5c1f0*/  STL [R1+0x1650], R6 ;  /* 0x0016500601007387 */ /* 0x0003e40000100800 */
[----:B-1----:R-:W-:Y:S02]  /*5c200*/  SHF.R.U32.HI R13, RZ, 0x6, R9 ;  /* 0x00000006ff0d7819 */ /* 0x002fe40000011609 */
[----:B------:R1:W-:Y:S02]  /*5c210*/  STL [R1+0x1644], R10 ;  /* 0x0016440a01007387 */ /* 0x0003e40000100800 */
[----:B------:R-:W-:-:S02]  /*5c220*/  SGXT.U32 R13, R13, 0x1 ;  /* 0x000000010d0d781a */ /* 0x000fc40000000000 */
[----:B------:R-:W3:Y:S04]  /*5c230*/  LDL.LU R11, [R1+0x1620] ;  /* 0x00162000010b7983 */ /* 0x000ee80000300800 */
[----:B------:R1:W-:Y:S02]  /*5c240*/  LDGSTS.E [R16+0x41400], [R4.64], P2 ;  /* 0x4140000004107fae */ /* 0x0003e4000912184a */
[----:B-1----:R-:W-:Y:S02]  /*5c250*/  IMAD.MOV.U32 R4, RZ, RZ, R6 ;  /* 0x000000ffff047224 */ /* 0x002fe400078e0006 */
[----:B------:R-:W-:Y:S01]  /*5c260*/  IMAD.MOV.U32 R5, RZ, RZ, R10 ;  /* 0x000000ffff057224 */ /* 0x000fe200078e000a */
[----:B------:R-:W3:Y:S01]  /*5c270*/  LDL.LU R6, [R1+0x1610] ;  /* 0x0016100001067983 */ /* 0x000ee20000300800 */
        /* <DEDUP_REMOVED lines=18> */
[-C--:B----4-:R-:W-:Y:S02]  /*5c3a0*/  IADD3 R17, P3, R17, R7.reuse, RZ ;  /* 0x0000000711117210 */ /* 0x090fe40007f7e0ff */
[----:B--2---:R-:W-:-:S03]  /*5c3b0*/  IADD3 R14, P4, R14, R7, RZ ;  /* 0x000000070e0e7210 */ /* 0x004fc60007f9e0ff */
[--C-:B---3--:R-:W-:Y:S02]  /*5c3c0*/  IMAD.X R18, R18, 0x1, R252.reuse, P3 ;  /* 0x0000000112127824 */ /* 0x108fe400018e06fc */
[----:B------:R-:W-:Y:S01]  /*5c3d0*/  IMAD.MOV.U32 R4, RZ, RZ, R17 ;  /* 0x000000ffff047224 */ /* 0x000fe200078e0011 */
[----:B------:R1:W-:Y:S02]  /*5c3e0*/  STL [R1+0x1640], R17 ;  /* 0x0016401101007387 */ /* 0x0003e40000100800 */
[----:B------:R-:W-:Y:S01]  /*5c3f0*/  MOV R5, R18 ;  /* 0x0000001200057202 */ /* 0x000fe20000000f00 */
[----:B------:R-:W-:Y:S01]  /*5c400*/  IMAD.X R15, R15, 0x1, R252, P4 ;  /* 0x000000010f0f7824 */ /* 0x000fe200020e06fc */
[----:B------:R-:W-:Y:S04]  /*5c410*/  STL [R1+0x1634], R18 ;  /* 0x0016341201007387 */ /* 0x000fe80000100800 */
[----:B------:R-:W-:Y:S04]  /*5c420*/  STL [R1+0x1630], R14 ;  /* 0x0016300e01007387 */ /* 0x000fe80000100800 */
[----:B------:R2:W-:Y:S04]  /*5c430*/  STL [R1+0x1624], R15 ;  /* 0x0016240f01007387 */ /* 0x0005e80000100800 */
[----:B------:R3:W-:Y:S04]  /*5c440*/  LDGSTS.E [R16+0x41c00], [R4.64], P2 ;  /* 0x41c0000004107fae */ /* 0x0007e8000912184a */
[----:B-1----:R-:W4:Y:S01]  /*5c450*/  LDL.LU R17, [R1+0x1600] ;  /* 0x0016000001117983 */ /* 0x002f220000300800 */
[----:B---3--:R-:W-:-:S02]  /*5c460*/  IMAD.MOV.U32 R4, RZ, RZ, R14 ;  /* 0x000000ffff047224 */ /* 0x008fc400078e000e */
[----:B------:R-:W-:Y:S01]  /*5c470*/  IMAD.MOV.U32 R5, RZ, RZ, R15 ;  /* 0x000000ffff057224 */ /* 0x000fe200078e000f */
[----:B--2---:R-:W-:Y:S01]  /*5c480*/  LOP3.LUT R15, R21, 0x24, RZ, 0xfc, !PT ;  /* 0x00000024150f7812 */ /* 0x004fe200078efcff */
[----:B------:R-:W2:Y:S04]  /*5c490*/  LDL.LU R14, [R1+0x15f0] ;  /* 0x0015f000010e7983 */ /* 0x000ea80000300800 */
[----:B------:R1:W-:Y:S01]  /*5c4a0*/  LDGSTS.E [R16+0x42000], [R4.64], P1 ;  /* 0x4200000004107fae */ /* 0x0003e2000892184a */
[----:B------:R-:W-:-:S03]  /*5c4b0*/  ISETP.GE.AND P1, PT, R15, UR6, PT ;  /* 0x000000060f007c0c */ /* 0x000fc6000bf26270 */
[----:B------:R-:W3:Y:S04]  /*5c4c0*/  LDL.LU R18, [R1+0x15f4] ;  /* 0x0015f40001127983 */ /* 0x000ee80000300800 */
        /* <DEDUP_REMOVED lines=9> */
[----:B------:R-:W-:Y:S02]  /*5c560*/  IADD3 R11, P3, R11, R7, RZ ;  /* 0x000000070b0b7210 */ /* 0x000fe40007f7e0ff */
[----:B------:R-:W-:-:S04]  /*5c570*/  SEL R4, RZ, 0x4, P1 ;  /* 0x00000004ff047807 */ /* 0x000fc80000800000 */
[----:B------:R-:W-:Y:S01]  /*5c580*/  SEL R4, R4, RZ, !P0 ;  /* 0x000000ff04047207 */ /* 0x000fe20004000000 */
[----:B------:R-:W-:Y:S03]  /*5c590*/  STL [R1+0x1620], R11 ;  /* 0x0016200b01007387 */ /* 0x000fe60000100800 */
[----:B------:R-:W-:Y:S01]  /*5c5a0*/  ISETP.NE.U32.AND P1, PT, R4, RZ, PT ;  /* 0x000000ff0400720c */ /* 0x000fe20003f25070 */
[----:B------:R-:W-:Y:S01]  /*5c5b0*/  IMAD.MOV.U32 R4, RZ, RZ, R11 ;  /* 0x000000ffff047224 */ /* 0x000fe200078e000b */
[----:B------:R-:W-:Y:S01]  /*5c5c0*/  IADD3 R6, P4, R6, R7, RZ ;  /* 0x0000000706067210 */ /* 0x000fe20007f9e0ff */
[----:B------:R-:W-:-:S05]  /*5c5d0*/  IMAD.X R13, R13, 0x1, R252, P3 ;  /* 0x000000010d0d7824 */ /* 0x000fca00018e06fc */
        /* <DEDUP_REMOVED lines=30> */
[----:B----4-:R-:W-:-:S05]  /*5c7c0*/  IADD3 R17, P3, R17, R7, RZ ;  /* 0x0000000711117210 */ /* 0x010fca0007f7e0ff */
[----:B------:R1:W-:Y:S01]  /*5c7d0*/  STL [R1+0x1600], R17 ;  /* 0x0016001101007387 */ /* 0x0003e20000100800 */
[----:B--2---:R-:W-:Y:S01]  /*5c7e0*/  IADD3 R14, P4, R14, R7, RZ ;  /* 0x000000070e0e7210 */ /* 0x004fe20007f9e0ff */
[----:B------:R-:W-:Y:S02]  /*5c7f0*/  IMAD.MOV.U32 R4, RZ, RZ, R17 ;  /* 0x000000ffff047224 */ /* 0x000fe400078e0011 */
[--C-:B---3--:R-:W-:Y:S02]  /*5c800*/  IMAD.X R18, R18, 0x1, R252.reuse, P3 ;  /* 0x0000000112127824 */ /* 0x108fe400018e06fc */
[----:B------:R-:W-:-:S03]  /*5c810*/  IMAD.X R15, R15, 0x1, R252, P4 ;  /* 0x000000010f0f7824 */ /* 0x000fc600020e06fc */
[----:B------:R-:W-:Y:S01]  /*5c820*/  STL [R1+0x15f4], R18 ;  /* 0x0015f41201007387 */ /* 0x000fe20000100800 */
[----:B------:R-:W-:-:S03]  /*5c830*/  MOV R5, R18 ;  /* 0x0000001200057202 */ /* 0x000fc60000000f00 */
[----:B------:R2:W-:Y:S04]  /*5c840*/  STL [R1+0x15f0], R14 ;  /* 0x0015f00e01007387 */ /* 0x0005e80000100800 */
[----:B------:R3:W-:Y:S04]  /*5c850*/  STL [R1+0x15e4], R15 ;  /* 0x0015e40f01007387 */ /* 0x0007e80000100800 */
[----:B-1----:R-:W4:Y:S04]  /*5c860*/  LDL.LU R17, [R1+0x15c0] ;  /* 0x0015c00001117983 */ /* 0x002f280000300800 */
[----:B------:R1:W-:Y:S02]  /*5c870*/  LDGSTS.E [R16+0x42c00], [R4.64], P2 ;  /* 0x42c0000004107fae */ /* 0x0003e4000912184a */
[----:B-1----:R-:W-:-:S02]  /*5c880*/  IMAD.MOV.U32 R4, RZ, RZ, R14 ;  /* 0x000000ffff047224 */ /* 0x002fc400078e000e */
[----:B------:R-:W-:Y:S01]  /*5c890*/  IMAD.MOV.U32 R5, RZ, RZ, R15 ;  /* 0x000000ffff057224 */ /* 0x000fe200078e000f */
[----:B--2---:R-:W2:Y:S01]  /*5c8a0*/  LDL.LU R14, [R1+0x15b0] ;  /* 0x0015b000010e7983 */ /* 0x004ea20000300800 */
[----:B---3--:R-:W-:-:S03]  /*5c8b0*/  LOP3.LUT R15, R21, 0x34, RZ, 0xfc, !PT ;  /* 0x00000034150f7812 */ /* 0x008fc600078efcff */
        /* <DEDUP_REMOVED lines=28> */
[----:B------:R1:W-:Y:S01]  /*5ca80*/  LDGSTS.E [R16+0x43400], [R4.64], P2 ;  /* 0x4340000004107fae */ /* 0x0003e2000912184a */
[----:B------:R-:W-:Y:S01]  /*5ca90*/  SHF.R.U32.HI R9, RZ, 0x6, R9 ;  /* 0x00000006ff097819 */ /* 0x000fe20000011609 */
        /* <DEDUP_REMOVED lines=21> */
[----:B------:R-:W-:Y:S01]  /*5cbf0*/  IMAD.MOV.U32 R4, RZ, RZ, R17 ;  /* 0x000000ffff047224 */ /* 0x000fe200078e0011 */
[----:B------:R1:W-:Y:S01]  /*5cc00*/  STL [R1+0x15c0], R17 ;  /* 0x0015c01101007387 */ /* 0x0003e20000100800 */
[----:B--2---:R-:W-:Y:S01]  /*5cc10*/  IADD3 R14, P4, R14, R7, RZ ;  /* 0x000000070e0e7210 */ /* 0x004fe20007f9e0ff */
[----:B---3--:R-:W-:-:S05]  /*5cc20*/  IMAD.X R18, R18, 0x1, R252, P3 ;  /* 0x0000000112127824 */ /* 0x008fca00018e06fc */
        /* <DEDUP_REMOVED lines=24> */
[----:B------:R-:W-:-:S03]  /*5cdb0*/  SEL R4, RZ, 0x4, P1 ;  /* 0x00000004ff047807 */ /* 0x000fc60000800000 */
[----:B------:R-:W-:Y:S01]  /*5cdc0*/  STL [R1+0x15a0], R11 ;  /* 0x0015a00b01007387 */ /* 0x000fe20000100800 */
[----:B------:R-:W-:-:S04]  /*5cdd0*/  SEL R4, R4, RZ, !P0 ;  /* 0x000000ff04047207 */ /* 0x000fc80004000000 */
        /* <DEDUP_REMOVED lines=73> */
[----:B------:R-:W-:Y:S04]  /*5d270*/  STL [R1+0x1550], R6 ;  /* 0x0015500601007387 */ /* 0x000fe80000100800 */
[----:B------:R1:W-:Y:S02]  /*5d280*/  LDGSTS.E [R16+0x45400], [R4.64], P2 ;  /* 0x4540000004107fae */ /* 0x0003e4000912184a */
[----:B-1----:R-:W-:-:S04]  /*5d290*/  SHF.R.U32.HI R13, RZ, 0x6, R9 ;  /* 0x00000006ff0d7819 */ /* 0x002fc80000011609 */
[----:B------:R-:W-:Y:S01]  /*5d2a0*/  SGXT.U32 R13, R13, 0x1 ;  /* 0x000000010d0d781a */ /* 0x000fe20000000000 */
[----:B------:R1:W-:Y:S03]  /*5d2b0*/  STL [R1+0x1544], R10 ;  /* 0x0015440a01007387 */ /* 0x0003e60000100800 */
[----:B------:R-:W-:Y:S01]  /*5d2c0*/  LOP3.LUT R11, R13, 0x5c, RZ, 0xfc, !PT ;  /* 0x0000005c0d0b7812 */ /* 0x000fe200078efcff */
[----:B------:R-:W-:Y:S02]  /*5d2d0*/  IMAD.MOV.U32 R4, RZ, RZ, R6 ;  /* 0x000000ffff047224 */ /* 0x000fe400078e0006 */
[----:B------:R-:W-:Y:S01]  /*5d2e0*/  IMAD.MOV.U32 R5, RZ, RZ, R10 ;  /* 0x000000ffff057224 */ /* 0x000fe200078e000a */
[----:B------:R-:W-:Y:S01]  /*5d2f0*/  SHF.R.U32.HI R9, RZ, 0x6, R9 ;  /* 0x00000006ff097819 */ /* 0x000fe20000011609 */
[----:B-1----:R-:W3:Y:S04]  /*5d300*/  LDL.LU R10, [R1+0x1520] ;  /* 0x00152000010a7983 */ /* 0x002ee80000300800 */
[----:B------:R1:W-:Y:S01]  /*5d310*/  LDGSTS.E [R16+0x45800], [R4.64], P1 ;  /* 0x4580000004107fae */ /* 0x0003e2000892184a */
[----:B------:R-:W-:-:S03]  /*5d320*/  ISETP.GE.AND P1, PT, R11, UR6, PT ;  /* 0x000000060b007c0c */ /* 0x000fc6000bf26270 */
[----:B------:R-:W3:Y:S01]  /*5d330*/  LDL.LU R6, [R1+0x1510] ;  /* 0x0015100001067983 */ /* 0x000ee20000300800 */
[----:B------:R-:W-:-:S03]  /*5d340*/  SGXT.U32 R9, R9, 0x1 ;  /* 0x000000010909781a */ /* 0x000fc60000000000 */
[----:B------:R-:W3:Y:S01]  /*5d350*/  LDL.LU R11, [R1+0x1514] ;  /* 0x00151400010b7983 */ /* 0x000ee20000300800 */
[----:B------:R-:W-:-:S03]  /*5d360*/  LOP3.LUT R13, R9, 0x60, RZ, 0xfc, !PT ;  /* 0x00000060090d7812 */ /* 0x000fc600078efcff */
[----:B------:R-:W3:Y:S01]  /*5d370*/  LDL.LU R9, [R1+0x1504] ;  /* 0x0015040001097983 */ /* 0x000ee20000300800 */
[----:B-1----:R-:W-:Y:S02]  /*5d380*/  SEL R4, RZ, 0x4, P1 ;  /* 0x00000004ff047807 */ /* 0x002fe40000800000 */
[----:B------:R-:W-:Y:S02]  /*5d390*/  ISETP.GE.AND P1, PT, R13, UR6, PT ;  /* 0x000000060d007c0c */ /* 0x000fe4000bf26270 */
[----:B------:R-:W-:-:S04]  /*5d3a0*/  SEL R4, R4, RZ, !P0 ;  /* 0x000000ff04047207 */ /* 0x000fc80004000000 */
[----:B------:R-:W-:Y:S02]  /*5d3b0*/  ISETP.NE.U32.AND P2, PT, R4, RZ, PT ;  /* 0x000000ff0400720c */ /* 0x000fe40003f45070 */
[----:B------:R-:W-:Y:S01]  /*5d3c0*/  SEL R4, RZ, 0x4, P1 ;  /* 0x00000004ff047807 */ /* 0x000fe20000800000 */
[----:B------:R-:W1:Y:S03]  /*5d3d0*/  S2R R13, SR_TID.X ;  /* 0x00000000000d7919 */ /* 0x000e660000002100 */
[----:B------:R-:W-:-:S04]  /*5d3e0*/  SEL R4, R4, RZ, !P0 ;  /* 0x000000ff04047207 */ /* 0x000fc80004000000 */
[----:B------:R-:W-:Y:S02]  /*5d3f0*/  ISETP.NE.U32.AND P1, PT, R4, RZ, PT ;  /* 0x000000ff0400720c */ /* 0x000fe40003f25070 */
[----:B-1----:R-:W-:-:S04]  /*5d400*/  SHF.R.U32.HI R21, RZ, 0x6, R13 ;  /* 0x00000006ff157819 */ /* 0x002fc8000001160d */
[----:B------:R-:W-:Y:S02]  /*5d410*/  SGXT.U32 R21, R21, 0x1 ;  /* 0x000000011515781a */ /* 0x000fe40000000000 */
[----:B----4-:R-:W-:-:S05]  /*5d420*/  IADD3 R17, P3, R17, R7, RZ ;  /* 0x0000000711117210 */ /* 0x010fca0007f7e0ff */
[----:B------:R-:W-:Y:S01]  /*5d430*/  IMAD.MOV.U32 R4, RZ, RZ, R17 ;  /* 0x000000ffff047224 */ /* 0x000fe200078e0011 */
[----:B------:R-:W-:Y:S01]  /*5d440*/  STL [R1+0x1540], R17 ;  /* 0x0015401101007387 */ /* 0x000fe20000100800 */
[----:B--2---:R-:W-:Y:S01]  /*5d450*/  IADD3 R14, P4, R14, R7, RZ ;  /* 0x000000070e0e7210 */ /* 0x004fe20007f9e0ff */
[----:B---3--:R-:W-:-:S05]  /*5d460*/  IMAD.X R18, R18, 0x1, R252, P3 ;  /* 0x0000000112127824 */ /* 0x008fca00018e06fc */
[----:B------:R-:W-:Y:S01]  /*5d470*/  MOV R5, R18 ;  /* 0x0000001200057202 */ /* 0x000fe20000000f00 */
[----:B------:R-:W-:Y:S01]  /*5d480*/  IMAD.X R15, R15, 0x1, R252, P4 ;  /* 0x000000010f0f7824 */ /* 0x000fe200020e06fc */
[----:B------:R-:W-:Y:S04]  /*5d490*/  STL [R1+0x1534], R18 ;  /* 0x0015341201007387 */ /* 0x000fe80000100800 */
[----:B------:R1:W-:Y:S04]  /*5d4a0*/  STL [R1+0x1530], R14 ;  /* 0x0015300e01007387 */ /* 0x0003e80000100800 */
[----:B------:R2:W-:Y:S04]  /*5d4b0*/  LDGSTS.E [R16+0x45c00], [R4.64], P2 ;  /* 0x45c0000004107fae */ /* 0x0005e8000912184a */
[----:B------:R3:W-:Y:S01]  /*5d4c0*/  STL [R1+0x1524], R15 ;  /* 0x0015240f01007387 */ /* 0x0007e20000100800 */
[----:B--2---:R-:W-:-:S03]  /*5d4d0*/  IMAD.MOV.U32 R4, RZ, RZ, R14 ;  /* 0x000000ffff047224 */ /* 0x004fc600078e000e */
[----:B-1----:R-:W2:Y:S01]  /*5d4e0*/  LDL.LU R14, [R1+0x1500] ;  /* 0x00150000010e7983 */ /* 0x002ea20000300800 */
[----:B------:R-:W-:Y:S01]  /*5d4f0*/  IMAD.MOV.U32 R5, RZ, RZ, R15 ;  /* 0x000000ffff057224 */ /* 0x000fe200078e000f */
[----:B------:R-:W-:Y:S02]  /*5d500*/  LOP3.LUT R17, R21, 0x64, RZ, 0xfc, !PT ;  /* 0x0000006415117812 */ /* 0x000fe400078efcff */
[----:B---3--:R-:W4:Y:S04]  /*5d510*/  LDL.LU R15, [R1+0x14f0] ;  /* 0x0014f000010f7983 */ /* 0x008f280000300800 */
[----:B------:R-:W4:Y:S04]  /*5d520*/  LDL.LU R18, [R1+0x14f4] ;  /* 0x0014f40001127983 */ /* 0x000f280000300800 */
[----:B------:R1:W-:Y:S01]  /*5d530*/  LDGSTS.E [R16+0x46000], [R4.64], P1 ;  /* 0x4600000004107fae */ /* 0x0003e2000892184a */
[----:B------:R-:W-:-:S03]  /*5d540*/  ISETP.GE.AND P1, PT, R17, UR6, PT ;  /* 0x0000000611007c0c */ /* 0x000fc6000bf26270 */
[----:B------:R-:W4:Y:S01]  /*5d550*/  LDL.LU R17, [R1+0x14e4] ;  /* 0x0014e40001117983 */ /* 0x000f220000300800 */
        /* <DEDUP_REMOVED lines=9> */
[----:B------:R-:W-:Y:S02]  /*5d5f0*/  SEL R4, R4, RZ, !P0 ;  /* 0x000000ff04047207 */ /* 0x000fe40004000000 */
[-C--:B------:R-:W-:Y:S02]  /*5d600*/  IADD3 R10, P3, R10, R7.reuse, RZ ;  /* 0x000000070a0a7210 */ /* 0x080fe40007f7e0ff */
[----:B------:R-:W-:Y:S02]  /*5d610*/  ISETP.NE.U32.AND P1, PT, R4, RZ, PT ;  /* 0x000000ff0400720c */ /* 0x000fe40003f25070 */
[----:B-1----:R-:W-:Y:S01]  /*5d620*/  SHF.R.U32.HI R21, RZ, 0x6, R13 ;  /* 0x00000006ff157819 */ /* 0x002fe2000001160d */
[----:B------:R-:W-:Y:S01]  /*5d630*/  IMAD.MOV.U32 R4, RZ, RZ, R10 ;  /* 0x000000ffff047224 */ /* 0x000fe200078e000a */
[----:B------:R-:W-:Y:S01]  /*5d640*/  IADD3 R6, P4, R6, R7, RZ ;  /* 0x0000000706067210 */ /* 0x000fe20007f9e0ff */
[----:B------:R-:W-:Y:S01]  /*5d650*/  IMAD.X R11, R11, 0x1, R252, P3 ;  /* 0x000000010b0b7824 */ /* 0x000fe200018e06fc */
[----:B------:R-:W-:-:S04]  /*5d660*/  SGXT.U32 R21, R21, 0x1 ;  /* 0x000000011515781a */ /* 0x000fc80000000000 */
[----:B------:R-:W-:Y:S01]  /*5d670*/  MOV R5, R11 ;  /* 0x0000000b00057202 */ /* 0x000fe20000000f00 */
[----:B------:R-:W-:Y:S01]  /*5d680*/  IMAD.X R9, R9, 0x1, R252, P4 ;  /* 0x0000000109097824 */ /* 0x000fe200020e06fc */
[----:B------:R-:W-:Y:S01]  /*5d690*/  SHF.R.U32.HI R13, RZ, 0x6, R13 ;  /* 0x00000006ff0d7819 */ /* 0x000fe2000001160d */
[----:B------:R1:W-:Y:S04]  /*5d6a0*/  STL [R1+0x1520], R10 ;  /* 0x0015200a01007387 */ /* 0x0003e80000100800 */
[----:B------:R1:W-:Y:S01]  /*5d6b0*/  LDGSTS.E [R16+0x46400], [R4.64], P2 ;  /* 0x4640000004107fae */ /* 0x0003e2000912184a */
[----:B------:R-:W-:Y:S02]  /*5d6c0*/  SGXT.U32 R13, R13, 0x1 ;  /* 0x000000010d0d781a */ /* 0x000fe40000000000 */
[----:B-1----:R-:W-:Y:S01]  /*5d6d0*/  LOP3.LUT R10, R21, 0x6c, RZ, 0xfc, !PT ;  /* 0x0000006c150a7812 */ /* 0x002fe200078efcff */
[----:B------:R-:W-:-:S02]  /*5d6e0*/  IMAD.MOV.U32 R4, RZ, RZ, R6 ;  /* 0x000000ffff047224 */ /* 0x000fc400078e0006 */
[----:B------:R-:W-:-:S05]  /*5d6f0*/  IMAD.MOV.U32 R5, RZ, RZ, R9 ;  /* 0x000000ffff057224 */ /* 0x000fca00078e0009 */
[----:B------:R1:W-:Y:S01]  /*5d700*/  LDGSTS.E [R16+0x46800], [R4.64], P1 ;  /* 0x4680000004107fae */ /* 0x0003e2000892184a */
[----:B------:R-:W-:Y:S02]  /*5d710*/  ISETP.GE.AND P1, PT, R10, UR6, PT ;  /* 0x000000060a007c0c */ /* 0x000fe4000bf26270 */
[----:B------:R-:W-:Y:S02]  /*5d720*/  LOP3.LUT R10, R13, 0x70, RZ, 0xfc, !PT ;  /* 0x000000700d0a7812 */ /* 0x000fe400078efcff */
[----:B------:R-:W1:Y:S04]  /*5d730*/  S2R R13, SR_TID.X ;  /* 0x00000000000d7919 */ /* 0x000e680000002100 */
[----:B------:R-:W-:Y:S01]  /*5d740*/  STL [R1+0x1514], R11 ;  /* 0x0015140b01007387 */ /* 0x000fe20000100800 */
[----:B-1----:R-:W-:-:S03]  /*5d750*/  SEL R4, RZ, 0x4, P1 ;  /* 0x00000004ff047807 */ /* 0x002fc60000800000 */
[----:B------:R-:W-:Y:S04]  /*5d760*/  STL [R1+0x1510], R6 ;  /* 0x0015100601007387 */ /* 0x000fe80000100800 */
[----:B------:R1:W-:Y:S01]  /*5d770*/  STL [R1+0x1504], R9 ;  /* 0x0015040901007387 */ /* 0x0003e20000100800 */
[----:B------:R-:W-:Y:S02]  /*5d780*/  SEL R4, R4, RZ, !P0 ;  /* 0x000000ff04047207 */ /* 0x000fe40004000000 */
[----:B------:R-:W-:Y:S01]  /*5d790*/  ISETP.GE.AND P1, PT, R10, UR6, PT ;  /* 0x000000060a007c0c */ /* 0x000fe2000bf26270 */
[----:B-1----:R-:W3:Y:S01]  /*5d7a0*/  LDL.LU R9, [R1+0x14e0] ;  /* 0x0014e00001097983 */ /* 0x002ee20000300800 */
[----:B------:R-:W-:-:S03]  /*5d7b0*/  ISETP.NE.U32.AND P2, PT, R4, RZ, PT ;  /* 0x000000ff0400720c */ /* 0x000fc60003f45070 */
[----:B------:R-:W3:Y:S01]  /*5d7c0*/  LDL.LU R6, [R1+0x14d0] ;  /* 0x0014d00001067983 */ /* 0x000ee20000300800 */
[----:B------:R-:W-:-:S03]  /*5d7d0*/  SEL R4, RZ, 0x4, P1 ;  /* 0x00000004ff047807 */ /* 0x000fc60000800000 */
[----:B------:R-:W3:Y:S01]  /*5d7e0*/  LDL.LU R11, [R1+0x14d4] ;  /* 0x0014d400010b7983 */ /* 0x000ee20000300800 */
[----:B------:R-:W-:Y:S02]  /*5d7f0*/  SHF.R.U32.HI R13, RZ, 0x6, R13 ;  /* 0x00000006ff0d7819 */ /* 0x000fe4000001160d */
[----:B------:R-:W-:Y:S01]  /*5d800*/  SEL R4, R4, RZ, !P0 ;  /* 0x000000ff04047207 */ /* 0x000fe20004000000 */
[----:B------:R-:W3:Y:S01]  /*5d810*/  LDL.LU R10, [R1+0x14c4] ;  /* 0x0014c400010a7983 */ /* 0x000ee20000300800 */
[----:B------:R-:W-:Y:S02]  /*5d820*/  SGXT.U32 R13, R13, 0x1 ;  /* 0x000000010d0d781a */ /* 0x000fe40000000000 */
[----:B------:R-:W-:Y:S02]  /*5d830*/  ISETP.NE.U32.AND P1, PT, R4, RZ, PT ;  /* 0x000000ff0400720c */ /* 0x000fe40003f25070 */
[----:B--2---:R-:W-:-:S05]  /*5d840*/  IADD3 R14, P3, R14, R7, RZ ;  /* 0x000000070e0e7210 */ /* 0x004fca0007f7e0ff */
[----:B------:R1:W-:Y:S01]  /*5d850*/  STL [R1+0x1500], R14 ;  /* 0x0015000e01007387 */ /* 0x0003e20000100800 */
[----:B------:R-:W-:Y:S01]  /*5d860*/  IMAD.MOV.U32 R4, RZ, RZ, R14 ;  /* 0x000000ffff047224 */ /* 0x000fe200078e000e */
[----:B-1----:R-:W-:Y:S02]  /*5d870*/  LOP3.LUT R14, R13, 0x74, RZ, 0xfc, !PT ;  /* 0x000000740d0e7812 */ /* 0x002fe400078efcff */
[----:B------:R-:W1:Y:S01]  /*5d880*/  S2R R13, SR_TID.X ;  /* 0x00000000000d7919 */ /* 0x000e620000002100 */
[----:B----4-:R-:W-:Y:S01]  /*5d890*/  IMAD.X R18, R18, 0x1, R252, P3 ;  /* 0x0000000112127824 */ /* 0x010fe200018e06fc */
[----:B------:R-:W-:-:S04]  /*5d8a0*/  IADD3 R15, P4, R15, R7, RZ ;  /* 0x000000070f0f7210 */ /* 0x000fc80007f9e0ff */
[----:B------:R-:W-:Y:S01]  /*5d8b0*/  MOV R5, R18 ;  /* 0x0000001200057202 */ /* 0x000fe20000000f00 */
[----:B------:R-:W-:Y:S01]  /*5d8c0*/  IMAD.X R17, R17, 0x1, R252, P4 ;  /* 0x0000000111117824 */ /* 0x000fe200020e06fc */
[----:B------:R-:W-:Y:S04]  /*5d8d0*/  STL [R1+0x14f4], R18 ;  /* 0x0014f41201007387 */ /* 0x000fe80000100800 */
[----:B------:R2:W-:Y:S04]  /*5d8e0*/  LDGSTS.E [R16+0x46c00], [R4.64], P2 ;  /* 0x46c0000004107fae */ /* 0x0005e8000912184a */
[----:B------:R-:W-:Y:S04]  /*5d8f0*/  STL [R1+0x14f0], R15 ;  /* 0x0014f00f01007387 */ /* 0x000fe80000100800 */
[----:B------:R4:W-:Y:S01]  /*5d900*/  STL [R1+0x14e4], R17 ;  /* 0x0014e41101007387 */ /* 0x0009e20000100800 */
[----:B-1----:R-:W-:Y:S01]  /*5d910*/  SHF.R.U32.HI R13, RZ, 0x6, R13 ;  /* 0x00000006ff0d7819 */ /* 0x002fe2000001160d */
[----:B--2---:R-:W-:-:S02]  /*5d920*/  IMAD.MOV.U32 R4, RZ, RZ, R15 ;  /* 0x000000ffff047224 */ /* 0x004fc400078e000f */
[----:B------:R-:W4:Y:S01]  /*5d930*/  LDL.LU R21, [R1+0x14b4] ;  /* 0x0014b40001157983 */ /* 0x000f220000300800 */
[----:B------:R-:W-:Y:S01]  /*5d940*/  IMAD.MOV.U32 R5, RZ, RZ, R17 ;  /* 0x000000ffff057224 */ /* 0x000fe200078e0011 */
[----:B------:R-:W-:Y:S02]  /*5d950*/  SGXT.U32 R13, R13, 0x1 ;  /* 0x000000010d0d781a */ /* 0x000fe40000000000 */
[----:B----4-:R-:W4:Y:S04]  /*5d960*/  LDL.LU R17, [R1+0x14c0] ;  /* 0x0014c00001117983 */ /* 0x010f280000300800 */
[----:B------:R1:W-:Y:S01]  /*5d970*/  LDGSTS.E [R16+0x47000], [R4.64], P1 ;  /* 0x4700000004107fae */ /* 0x0003e2000892184a */
[----:B------:R-:W-:Y:S02]  /*5d980*/  ISETP.GE.AND P1, PT, R14, UR6, PT ;  /* 0x000000060e007c0c */ /* 0x000fe4000bf26270 */
[----:B------:R-:W-:Y:S01]  /*5d990*/  LOP3.LUT R14, R13, 0x78, RZ, 0xfc, !PT ;  /* 0x000000780d0e7812 */ /* 0x000fe200078efcff */
[----:B------:R-:W4:Y:S04]  /*5d9a0*/  LDL.LU R15, [R1+0x169c] ;  /* 0x00169c00010f7983 */ /* 0x000f280000300800 */
[----:B------:R-:W4:Y:S01]  /*5d9b0*/  LDL.LU R13, [R1+0x16a8] ;  /* 0x0016a800010d7983 */ /* 0x000f220000300800 */
[----:B-1----:R-:W-:-:S02]  /*5d9c0*/  SEL R4, RZ, 0x4, P1 ;  /* 0x00000004ff047807 */ /* 0x002fc40000800000 */
[----:B------:R-:W-:Y:S02]  /*5d9d0*/  ISETP.GE.AND P1, PT, R14, UR6, PT ;  /* 0x000000060e007c0c */ /* 0x000fe4000bf26270 */
[----:B------:R-:W-:-:S04]  /*5d9e0*/  SEL R4, R4, RZ, !P0 ;  /* 0x000000ff04047207 */ /* 0x000fc80004000000 */
[----:B------:R-:W-:Y:S02]  /*5d9f0*/  ISETP.NE.U32.AND P2, PT, R4, RZ, PT ;  /* 0x000000ff0400720c */ /* 0x000fe40003f45070 */
[----:B------:R-:W-:-:S04]  /*5da00*/  SEL R4, RZ, 0x4, P1 ;  /* 0x00000004ff047807 */ /* 0x000fc80000800000 */
[----:B------:R-:W-:Y:S02]  /*5da10*/  SEL R4, R4, RZ, !P0 ;  /* 0x000000ff04047207 */ /* 0x000fe40004000000 */
[----:B------:R-:W-:Y:S02]  /*5da20*/  SHF.R.U32.HI R12, RZ, 0x6, R12 ;  /* 0x00000006ff0c7819 */ /* 0x000fe4000001160c */
[----:B------:R-:W-:Y:S02]  /*5da30*/  ISETP.NE.U32.AND P1, PT, R4, RZ, PT ;  /* 0x000000ff0400720c */ /* 0x000fe40003f25070 */
[----:B------:R-:W-:Y:S02]  /*5da40*/  SGXT.U32 R12, R12, 0x1 ;  /* 0x000000010c0c781a */ /* 0x000fe40000000000 */
[-C--:B---3--:R-:W-:Y:S02]  /*5da50*/  IADD3 R9, P3, R9, R7.reuse, RZ ;  /* 0x0000000709097210 */ /* 0x088fe40007f7e0ff */
[----:B------:R-:W-:-:S03]  /*5da60*/  IADD3 R6, P4, R6, R7, RZ ;  /* 0x0000000706067210 */ /* 0x000fc60007f9e0ff */
[----:B------:R-:W-:Y:S02]  /*5da70*/  IMAD.X R11, R11, 0x1, R252, P3 ;  /* 0x000000010b0b7824 */ /* 0x000fe400018e06fc */
[----:B------:R-:W-:-:S03]  /*5da80*/  IMAD.MOV.U32 R4, RZ, RZ, R9 ;  /* 0x000000ffff047224 */ /* 0x000fc600078e0009 */
[----:B------:R-:W-:Y:S01]  /*5da90*/  MOV R5, R11 ;  /* 0x0000000b00057202 */ /* 0x000fe20000000f00 */
[----:B------:R-:W-:Y:S01]  /*5daa0*/  IMAD.X R10, R10, 0x1, R252, P4 ;  /* 0x000000010a0a7824 */ /* 0x000fe200020e06fc */
[----:B------:R1:W-:Y:S04]  /*5dab0*/  STL [R1+0x14e0], R9 ;  /* 0x0014e00901007387 */ /* 0x0003e80000100800 */
[----:B------:R3:W-:Y:S04]  /*5dac0*/  LDGSTS.E [R16+0x47400], [R4.64], P2 ;  /* 0x4740000004107fae */ /* 0x0007e8000912184a */
[----:B------:R-:W-:Y:S01]  /*5dad0*/  STL [R1+0x14d4], R11 ;  /* 0x0014d40b01007387 */ /* 0x000fe20000100800 */
[----:B-1----:R-:W-:-:S03]  /*5dae0*/  LOP3.LUT R9, R12, 0x7c, RZ, 0xfc, !PT ;  /* 0x0000007c0c097812 */ /* 0x002fc600078efcff */
[----:B------:R1:W-:Y:S01]  /*5daf0*/  STL [R1+0x14d0], R6 ;  /* 0x0014d00601007387 */ /* 0x0003e20000100800 */
[----:B---3--:R-:W-:Y:S02]  /*5db00*/  IMAD.MOV.U32 R4, RZ, RZ, R6 ;  /* 0x000000ffff047224 */ /* 0x008fe400078e0006 */
[----:B------:R-:W-:Y:S01]  /*5db10*/  IMAD.MOV.U32 R5, RZ, RZ, R10 ;  /* 0x000000ffff057224 */ /* 0x000fe200078e000a */
[----:B------:R3:W-:Y:S01]  /*5db20*/  STL [R1+0x14c4], R10 ;  /* 0x0014c40a01007387 */ /* 0x0007e20000100800 */
[----:B-1----:R-:W-:-:S03]  /*5db30*/  LOP3.LUT R6, R12, 0x2, RZ, 0xfc, !PT ;  /* 0x000000020c067812 */ /* 0x002fc600078efcff */
[----:B------:R1:W-:Y:S01]  /*5db40*/  LDGSTS.E [R16+0x47800], [R4.64], P1 ;  /* 0x4780000004107fae */ /* 0x0003e2000892184a */
[----:B------:R-:W-:-:S03]  /*5db50*/  ISETP.GE.AND P1, PT, R9, UR6, PT ;  /* 0x0000000609007c0c */ /* 0x000fc6000bf26270 */
[----:B------:R-:W2:Y:S04]  /*5db60*/  LDL.LU R14, [R1+0x168c] ;  /* 0x00168c00010e7983 */ /* 0x000ea80000300800 */
[----:B------:R-:W2:Y:S01]  /*5db70*/  LDL.LU R11, [R1+0x1698] ;  /* 0x00169800010b7983 */ /* 0x000ea20000300800 */
[----:B-1----:R-:W-:-:S03]  /*5db80*/  SEL R4, RZ, 0x4, P1 ;  /* 0x00000004ff047807 */ /* 0x002fc60000800000 */
[----:B---3--:R-:W2:Y:S01]  /*5db90*/  LDL.LU R10, [R1+0x167c] ;  /* 0x00167c00010a7983 */ /* 0x008ea20000300800 */
[----:B------:R-:W-:-:S03]  /*5dba0*/  ISETP.GE.AND P1, PT, R6, UR6, PT ;  /* 0x0000000606007c0c */ /* 0x000fc6000bf26270 */
[----:B------:R-:W2:Y:S04]  /*5dbb0*/  LDL.LU R6, [R1+0x1688] ;  /* 0x0016880001067983 */ /* 0x000ea80000300800 */
[----:B------:R-:W1:Y:S04]  /*5dbc0*/  S2R R12, SR_TID.X ;  /* 0x00000000000c7919 */ /* 0x000e680000002100 */
[----:B------:R-:W4:Y:S01]  /*5dbd0*/  S2R R9, SR_TID.X ;  /* 0x0000000000097919 */ /* 0x000f220000002100 */
[----:B------:R-:W-:-:S04]  /*5dbe0*/  SEL R4, R4, RZ, !P0 ;  /* 0x000000ff04047207 */ /* 0x000fc80004000000 */
[----:B------:R-:W-:Y:S02]  /*5dbf0*/  ISETP.NE.U32.AND P2, PT, R4, RZ, PT ;  /* 0x000000ff0400720c */ /* 0x000fe40003f45070 */
[----:B------:R-:W-:-:S04]  /*5dc00*/  SEL R4, RZ, 0x4, P1 ;  /* 0x00000004ff047807 */ /* 0x000fc80000800000 */
[----:B------:R-:W-:-:S04]  /*5dc10*/  SEL R4, R4, RZ, !P0 ;  /* 0x000000ff04047207 */ /* 0x000fc80004000000 */
[----:B------:R-:W-:Y:S02]  /*5dc20*/  ISETP.NE.U32.AND P1, PT, R4, RZ, PT ;  /* 0x000000ff0400720c */ /* 0x000fe40003f25070 */
[----:B-1----:R-:W-:Y:S02]  /*5dc30*/  LOP3.LUT R18, R12, 0x3f, RZ, 0xc0, !PT ;  /* 0x0000003f0c127812 */ /* 0x002fe400078ec0ff */
[----:B------:R-:W-:-:S03]  /*5dc40*/  SHF.R.S32.HI R19, RZ, 0x6, R12 ;  /* 0x00000006ff137819 */ /* 0x000fc6000001140c */
[----:B------:R-:W-:Y:S01]  /*5dc50*/  IMAD.SHL.U32 R18, R18, 0x4, RZ ;  /* 0x0000000412127824 */ /* 0x000fe200078e00ff */
[----:B------:R-:W-:-:S04]  /*5dc60*/  SGXT R19, R19, 0x1 ;  /* 0x000000011313781a */ /* 0x000fc80000000200 */
[----:B------:R-:W-:-:S04]  /*5dc70*/  LOP3.LUT R18, R18, 0x120, R19, 0x78, !PT ;  /* 0x0000012012127812 */ /* 0x000fc800078e7813 */
[----:B------:R-:W-:Y:S02]  /*5dc80*/  LOP3.LUT R18, R18, 0x40, RZ, 0x3c, !PT ;  /* 0x0000004012127812 */ /* 0x000fe400078e3cff */
[----:B----4-:R-:W-:-:S05]  /*5dc90*/  IADD3 R17, P4, R17, R7, RZ ;  /* 0x0000000711117210 */ /* 0x010fca0007f9e0ff */
[--C-:B------:R-:W-:Y:S01]  /*5dca0*/  IMAD.X R21, R21, 0x1, R252.reuse, P4 ;  /* 0x0000000115157824 */ /* 0x100fe200020e06fc */
[----:B------:R1:W-:Y:S01]  /*5dcb0*/  STL [R1+0x14c0], R17 ;  /* 0x0014c01101007387 */ /* 0x0003e20000100800 */
[----:B------:R-:W-:Y:S02]  /*5dcc0*/  MOV R4, R17 ;  /* 0x0000001100047202 */ /* 0x000fe40000000f00 */
[----:B------:R-:W-:Y:S01]  /*5dcd0*/  IADD3 R13, P3, R13, R7, RZ ;  /* 0x000000070d0d7210 */ /* 0x000fe20007f7e0ff */
[----:B------:R-:W-:Y:S01]  /*5dce0*/  IMAD.MOV.U32 R5, RZ, RZ, R21 ;  /* 0x000000ffff057224 */ /* 0x000fe200078e0015 */
[----:B------:R-:W-:Y:S01]  /*5dcf0*/  STL [R1+0x14b4], R21 ;  /* 0x0014b41501007387 */ /* 0x000fe20000100800 */
[----:B-1----:R-:W-:Y:S02]  /*5dd00*/  SHF.R.U32.HI R17, RZ, 0x6, R9 ;  /* 0x00000006ff117819 */ /* 0x002fe40000011609 */
[----:B------:R-:W-:Y:S01]  /*5dd10*/  IMAD.X R15, R15, 0x1, R252, P3 ;  /* 0x000000010f0f7824 */ /* 0x000fe200018e06fc */
[----:B------:R1:W-:Y:S01]  /*5dd20*/  STL [R1+0x16a8], R13 ;  /* 0x0016a80d01007387 */ /* 0x0003e20000100800 */
[----:B------:R-:W-:-:S03]  /*5dd30*/  SGXT.U32 R17, R17, 0x1 ;  /* 0x000000011111781a */ /* 0x000fc60000000000 */
[----:B------:R4:W-:Y:S04]  /*5dd40*/  STL [R1+0x169c], R15 ;  /* 0x00169c0f01007387 */ /* 0x0009e80000100800 */
[----:B------:R1:W-:Y:S04]  /*5dd50*/  LDGSTS.E [R16+0x47c00], [R4.64], P2 ;  /* 0x47c0000004107fae */ /* 0x0003e8000912184a */
[----:B-1----:R-:W3:Y:S01]  /*5dd60*/  LDL.LU R16, [R1+0x1678] ;  /* 0x0016780001107983 */ /* 0x002ee20000300800 */
[----:B------:R-:W-:Y:S02]  /*5dd70*/  IMAD.MOV.U32 R4, RZ, RZ, R13 ;  /* 0x000000ffff047224 */ /* 0x000fe400078e000d */
[----:B------:R-:W-:Y:S01]  /*5dd80*/  IMAD.MOV.U32 R5, RZ, RZ, R15 ;  /* 0x000000ffff057224 */ /* 0x000fe200078e000f */
[----:B------:R-:W3:Y:S01]  /*5dd90*/  LDL.LU R13, [R1+0x1668] ;  /* 0x00166800010d7983 */ /* 0x000ee20000300800 */
[----:B----4-:R-:W-:-:S03]  /*5dda0*/  LOP3.LUT R15, R17, 0x6, RZ, 0xfc, !PT ;  /* 0x00000006110f7812 */ /* 0x010fc600078efcff */
        /* <DEDUP_REMOVED lines=15> */
[--C-:B-1----:R-:W-:Y:S02]  /*5dea0*/  SHF.R.U32.HI R21, RZ, 0x6, R9.reuse ;  /* 0x00000006ff157819 */ /* 0x102fe40000011609 */
[----:B------:R-:W-:Y:S02]  /*5deb0*/  SHF.R.U32.HI R9, RZ, 0x6, R9 ;  /* 0x00000006ff097819 */ /* 0x000fe40000011609 */
[----:B------:R-:W-:Y:S02]  /*5dec0*/  SGXT.U32 R21, R21, 0x1 ;  /* 0x000000011515781a */ /* 0x000fe40000000000 */
[----:B------:R-:W-:Y:S02]  /*5ded0*/  SGXT.U32 R9, R9, 0x1 ;  /* 0x000000010909781a */ /* 0x000fe40000000000 */
[----:B--2---:R-:W-:-:S05]  /*5dee0*/  IADD3 R11, P3, R11, R7, RZ ;  /* 0x000000070b0b7210 */ /* 0x004fca0007f7e0ff */
[----:B------:R-:W-:Y:S01]  /*5def0*/  IMAD.X R14, R14, 0x1, R252, P3 ;  /* 0x000000010e0e7824 */ /* 0x000fe200018e06fc */
[----:B------:R-:W-:-:S03]  /*5df00*/  IADD3 R6, P4, R6, R7, RZ ;  /* 0x0000000706067210 */ /* 0x000fc60007f9e0ff */
[----:B------:R-:W-:Y:S01]  /*5df10*/  IMAD.MOV.U32 R5, RZ, RZ, R14 ;  /* 0x000000ffff057224 */ /* 0x000fe200078e000e */
[----:B------:R-:W-:Y:S01]  /*5df20*/  MOV R4, R11 ;  /* 0x0000000b00047202 */ /* 0x000fe20000000f00 */
[----:B------:R1:W-:Y:S01]  /*5df30*/  STL [R1+0x1698], R11 ;  /* 0x0016980b01007387 */ /* 0x0003e20000100800 */
[----:B------:R-:W-:-:S03]  /*5df40*/  IMAD.X R10, R10, 0x1, R252, P4 ;  /* 0x000000010a0a7824 */ /* 0x000fc600020e06fc */
[----:B------:R-:W-:Y:S04]  /*5df50*/  STL [R1+0x168c], R14 ;  /* 0x00168c0e01007387 */ /* 0x000fe80000100800 */
[----:B------:R-:W-:Y:S04]  /*5df60*/  STL [R1+0x1688], R6 ;  /* 0x0016880601007387 */ /* 0x000fe80000100800 */
[----:B------:R2:W-:Y:S04]  /*5df70*/  LDGSTS.E [R18+0x40600], [R4.64], P2 ;  /* 0x4060000004127fae */ /* 0x0005e8000912184a */
[----:B------:R2:W-:Y:S04]  /*5df80*/  STL [R1+0x167c], R10 ;  /* 0x00167c0a01007387 */ /* 0x0005e80000100800 */
[----:B-1----:R-:W4:Y:S01]  /*5df90*/  LDL.LU R11, [R1+0x1658] ;  /* 0x00165800010b7983 */ /* 0x002f220000300800 */
[----:B--2---:R-:W-:-:S02]  /*5dfa0*/  IMAD.MOV.U32 R4, RZ, RZ, R6 ;  /* 0x000000ffff047224 */ /* 0x004fc400078e0006 */
[----:B------:R-:W-:Y:S01]  /*5dfb0*/  IMAD.MOV.U32 R5, RZ, RZ, R10 ;  /* 0x000000ffff057224 */ /* 0x000fe200078e000a */
[----:B------:R-:W-:Y:S01]  /*5dfc0*/  LOP3.LUT R10, R21, 0xe, RZ, 0xfc, !PT ;  /* 0x0000000e150a7812 */ /* 0x000fe200078efcff */
[----:B------:R-:W2:Y:S01]  /*5dfd0*/  LDL.LU R6, [R1+0x1648] ;  /* 0x0016480001067983 */ /* 0x000ea20000300800 */
[----:B------:R-:W-:-:S03]  /*5dfe0*/  LOP3.LUT R9, R9, 0x12, RZ, 0xfc, !PT ;  /* 0x0000001209097812 */ /* 0x000fc600078efcff */
[----:B------:R1:W-:Y:S01]  /*5dff0*/  LDGSTS.E [R18+0x40a00], [R4.64], P1 ;  /* 0x40a0000004127fae */ /* 0x0003e2000892184a */
[----:B------:R-:W-:-:S03]  /*5e000*/  ISETP.GE.AND P1, PT, R10, UR6, PT ;  /* 0x000000060a007c0c */ /* 0x000fc6000bf26270 */
[----:B------:R-:W2:Y:S04]  /*5e010*/  LDL.LU R14, [R1+0x164c] ;  /* 0x00164c00010e7983 */ /* 0x000ea80000300800 */
[----:B------:R-:W2:Y:S01]  /*5e020*/  LDL.LU R10, [R1+0x163c] ;  /* 0x00163c00010a7983 */ /* 0x000ea20000300800 */
        /* <DEDUP_REMOVED lines=8> */
[-C--:B---3--:R-:W-:Y:S02]  /*5e0b0*/  IADD3 R16, P3, R16, R7.reuse, RZ ;  /* 0x0000000710107210 */ /* 0x088fe40007f7e0ff */
[----:B------:R-:W-:-:S03]  /*5e0c0*/  IADD3 R13, P4, R13, R7, RZ ;  /* 0x000000070d0d7210 */ /* 0x000fc60007f9e0ff */
[--C-:B----4-:R-:W-:Y:S01]  /*5e0d0*/  IMAD.X R17, R17, 0x1, R252.reuse, P3 ;  /* 0x0000000111117824 */ /* 0x110fe200018e06fc */
[----:B------:R-:W-:Y:S03]  /*5e0e0*/  STL [R1+0x1678], R16 ;  /* 0x0016781001007387 */ /* 0x000fe60000100800 */
[----:B------:R-:W-:Y:S01]  /*5e0f0*/  IMAD.MOV.U32 R5, RZ, RZ, R17 ;  /* 0x000000ffff057224 */ /* 0x000fe200078e0011 */
[----:B------:R1:W-:Y:S01]  /*5e100*/  STL [R1+0x166c], R17 ;  /* 0x00166c1101007387 */ /* 0x0003e20000100800 */
[----:B------:R-:W-:Y:S01]  /*5e110*/  IMAD.X R15, R15, 0x1, R252, P4 ;  /* 0x000000010f0f7824 */ /* 0x000fe200020e06fc */
[----:B------:R-:W-:Y:S02]  /*5e120*/  MOV R4, R16 ;  /* 0x0000001000047202 */ /* 0x000fe40000000f00 */
[----:B------:R3:W-:Y:S01]  /*5e130*/  STL [R1+0x1668], R13 ;  /* 0x0016680d01007387 */ /* 0x0007e20000100800 */
[----:B-1----:R-:W-:-:S03]  /*5e140*/  SHF.R.U32.HI R17, RZ, 0x6, R9 ;  /* 0x00000006ff117819 */ /* 0x002fc60000011609 */
[----:B------:R1:W-:Y:S01]  /*5e150*/  STL [R1+0x165c], R15 ;  /* 0x00165c0f01007387 */ /* 0x0003e20000100800 */
[----:B------:R-:W-:-:S03]  /*5e160*/  SGXT.U32 R17, R17, 0x1 ;  /* 0x000000011111781a */ /* 0x000fc60000000000 */
[----:B------:R-:W4:Y:S04]  /*5e170*/  LDL.LU R16, [R1+0x1638] ;  /* 0x0016380001107983 */ /* 0x000f280000300800 */
[----:B------:R1:W-:Y:S02]  /*5e180*/  LDGSTS.E [R18+0x40e00], [R4.64], P2 ;  /* 0x40e0000004127fae */ /* 0x0003e4000912184a */
[----:B-1----:R-:W-:Y:S02]  /*5e190*/  IMAD.MOV.U32 R4, RZ, RZ, R13 ;  /* 0x000000ffff047224 */ /* 0x002fe400078e000d */
[----:B------:R-:W-:Y:S01]  /*5e1a0*/  IMAD.MOV.U32 R5, RZ, RZ, R15 ;  /* 0x000000ffff057224 */ /* 0x000fe200078e000f */
[----:B---3--:R-:W3:Y:S01]  /*5e1b0*/  LDL.LU R13, [R1+0x1628] ;  /* 0x00162800010d7983 */ /* 0x008ee20000300800 */
        /* <DEDUP_REMOVED lines=19> */
[----:B------:R-:W-:-:S04]  /*5e2f0*/  IADD3 R11, P3, R11, R7, RZ ;  /* 0x000000070b0b7210 */ /* 0x000fc80007f7e0ff */
[----:B------:R-:W-:Y:S02]  /*5e300*/  MOV R4, R11 ;  /* 0x0000000b00047202 */ /* 0x000fe40000000f00 */
[----:B--2---:R-:W-:Y:S01]  /*5e310*/  IADD3 R6, P4, R6, R7, RZ ;  /* 0x0000000706067210 */ /* 0x004fe20007f9e0ff */
[----:B------:R1:W-:Y:S01]  /*5e320*/  STL [R1+0x1658], R11 ;  /* 0x0016580b01007387 */ /* 0x0003e20000100800 */
[----:B------:R-:W-:-:S04]  /*5e330*/  IMAD.X R14, R14, 0x1, R252, P3 ;  /* 0x000000010e0e7824 */ /* 0x000fc800018e06fc */
[----:B------:R-:W-:Y:S02]  /*5e340*/  IMAD.MOV.U32 R5, RZ, RZ, R14 ;  /* 0x000000ffff057224 */ /* 0x000fe400078e000e */
[----:B------:R-:W-:Y:S01]  /*5e350*/  IMAD.X R10, R10, 0x1, R252, P4 ;  /* 0x000000010a0a7824 */ /* 0x000fe200020e06fc */
[----:B------:R-:W-:Y:S01]  /*5e360*/  STL [R1+0x164c], R14 ;  /* 0x00164c0e01007387 */ /* 0x000fe20000100800 */
[----:B------:R-:W-:-:S03]  /*5e370*/  SGXT.U32 R9, R9, 0x1 ;  /* 0x000000010909781a */ /* 0x000fc60000000000 */
[----:B------:R-:W-:Y:S04]  /*5e380*/  STL [R1+0x1648], R6 ;  /* 0x0016480601007387 */ /* 0x000fe80000100800 */
[----:B------:R2:W-:Y:S04]  /*5e390*/  LDGSTS.E [R18+0x41600], [R4.64], P2 ;  /* 0x4160000004127fae */ /* 0x0005e8000912184a */
[----:B------:R2:W-:Y:S04]  /*5e3a0*/  STL [R1+0x163c], R10 ;  /* 0x00163c0a01007387 */ /* 0x0005e80000100800 */
[----:B-1----:R-:W3:Y:S01]  /*5e3b0*/  LDL.LU R11, [R1+0x1618] ;  /* 0x00161800010b7983 */ /* 0x002ee20000300800 */
[----:B--2---:R-:W-:-:S02]  /*5e3c0*/  IMAD.MOV.U32 R4, RZ, RZ, R6 ;  /* 0x000000ffff047224 */ /* 0x004fc400078e0006 */
[----:B------:R-:W-:Y:S01]  /*5e3d0*/  IMAD.MOV.U32 R5, RZ, RZ, R10 ;  /* 0x000000ffff057224 */ /* 0x000fe200078e000a */
[----:B------:R-:W-:Y:S01]  /*5e3e0*/  LOP3.LUT R10, R21, 0x1e, RZ, 0xfc, !PT ;  /* 0x0000001e150a7812 */ /* 0x000fe200078efcff */
[----:B------:R-:W3:Y:S01]  /*5e3f0*/  LDL.LU R6, [R1+0x1608] ;  /* 0x0016080001067983 */ /* 0x000ee20000300800 */
[----:B------:R-:W-:-:S03]  /*5e400*/  LOP3.LUT R9, R9, 0x22, RZ, 0xfc, !PT ;  /* 0x0000002209097812 */ /* 0x000fc600078efcff */
[----:B------:R1:W-:Y:S01]  /*5e410*/  LDGSTS.E [R18+0x41a00], [R4.64], P1 ;  /* 0x41a0000004127fae */ /* 0x0003e2000892184a */
[----:B------:R-:W-:-:S03]  /*5e420*/  ISETP.GE.AND P1, PT, R10, UR6, PT ;  /* 0x000000060a007c0c */ /* 0x000fc6000bf26270 */
[----:B------:R-:W3:Y:S04]  /*5e430*/  LDL.LU R14, [R1+0x160c] ;  /* 0x00160c00010e7983 */ /* 0x000ee80000300800 */
[----:B------:R-:W3:Y:S01]  /*5e440*/  LDL.LU R10, [R1+0x15fc] ;  /* 0x0015fc00010a7983 */ /* 0x000ee20000300800 */
        /* <DEDUP_REMOVED lines=8> */
[----:B----4-:R-:W-:-:S05]  /*5e4d0*/  IADD3 R16, P3, R16, R7, RZ ;  /* 0x0000000710107210 */ /* 0x010fca0007f7e0ff */
[----:B------:R-:W-:Y:S01]  /*5e4e0*/  STL [R1+0x1638], R16 ;  /* 0x0016381001007387 */ /* 0x000fe20000100800 */
[----:B------:R-:W-:Y:S02]  /*5e4f0*/  MOV R4, R16 ;  /* 0x0000001000047202 */ /* 0x000fe40000000f00 */
[----:B---3--:R-:W-:Y:S01]  /*5e500*/  IADD3 R13, P4, R13, R7, RZ ;  /* 0x000000070d0d7210 */ /* 0x008fe20007f9e0ff */
[----:B------:R-:W-:-:S04]  /*5e510*/  IMAD.X R17, R17, 0x1, R252, P3 ;  /* 0x0000000111117824 */ /* 0x000fc800018e06fc */
[----:B------:R-:W-:Y:S01]  /*5e520*/  IMAD.MOV.U32 R5, RZ, RZ, R17 ;  /* 0x000000ffff057224 */ /* 0x000fe200078e0011 */
[----:B------:R1:W-:Y:S01]  /*5e530*/  STL [R1+0x162c], R17 ;  /* 0x00162c1101007387 */ /* 0x0003e20000100800 */
[----:B------:R-:W-:-:S03]  /*5e540*/  IMAD.X R15, R15, 0x1, R252, P4 ;  /* 0x000000010f0f7824 */ /* 0x000fc600020e06fc */
[----:B------:R3:W-:Y:S04]  /*5e550*/  STL [R1+0x1628], R13 ;  /* 0x0016280d01007387 */ /* 0x0007e80000100800 */
[----:B------:R4:W-:Y:S01]  /*5e560*/  LDGSTS.E [R18+0x41e00], [R4.64], P2 ;  /* 0x41e0000004127fae */ /* 0x0009e2000912184a */
[----:B-1----:R-:W-:-:S03]  /*5e570*/  SHF.R.U32.HI R17, RZ, 0x6, R9 ;  /* 0x00000006ff117819 */ /* 0x002fc60000011609 */
[----:B------:R1:W-:Y:S01]  /*5e580*/  STL [R1+0x161c], R15 ;  /* 0x00161c0f01007387 */ /* 0x0003e20000100800 */
[----:B------:R-:W-:-:S03]  /*5e590*/  SGXT.U32 R17, R17, 0x1 ;  /* 0x000000011111781a */ /* 0x000fc60000000000 */
[----:B------:R-:W2:Y:S01]  /*5e5a0*/  LDL.LU R16, [R1+0x15f8] ;  /* 0x0015f80001107983 */ /* 0x000ea20000300800 */
[----:B----4-:R-:W-:Y:S02]  /*5e5b0*/  IMAD.MOV.U32 R4, RZ, RZ, R13 ;  /* 0x000000ffff047224 */ /* 0x010fe400078e000d */
[----:B------:R-:W-:Y:S01]  /*5e5c0*/  IMAD.MOV.U32 R5, RZ, RZ, R15 ;  /* 0x000000ffff057224 */ /* 0x000fe200078e000f */
[----:B---3--:R-:W3:Y:S01]  /*5e5d0*/  LDL.LU R13, [R1+0x15e8] ;  /* 0x0015e800010d7983 */ /* 0x008ee20000300800 */
[----:B-1----:R-:W-:-:S03]  /*5e5e0*/  LOP3.LUT R15, R17, 0x26, RZ, 0xfc, !PT ;  /* 0x00000026110f7812 */ /* 0x002fc600078efcff */
        /* <DEDUP_REMOVED lines=19> */
[----:B------:R-:W-:-:S04]  /*5e720*/  IADD3 R11, P3, R11, R7, RZ ;  /* 0x000000070b0b7210 */ /* 0x000fc80007f7e0ff */
[----:B------:R-:W-:Y:S02]  /*5e730*/  MOV R4, R11 ;  /* 0x0000000b00047202 */ /* 0x000fe40000000f00 */
[----:B------:R-:W-:Y:S01]  /*5e740*/  IADD3 R6, P4, R6, R7, RZ ;  /* 0x0000000706067210 */ /* 0x000fe20007f9e0ff */
[----:B------:R1:W-:Y:S01]  /*5e750*/  STL [R1+0x1618], R11 ;  /* 0x0016180b01007387 */ /* 0x0003e20000100800 */
[----:B------:R-:W-:-:S04]  /*5e760*/  IMAD.X R14, R14, 0x1, R252, P3 ;  /* 0x000000010e0e7824 */ /* 0x000fc800018e06fc */
[----:B------:R-:W-:Y:S02]  /*5e770*/  IMAD.MOV.U32 R5, RZ, RZ, R14 ;  /* 0x000000ffff057224 */ /* 0x000fe400078e000e */
[----:B------:R-:W-:Y:S01]  /*5e780*/  IMAD.X R10, R10, 0x1, R252, P4 ;  /* 0x000000010a0a7824 */ /* 0x000fe200020e06fc */
[----:B------:R-:W-:Y:S04]  /*5e790*/  STL [R1+0x160c], R14 ;  /* 0x00160c0e01007387 */ /* 0x000fe80000100800 */
[----:B------:R-:W-:Y:S04]  /*5e7a0*/  STL [R1+0x1608], R6 ;  /* 0x0016080601007387 */ /* 0x000fe80000100800 */
[----:B------:R1:W-:Y:S04]  /*5e7b0*/  LDGSTS.E [R18+0x42600], [R4.64], P2 ;  /* 0x4260000004127fae */ /* 0x0003e8000912184a */
[----:B------:R1:W-:Y:S04]  /*5e7c0*/  STL [R1+0x15fc], R10 ;  /* 0x0015fc0a01007387 */ /* 0x0003e80000100800 */
[----:B-1----:R-:W4:Y:S01]  /*5e7d0*/  LDL.LU R11, [R1+0x15d8] ;  /* 0x0015d800010b7983 */ /* 0x002f220000300800 */
[----:B------:R-:W-:-:S02]  /*5e7e0*/  IMAD.MOV.U32 R4, RZ, RZ, R6 ;  /* 0x000000ffff047224 */ /* 0x000fc400078e0006 */
[----:B------:R-:W-:Y:S01]  /*5e7f0*/  IMAD.MOV.U32 R5, RZ, RZ, R10 ;  /* 0x000000ffff057224 */ /* 0x000fe200078e000a */
[----:B------:R-:W-:Y:S01]  /*5e800*/  LOP3.LUT R10, R21, 0x2e, RZ, 0xfc, !PT ;  /* 0x0000002e150a7812 */ /* 0x000fe200078efcff */
[----:B------:R-:W4:Y:S01]  /*5e810*/  LDL.LU R6, [R1+0x15c8] ;  /* 0x0015c80001067983 */ /* 0x000f220000300800 */
[----:B------:R-:W-:-:S03]  /*5e820*/  LOP3.LUT R9, R9, 0x32, RZ, 0xfc, !PT ;  /* 0x0000003209097812 */ /* 0x000fc600078efcff */
[----:B------:R1:W-:Y:S01]  /*5e830*/  LDGSTS.E [R18+0x42a00], [R4.64], P1 ;  /* 0x42a0000004127fae */ /* 0x0003e2000892184a */
[----:B------:R-:W-:-:S03]  /*5e840*/  ISETP.GE.AND P1, PT, R10, UR6, PT ;  /* 0x000000060a007c0c */ /* 0x000fc6000bf26270 */
[----:B------:R-:W4:Y:S04]  /*5e850*/  LDL.LU R14, [R1+0x15cc] ;  /* 0x0015cc00010e7983 */ /* 0x000f280000300800 */
[----:B------:R-:W4:Y:S01]  /*5e860*/  LDL.LU R10, [R1+0x15bc] ;  /* 0x0015bc00010a7983 */ /* 0x000f220000300800 */
        /* <DEDUP_REMOVED lines=8> */
[-C--:B--2---:R-:W-:Y:S02]  /*5e8f0*/  IADD3 R16, P3, R16, R7.reuse, RZ ;  /* 0x0000000710107210 */ /* 0x084fe40007f7e0ff */
[----:B---3--:R-:W-:-:S03]  /*5e900*/  IADD3 R13, P4, R13, R7, RZ ;  /* 0x000000070d0d7210 */ /* 0x008fc60007f9e0ff */
[--C-:B------:R-:W-:Y:S01]  /*5e910*/  IMAD.X R17, R17, 0x1, R252.reuse, P3 ;  /* 0x0000000111117824 */ /* 0x100fe200018e06fc */
        /* <DEDUP_REMOVED lines=9> */
[----:B------:R-:W3:Y:S04]  /*5e9b0*/  LDL.LU R16, [R1+0x15b8] ;  /* 0x0015b80001107983 */ /* 0x000ee80000300800 */
[----:B------:R1:W-:Y:S02]  /*5e9c0*/  LDGSTS.E [R18+0x42e00], [R4.64], P2 ;  /* 0x42e0000004127fae */ /* 0x0003e4000912184a */
[----:B-1----:R-:W-:Y:S02]  /*5e9d0*/  IMAD.MOV.U32 R4, RZ, RZ, R13 ;  /* 0x000000ffff047224 */ /* 0x002fe400078e000d */
[----:B------:R-:W-:Y:S01]  /*5e9e0*/  IMAD.MOV.U32 R5, RZ, RZ, R15 ;  /* 0x000000ffff057224 */ /* 0x000fe200078e000f */
[----:B--2---:R-:W2:Y:S01]  /*5e9f0*/  LDL.LU R13, [R1+0x15a8] ;  /* 0x0015a800010d7983 */ /* 0x004ea20000300800 */
        /* <DEDUP_REMOVED lines=19> */
[----:B----4-:R-:W-:-:S04]  /*5eb30*/  IADD3 R11, P3, R11, R7, RZ ;  /* 0x000000070b0b7210 */ /* 0x010fc80007f7e0ff */
[----:B------:R-:W-:Y:S02]  /*5eb40*/  MOV R4, R11 ;  /* 0x0000000b00047202 */ /* 0x000fe40000000f00 */
[----:B------:R-:W-:Y:S01]  /*5eb50*/  IADD3 R6, P4, R6, R7, RZ ;  /* 0x0000000706067210 */ /* 0x000fe20007f9e0ff */
        /* <DEDUP_REMOVED lines=9> */
[----:B-1----:R-:W2:Y:S01]  /*5ebf0*/  LDL.LU R11, [R1+0x1598] ;  /* 0x00159800010b7983 */ /* 0x002ea20000300800 */
[----:B----4-:R-:W-:-:S02]  /*5ec00*/  IMAD.MOV.U32 R4, RZ, RZ, R6 ;  /* 0x000000ffff047224 */ /* 0x010fc400078e0006 */
        /* <DEDUP_REMOVED lines=16> */
[----:B---3--:R-:W-:-:S05]  /*5ed10*/  IADD3 R16, P3, R16, R7, RZ ;  /* 0x0000000710107210 */ /* 0x008fca0007f7e0ff */
[----:B------:R-:W-:Y:S01]  /*5ed20*/  STL [R1+0x15b8], R16 ;  /* 0x0015b81001007387 */ /* 0x000fe20000100800 */
[----:B------:R-:W-:Y:S02]  /*5ed30*/  MOV R4, R16 ;  /* 0x0000001000047202 */ /* 0x000fe40000000f00 */
[----:B--2---:R-:W-:Y:S01]  /*5ed40*/  IADD3 R13, P4, R13, R7, RZ ;  /* 0x000000070d0d7210 */ /* 0x004fe20007f9e0ff */
        /* <DEDUP_REMOVED lines=9> */
[----:B------:R-:W4:Y:S01]  /*5ede0*/  LDL.LU R16, [R1+0x1578] ;  /* 0x0015780001107983 */ /* 0x000f220000300800 */
[----:B---3--:R-:W-:Y:S02]  /*5edf0*/  IMAD.MOV.U32 R4, RZ, RZ, R13 ;  /* 0x000000ffff047224 */ /* 0x008fe400078e000d */
[----:B------:R-:W-:Y:S01]  /*5ee00*/  IMAD.MOV.U32 R5, RZ, RZ, R15 ;  /* 0x000000ffff057224 */ /* 0x000fe200078e000f */
[----:B--2---:R-:W2:Y:S01]  /*5ee10*/  LDL.LU R13, [R1+0x1568] ;  /* 0x00156800010d7983 */ /* 0x004ea20000300800 */
[----:B-1----:R-:W-:-:S03]  /*5ee20*/  LOP3.LUT R15, R17, 0x46, RZ, 0xfc, !PT ;  /* 0x00000046110f7812 */ /* 0x002fc600078efcff */
        /* <DEDUP_REMOVED lines=22> */
[----:B------:R-:W-:-:S04]  /*5ef90*/  IMAD.X R14, R14, 0x1, R252, P3 ;  /* 0x000000010e0e7824 */ /* 0x000fc800018e06fc */
[----:B------:R-:W-:Y:S02]  /*5efa0*/  IMAD.MOV.U32 R5, RZ, RZ, R14 ;  /* 0x000000ffff057224 */ /* 0x000fe400078e000e */
[----:B------:R-:W-:Y:S01]  /*5efb0*/  IMAD.X R10, R10, 0x1, R252, P4 ;  /* 0x000000010a0a7824 */ /* 0x000fe200020e06fc */
[----:B------:R1:W-:Y:S04]  /*5efc0*/  STL [R1+0x1598], R11 ;  /* 0x0015980b01007387 */ /* 0x0003e80000100800 */
[----:B------:R-:W-:Y:S04]  /*5efd0*/  STL [R1+0x158c], R14 ;  /* 0x00158c0e01007387 */ /* 0x000fe80000100800 */
[----:B------:R1:W-:Y:S04]  /*5efe0*/  LDGSTS.E [R18+0x44600], [R4.64], P2 ;  /* 0x4460000004127fae */ /* 0x0003e8000912184a */
[----:B------:R-:W-:Y:S04]  /*5eff0*/  STL [R1+0x1588], R6 ;  /* 0x0015880601007387 */ /* 0x000fe80000100800 */
[----:B------:R1:W-:Y:S02]  /*5f000*/  STL [R1+0x157c], R10 ;  /* 0x00157c0a01007387 */ /* 0x0003e40000100800 */
[----:B-1----:R-:W-:Y:S01]  /*5f010*/  IMAD.MOV.U32 R4, RZ, RZ, R6 ;  /* 0x000000ffff047224 */ /* 0x002fe200078e0006 */
[----:B------:R-:W-:Y:S01]  /*5f020*/  LOP3.LUT R9, R9, 0x52, RZ, 0xfc, !PT ;  /* 0x0000005209097812 */ /* 0x000fe200078efcff */
[----:B------:R-:W-:Y:S01]  /*5f030*/  IMAD.MOV.U32 R5, RZ, RZ, R10 ;  /* 0x000000ffff057224 */ /* 0x000fe200078e000a */
[----:B------:R-:W3:Y:S01]  /*5f040*/  LDL.LU R11, [R1+0x1558] ;  /* 0x00155800010b7983 */ /* 0x000ee20000300800 */
[----:B------:R-:W-:-:S03]  /*5f050*/  LOP3.LUT R10, R21, 0x4e, RZ, 0xfc, !PT ;  /* 0x0000004e150a7812 */ /* 0x000fc600078efcff */
[----:B------:R1:W-:Y:S01]  /*5f060*/  LDGSTS.E [R18+0x44a00], [R4.64], P1 ;  /* 0x44a0000004127fae */ /* 0x0003e2000892184a */
[----:B------:R-:W-:-:S03]  /*5f070*/  ISETP.GE.AND P1, PT, R10, UR6, PT ;  /* 0x000000060a007c0c */ /* 0x000fc6000bf26270 */
[----:B------:R-:W3:Y:S04]  /*5f080*/  LDL.LU R6, [R1+0x1548] ;  /* 0x0015480001067983 */ /* 0x000ee80000300800 */
[----:B------:R-:W3:Y:S01]  /*5f090*/  LDL.LU R14, [R1+0x154c] ;  /* 0x00154c00010e7983 */ /* 0x000ee20000300800 */
[----:B-1----:R-:W-:-:S03]  /*5f0a0*/  SEL R4, RZ, 0x4, P1 ;  /* 0x00000004ff047807 */ /* 0x002fc60000800000 */
[----:B------:R-:W3:Y:S01]  /*5f0b0*/  LDL.LU R10, [R1+0x153c] ;  /* 0x00153c00010a7983 */ /* 0x000ee20000300800 */
[----:B------:R-:W-:-:S03]  /*5f0c0*/  ISETP.GE.AND P1, PT, R9, UR6, PT ;  /* 0x0000000609007c0c */ /* 0x000fc6000bf26270 */
[----:B------:R-:W1:Y:S01]  /*5f0d0*/  S2R R9, SR_TID.X ;  /* 0x0000000000097919 */ /* 0x000e620000002100 */
[----:B------:R-:W-:-:S04]  /*5f0e0*/  SEL R4, R4, RZ, !P0 ;  /* 0x000000ff04047207 */ /* 0x000fc80004000000 */
[----:B------:R-:W-:Y:S02]  /*5f0f0*/  ISETP.NE.U32.AND P2, PT, R4, RZ, PT ;  /* 0x000000ff0400720c */ /* 0x000fe40003f45070 */
[----:B------:R-:W-:-:S04]  /*5f100*/  SEL R4, RZ, 0x4, P1 ;  /* 0x00000004ff047807 */ /* 0x000fc80000800000 */
[----:B------:R-:W-:-:S04]  /*5f110*/  SEL R4, R4, RZ, !P0 ;  /* 0x000000ff04047207 */ /* 0x000fc80004000000 */
[----:B------:R-:W-:Y:S02]  /*5f120*/  ISETP.NE.U32.AND P1, PT, R4, RZ, PT ;  /* 0x000000ff0400720c */ /* 0x000fe40003f25070 */
[-C--:B----4-:R-:W-:Y:S02]  /*5f130*/  IADD3 R16, P3, R16, R7.reuse, RZ ;  /* 0x0000000710107210 */ /* 0x090fe40007f7e0ff */
[----:B--2---:R-:W-:-:S03]  /*5f140*/  IADD3 R13, P4, R13, R7, RZ ;  /* 0x000000070d0d7210 */ /* 0x004fc60007f9e0ff */
        /* <DEDUP_REMOVED lines=33> */
[----:B------:R-:W-:Y:S02]  /*5f360*/  SHF.R.U32.HI R9, RZ, 0x6, R9 ;  /* 0x00000006ff097819 */ /* 0x000fe40000011609 */
[----:B---3--:R-:W-:-:S04]  /*5f370*/  IADD3 R11, P3, R11, R7, RZ ;  /* 0x000000070b0b7210 */ /* 0x008fc80007f7e0ff */
        /* <DEDUP_REMOVED lines=9> */
[----:B------:R1:W-:Y:S01]  /*5f410*/  STL [R1+0x153c], R10 ;  /* 0x00153c0a01007387 */ /* 0x0003e20000100800 */
[----:B---3--:R-:W-:Y:S01]  /*5f420*/  IMAD.MOV.U32 R4, RZ, RZ, R6 ;  /* 0x000000ffff047224 */ /* 0x008fe200078e0006 */
[----:B------:R-:W-:Y:S01]  /*5f430*/  SGXT.U32 R9, R9, 0x1 ;  /* 0x000000010909781a */ /* 0x000fe20000000000 */
[----:B------:R-:W-:Y:S01]  /*5f440*/  IMAD.MOV.U32 R5, RZ, RZ, R10 ;  /* 0x000000ffff057224 */ /* 0x000fe200078e000a */
[----:B-1----:R-:W4:Y:S01]  /*5f450*/  LDL.LU R11, [R1+0x1518] ;  /* 0x00151800010b7983 */ /* 0x002f220000300800 */
[----:B------:R-:W-:-:S03]  /*5f460*/  LOP3.LUT R10, R21, 0x5e, RZ, 0xfc, !PT ;  /* 0x0000005e150a7812 */ /* 0x000fc600078efcff */
[----:B------:R1:W-:Y:S01]  /*5f470*/  LDGSTS.E [R18+0x45a00], [R4.64], P1 ;  /* 0x45a0000004127fae */ /* 0x0003e2000892184a */
[----:B------:R-:W-:-:S03]  /*5f480*/  ISETP.GE.AND P1, PT, R10, UR6, PT ;  /* 0x000000060a007c0c */ /* 0x000fc6000bf26270 */
[----:B------:R-:W4:Y:S01]  /*5f490*/  LDL.LU R6, [R1+0x1508] ;  /* 0x0015080001067983 */ /* 0x000f220000300800 */
[----:B------:R-:W-:-:S03]  /*5f4a0*/  LOP3.LUT R9, R9, 0x62, RZ, 0xfc, !PT ;  /* 0x0000006209097812 */ /* 0x000fc600078efcff */
[----:B------:R-:W4:Y:S01]  /*5f4b0*/  LDL.LU R14, [R1+0x150c] ;  /* 0x00150c00010e7983 */ /* 0x000f220000300800 */
[----:B-1----:R-:W-:-:S03]  /*5f4c0*/  SEL R4, RZ, 0x4, P1 ;  /* 0x00000004ff047807 */ /* 0x002fc60000800000 */
[----:B------:R-:W4:Y:S01]  /*5f4d0*/  LDL.LU R10, [R1+0x14fc] ;  /* 0x0014fc00010a7983 */ /* 0x000f220000300800 */
[----:B------:R-:W-:Y:S02]  /*5f4e0*/  ISETP.GE.AND P1, PT, R9, UR6, PT ;  /* 0x0000000609007c0c */ /* 0x000fe4000bf26270 */
[----:B------:R-:W-:-:S04]  /*5f4f0*/  SEL R4, R4, RZ, !P0 ;  /* 0x000000ff04047207 */ /* 0x000fc80004000000 */
[----:B------:R-:W-:Y:S02]  /*5f500*/  ISETP.NE.U32.AND P2, PT, R4, RZ, PT ;  /* 0x000000ff0400720c */ /* 0x000fe40003f45070 */
[----:B------:R-:W-:Y:S01]  /*5f510*/  SEL R4, RZ, 0x4, P1 ;  /* 0x00000004ff047807 */ /* 0x000fe20000800000 */
[----:B------:R-:W1:Y:S03]  /*5f520*/  S2R R9, SR_TID.X ;  /* 0x0000000000097919 */ /* 0x000e660000002100 */
[----:B------:R-:W-:-:S04]  /*5f530*/  SEL R4, R4, RZ, !P0 ;  /* 0x000000ff04047207 */ /* 0x000fc80004000000 */
[----:B------:R-:W-:Y:S02]  /*5f540*/  ISETP.NE.U32.AND P1, PT, R4, RZ, PT ;  /* 0x000000ff0400720c */ /* 0x000fe40003f25070 */
[----:B----4-:R-:W-:-:S04]  /*5f550*/  IADD3 R16, P3, R16, R7, RZ ;  /* 0x0000000710107210 */ /* 0x010fc80007f7e0ff */
[----:B------:R-:W-:Y:S01]  /*5f560*/  MOV R4, R16 ;  /* 0x0000001000047202 */ /* 0x000fe20000000f00 */
[----:B------:R-:W-:Y:S01]  /*5f570*/  STL [R1+0x1538], R16 ;  /* 0x0015381001007387 */ /* 0x000fe20000100800 */
[----:B--2---:R-:W-:Y:S01]  /*5f580*/  IMAD.X R17, R17, 0x1, R252, P3 ;  /* 0x0000000111117824 */ /* 0x004fe200018e06fc */
[----:B------:R-:W-:-:S03]  /*5f590*/  IADD3 R13, P4, R13, R7, RZ ;  /* 0x000000070d0d7210 */ /* 0x000fc60007f9e0ff */
[----:B------:R-:W-:Y:S01]  /*5f5a0*/  IMAD.MOV.U32 R5, RZ, RZ, R17 ;  /* 0x000000ffff057224 */ /* 0x000fe200078e0011 */
[----:B------:R-:W-:Y:S04]  /*5f5b0*/  STL [R1+0x152c], R17 ;  /* 0x00152c1101007387 */ /* 0x000fe80000100800 */
[----:B------:R2:W-:Y:S04]  /*5f5c0*/  LDGSTS.E [R18+0x45e00], [R4.64], P2 ;  /* 0x45e0000004127fae */ /* 0x0005e8000912184a */
[----:B------:R4:W-:Y:S01]  /*5f5d0*/  STL [R1+0x1528], R13 ;  /* 0x0015280d01007387 */ /* 0x0009e20000100800 */
[----:B--2---:R-:W-:-:S03]  /*5f5e0*/  IMAD.MOV.U32 R4, RZ, RZ, R13 ;  /* 0x000000ffff047224 */ /* 0x004fc600078e000d */
[----:B----4-:R-:W2:Y:S01]  /*5f5f0*/  S2R R13, SR_TID.X ;  /* 0x00000000000d7919 */ /* 0x010ea20000002100 */
[----:B-1----:R-:W-:Y:S01]  /*5f600*/  SHF.R.U32.HI R17, RZ, 0x6, R9 ;  /* 0x00000006ff117819 */ /* 0x002fe20000011609 */
[----:B------:R-:W-:-:S03]  /*5f610*/  IMAD.X R15, R15, 0x1, R252, P4 ;  /* 0x000000010f0f7824 */ /* 0x000fc600020e06fc */
[----:B------:R-:W-:Y:S01]  /*5f620*/  SGXT.U32 R17, R17, 0x1 ;  /* 0x000000011111781a */ /* 0x000fe20000000000 */
[----:B------:R-:W-:Y:S01]  /*5f630*/  IMAD.MOV.U32 R5, RZ, RZ, R15 ;  /* 0x000000ffff057224 */ /* 0x000fe200078e000f */
[----:B------:R1:W-:Y:S02]  /*5f640*/  STL [R1+0x151c], R15 ;  /* 0x00151c0f01007387 */ /* 0x0003e40000100800 */
[----:B------:R-:W-:Y:S02]  /*5f650*/  LOP3.LUT R16, R17, 0x66, RZ, 0xfc, !PT ;  /* 0x0000006611107812 */ /* 0x000fe400078efcff */
[----:B------:R4:W-:Y:S02]  /*5f660*/  LDGSTS.E [R18+0x46200], [R4.64], P1 ;  /* 0x4620000004127fae */ /* 0x0009e4000892184a */
[----:B------:R-:W-:Y:S02]  /*5f670*/  ISETP.GE.AND P1, PT, R16, UR6, PT ;  /* 0x0000000610007c0c */ /* 0x000fe4000bf26270 */
[----:B-1----:R-:W3:Y:S04]  /*5f680*/  LDL.LU R15, [R1+0x14f8] ;  /* 0x0014f800010f7983 */ /* 0x002ee80000300800 */
[----:B------:R-:W3:Y:S01]  /*5f690*/  LDL.LU R9, [R1+0x14e8] ;  /* 0x0014e80001097983 */ /* 0x000ee20000300800 */
[----:B--2---:R-:W-:-:S03]  /*5f6a0*/  SHF.R.U32.HI R13, RZ, 0x6, R13 ;  /* 0x00000006ff0d7819 */ /* 0x004fc6000001160d */
[----:B------:R-:W3:Y:S01]  /*5f6b0*/  LDL.LU R16, [R1+0x14ec] ;  /* 0x0014ec0001107983 */ /* 0x000ee20000300800 */
[----:B------:R-:W-:-:S04]  /*5f6c0*/  SGXT.U32 R13, R13, 0x1 ;  /* 0x000000010d0d781a */ /* 0x000fc80000000000 */
[----:B------:R-:W-:Y:S02]  /*5f6d0*/  LOP3.LUT R17, R13, 0x6a, RZ, 0xfc, !PT ;  /* 0x0000006a0d117812 */ /* 0x000fe400078efcff */
[----:B------:R-:W3:Y:S01]  /*5f6e0*/  LDL.LU R13, [R1+0x14dc] ;  /* 0x0014dc00010d7983 */ /* 0x000ee20000300800 */
[----:B----4-:R-:W-:Y:S02]  /*5f6f0*/  SEL R4, RZ, 0x4, P1 ;  /* 0x00000004ff047807 */ /* 0x010fe40000800000 */
        /* <DEDUP_REMOVED lines=9> */
[----:B------:R-:W-:-:S04]  /*5f790*/  SHF.R.U32.HI R17, RZ, 0x6, R17 ;  /* 0x00000006ff117819 */ /* 0x000fc80000011611 */
[----:B------:R-:W-:Y:S02]  /*5f7a0*/  SGXT.U32 R17, R17, 0x1 ;  /* 0x000000011111781a */ /* 0x000fe40000000000 */
[----:B------:R-:W-:-:S04]  /*5f7b0*/  IADD3 R11, P3, R11, R7, RZ ;  /* 0x000000070b0b7210 */ /* 0x000fc80007f7e0ff */
[----:B------:R-:W-:Y:S02]  /*5f7c0*/  MOV R4, R11 ;  /* 0x0000000b00047202 */ /* 0x000fe40000000f00 */
[----:B------:R-:W-:Y:S01]  /*5f7d0*/  IADD3 R6, P4, R6, R7, RZ ;  /* 0x0000000706067210 */ /* 0x000fe20007f9e0ff */
[----:B------:R-:W-:-:S04]  /*5f7e0*/  IMAD.X R14, R14, 0x1, R252, P3 ;  /* 0x000000010e0e7824 */ /* 0x000fc800018e06fc */
[----:B------:R-:W-:Y:S02]  /*5f7f0*/  IMAD.MOV.U32 R5, RZ, RZ, R14 ;  /* 0x000000ffff057224 */ /* 0x000fe400078e000e */
[----:B------:R-:W-:Y:S01]  /*5f800*/  IMAD.X R10, R10, 0x1, R252, P4 ;  /* 0x000000010a0a7824 */ /* 0x000fe200020e06fc */
[----:B------:R-:W-:Y:S04]  /*5f810*/  STL [R1+0x1518], R11 ;  /* 0x0015180b01007387 */ /* 0x000fe80000100800 */
[----:B------:R-:W-:Y:S04]  /*5f820*/  STL [R1+0x150c], R14 ;  /* 0x00150c0e01007387 */ /* 0x000fe80000100800 */
[----:B------:R1:W-:Y:S04]  /*5f830*/  LDGSTS.E [R18+0x46600], [R4.64], P2 ;  /* 0x4660000004127fae */ /* 0x0003e8000912184a */
[----:B------:R4:W-:Y:S01]  /*5f840*/  STL [R1+0x1508], R6 ;  /* 0x0015080601007387 */ /* 0x0009e20000100800 */
[----:B-1----:R-:W-:-:S02]  /*5f850*/  IMAD.MOV.U32 R4, RZ, RZ, R6 ;  /* 0x000000ffff047224 */ /* 0x002fc400078e0006 */
[----:B------:R-:W-:Y:S01]  /*5f860*/  IMAD.MOV.U32 R5, RZ, RZ, R10 ;  /* 0x000000ffff057224 */ /* 0x000fe200078e000a */
[----:B----4-:R-:W-:Y:S01]  /*5f870*/  LOP3.LUT R6, R21, 0x6e, RZ, 0xfc, !PT ;  /* 0x0000006e15067812 */ /* 0x010fe200078efcff */
[----:B------:R1:W-:Y:S04]  /*5f880*/  STL [R1+0x14fc], R10 ;  /* 0x0014fc0a01007387 */ /* 0x0003e80000100800 */
[----:B------:R4:W-:Y:S01]  /*5f890*/  LDGSTS.E [R18+0x46a00], [R4.64], P1 ;  /* 0x46a0000004127fae */ /* 0x0009e2000892184a */
[----:B------:R-:W-:-:S03]  /*5f8a0*/  ISETP.GE.AND P1, PT, R6, UR6, PT ;  /* 0x0000000606007c0c */ /* 0x000fc6000bf26270 */
[----:B------:R-:W2:Y:S01]  /*5f8b0*/  LDL.LU R6, [R1+0x14d8] ;  /* 0x0014d80001067983 */ /* 0x000ea20000300800 */
[----:B------:R-:W-:-:S03]  /*5f8c0*/  LOP3.LUT R11, R17, 0x72, RZ, 0xfc, !PT ;  /* 0x00000072110b7812 */ /* 0x000fc600078efcff */
[----:B-1----:R-:W2:Y:S01]  /*5f8d0*/  LDL.LU R10, [R1+0x14c8] ;  /* 0x0014c800010a7983 */ /* 0x002ea20000300800 */
[----:B----4-:R-:W-:-:S03]  /*5f8e0*/  SEL R4, RZ, 0x4, P1 ;  /* 0x00000004ff047807 */ /* 0x010fc60000800000 */
[----:B------:R-:W4:Y:S01]  /*5f8f0*/  LDL.LU R14, [R1+0x14cc] ;  /* 0x0014cc00010e7983 */ /* 0x000f220000300800 */
[----:B------:R-:W-:Y:S02]  /*5f900*/  ISETP.GE.AND P1, PT, R11, UR6, PT ;  /* 0x000000060b007c0c */ /* 0x000fe4000bf26270 */
[----:B------:R-:W-:Y:S01]  /*5f910*/  SEL R4, R4, RZ, !P0 ;  /* 0x000000ff04047207 */ /* 0x000fe20004000000 */
[----:B------:R-:W4:Y:S03]  /*5f920*/  LDL.LU R11, [R1+0x14bc] ;  /* 0x0014bc00010b7983 */ /* 0x000f260000300800 */
[----:B------:R-:W-:Y:S02]  /*5f930*/  ISETP.NE.U32.AND P2, PT, R4, RZ, PT ;  /* 0x000000ff0400720c */ /* 0x000fe40003f45070 */
[----:B------:R-:W-:-:S04]  /*5f940*/  SEL R4, RZ, 0x4, P1 ;  /* 0x00000004ff047807 */ /* 0x000fc80000800000 */
[----:B------:R-:W-:-:S04]  /*5f950*/  SEL R4, R4, RZ, !P0 ;  /* 0x000000ff04047207 */ /* 0x000fc80004000000 */
[----:B------:R-:W-:Y:S02]  /*5f960*/  ISETP.NE.U32.AND P1, PT, R4, RZ, PT ;  /* 0x000000ff0400720c */ /* 0x000fe40003f25070 */
[-C--:B---3--:R-:W-:Y:S02]  /*5f970*/  IADD3 R15, P3, R15, R7.reuse, RZ ;  /* 0x000000070f0f7210 */ /* 0x088fe40007f7e0ff */
[----:B------:R-:W-:-:S03]  /*5f980*/  IADD3 R9, P4, R9, R7, RZ ;  /* 0x0000000709097210 */ /* 0x000fc60007f9e0ff */
[----:B------:R-:W-:Y:S01]  /*5f990*/  IMAD.X R16, R16, 0x1, R252, P3 ;  /* 0x0000000110107824 */ /* 0x000fe200018e06fc */
[----:B------:R-:W-:-:S03]  /*5f9a0*/  MOV R4, R15 ;  /* 0x0000000f00047202 */ /* 0x000fc60000000f00 */
[----:B------:R-:W-:Y:S01]  /*5f9b0*/  IMAD.MOV.U32 R5, RZ, RZ, R16 ;  /* 0x000000ffff057224 */ /* 0x000fe200078e0010 */
[----:B------:R-:W-:Y:S01]  /*5f9c0*/  STL [R1+0x14f8], R15 ;  /* 0x0014f80f01007387 */ /* 0x000fe20000100800 */
[----:B------:R-:W-:-:S03]  /*5f9d0*/  IMAD.X R13, R13, 0x1, R252, P4 ;  /* 0x000000010d0d7824 */ /* 0x000fc600020e06fc */
[----:B------:R-:W-:Y:S04]  /*5f9e0*/  STL [R1+0x14ec], R16 ;  /* 0x0014ec1001007387 */ /* 0x000fe80000100800 */
[----:B------:R-:W-:Y:S04]  /*5f9f0*/  STL [R1+0x14e8], R9 ;  /* 0x0014e80901007387 */ /* 0x000fe80000100800 */
[----:B------:R1:W-:Y:S04]  /*5fa00*/  LDGSTS.E [R18+0x46e00], [R4.64], P2 ;  /* 0x46e0000004127fae */ /* 0x0003e8000912184a */
[----:B------:R3:W-:Y:S01]  /*5fa10*/  STL [R1+0x14dc], R13 ;  /* 0x0014dc0d01007387 */ /* 0x0007e20000100800 */
[----:B-1----:R-:W-:-:S03]  /*5fa20*/  IMAD.MOV.U32 R5, RZ, RZ, R13 ;  /* 0x000000ffff057224 */ /* 0x002fc600078e000d */
[----:B---3--:R-:W3:Y:S04]  /*5fa30*/  LDL.LU R13, [R1+0x14b8] ;  /* 0x0014b800010d7983 */ /* 0x008ee80000300800 */
[----:B------:R-:W3:Y:S01]  /*5fa40*/  LDL.LU R17, [R1+0x14ac] ;  /* 0x0014ac0001117983 */ /* 0x000ee20000300800 */
[----:B------:R-:W-:Y:S01]  /*5fa50*/  SHF.R.U32.HI R8, RZ, 0x6, R8 ;  /* 0x00000006ff087819 */ /* 0x000fe20000011608 */
[----:B------:R-:W-:Y:S02]  /*5fa60*/  IMAD.MOV.U32 R4, RZ, RZ, R9 ;  /* 0x000000ffff047224 */ /* 0x000fe400078e0009 */
[----:B------:R-:W3:Y:S01]  /*5fa70*/  LDL.LU R15, [R1+0x14a4] ;  /* 0x0014a400010f7983 */ /* 0x000ee20000300800 */
[----:B------:R-:W-:-:S03]  /*5fa80*/  SGXT.U32 R8, R8, 0x1 ;  /* 0x000000010808781a */ /* 0x000fc60000000000 */
[----:B------:R1:W-:Y:S01]  /*5fa90*/  LDGSTS.E [R18+0x47200], [R4.64], P1 ;  /* 0x4720000004127fae */ /* 0x0003e2000892184a */
[----:B------:R-:W-:-:S04]  /*5faa0*/  LOP3.LUT R9, R8, 0x76, RZ, 0xfc, !PT ;  /* 0x0000007608097812 */ /* 0x000fc800078efcff */
[----:B------:R-:W-:Y:S02]  /*5fab0*/  ISETP.GE.AND P1, PT, R9, UR6, PT ;  /* 0x0000000609007c0c */ /* 0x000fe4000bf26270 */
[----:B------:R-:W-:Y:S02]  /*5fac0*/  LOP3.LUT R8, R8, 0x7a, RZ, 0xfc, !PT ;  /* 0x0000007a08087812 */ /* 0x000fe400078efcff */
[----:B-1----:R-:W-:Y:S02]  /*5fad0*/  SEL R4, RZ, 0x4, P1 ;  /* 0x00000004ff047807 */ /* 0x002fe40000800000 */
[----:B------:R-:W-:Y:S02]  /*5fae0*/  ISETP.GE.AND P1, PT, R8, UR6, PT ;  /* 0x0000000608007c0c */ /* 0x000fe4000bf26270 */
[----:B------:R-:W-:Y:S01]  /*5faf0*/  SEL R4, R4, RZ, !P0 ;  /* 0x000000ff04047207 */ /* 0x000fe20004000000 */
[----:B------:R-:W3:Y:S03]  /*5fb00*/  LDL.LU R8, [R1+0x14b0] ;  /* 0x0014b00001087983 */ /* 0x000ee60000300800 */
[----:B------:R-:W-:Y:S01]  /*5fb10*/  ISETP.NE.U32.AND P2, PT, R4, RZ, PT ;  /* 0x000000ff0400720c */ /* 0x000fe20003f45070 */
[----:B------:R-:W3:Y:S01]  /*5fb20*/  LDL.LU R16, [R1+0x1464] ;  /* 0x0014640001107983 */ /* 0x000ee20000300800 */
[----:B------:R-:W-:-:S03]  /*5fb30*/  SEL R4, RZ, 0x4, P1 ;  /* 0x00000004ff047807 */ /* 0x000fc60000800000 */
[----:B------:R-:W3:Y:S01]  /*5fb40*/  LDL.LU R9, [R1+0x1470] ;  /* 0x0014700001097983 */ /* 0x000ee20000300800 */
[----:B------:R-:W-:-:S04]  /*5fb50*/  SEL R4, R4, RZ, !P0 ;  /* 0x000000ff04047207 */ /* 0x000fc80004000000 */
[----:B------:R-:W-:Y:S02]  /*5fb60*/  ISETP.NE.U32.AND P1, PT, R4, RZ, PT ;  /* 0x000000ff0400720c */ /* 0x000fe40003f25070 */
[----:B------:R-:W-:Y:S02]  /*5fb70*/  LOP3.LUT R12, R12, 0x7f, RZ, 0xc0, !PT ;  /* 0x0000007f0c0c7812 */ /* 0x000fe400078ec0ff */
[-C--:B--2---:R-:W-:Y:S02]  /*5fb80*/  IADD3 R6, P3, R6, R7.reuse, RZ ;  /* 0x0000000706067210 */ /* 0x084fe40007f7e0ff */
[----:B------:R-:W-:-:S03]  /*5fb90*/  IADD3 R10, P4, R10, R7, RZ ;  /* 0x000000070a0a7210 */ /* 0x000fc60007f9e0ff */
[----:B----4-:R-:W-:Y:S01]  /*5fba0*/  IMAD.X R14, R14, 0x1, R252, P3 ;  /* 0x000000010e0e7824 */ /* 0x010fe200018e06fc */
[----:B------:R-:W-:-:S03]  /*5fbb0*/  MOV R4, R6 ;  /* 0x0000000600047202 */ /* 0x000fc60000000f00 */
[----:B------:R-:W-:Y:S02]  /*5fbc0*/  IMAD.MOV.U32 R5, RZ, RZ, R14 ;  /* 0x000000ffff057224 */ /* 0x000fe400078e000e */
[----:B------:R-:W-:Y:S01]  /*5fbd0*/  IMAD.X R11, R11, 0x1, R252, P4 ;  /* 0x000000010b0b7824 */ /* 0x000fe200020e06fc */
[----:B------:R1:W-:Y:S04]  /*5fbe0*/  STL [R1+0x14d8], R6 ;  /* 0x0014d80601007387 */ /* 0x0003e80000100800 */
[----:B------:R2:W-:Y:S01]  /*5fbf0*/  LDGSTS.E [R18+0x47600], [R4.64], P2 ;  /* 0x4760000004127fae */ /* 0x0005e2000912184a */
[----:B-1----:R-:W-:Y:S01]  /*5fc00*/  LOP3.LUT R6, R20, 0x7e, RZ, 0xfc, !PT ;  /* 0x0000007e14067812 */ /* 0x002fe200078efcff */
[----:B--2---:R-:W-:Y:S02]  /*5fc10*/  IMAD.MOV.U32 R4, RZ, RZ, R10 ;  /* 0x000000ffff047224 */ /* 0x004fe400078e000a */
[----:B------:R-:W-:Y:S01]  /*5fc20*/  IMAD.MOV.U32 R5, RZ, RZ, R11 ;  /* 0x000000ffff057224 */ /* 0x000fe200078e000b */
[----:B------:R-:W-:Y:S04]  /*5fc30*/  STL [R1+0x14cc], R14 ;  /* 0x0014cc0e01007387 */ /* 0x000fe80000100800 */
[----:B------:R1:W-:Y:S01]  /*5fc40*/  LDGSTS.E [R18+0x47a00], [R4.64], P1 ;  /* 0x47a0000004127fae */ /* 0x0003e2000892184a */
[----:B------:R-:W-:-:S03]  /*5fc50*/  ISETP.GE.AND P1, PT, R6, UR6, PT ;  /* 0x0000000606007c0c */ /* 0x000fc6000bf26270 */
[----:B------:R2:W-:Y:S04]  /*5fc60*/  STL [R1+0x14c8], R10 ;  /* 0x0014c80a01007387 */ /* 0x0005e80000100800 */
[----:B------:R4:W-:Y:S01]  /*5fc70*/  STL [R1+0x14bc], R11 ;  /* 0x0014bc0b01007387 */ /* 0x0009e20000100800 */
[----:B-1----:R-:W-:-:S03]  /*5fc80*/  SEL R4, RZ, 0x4, P1 ;  /* 0x00000004ff047807 */ /* 0x002fc60000800000 */
[----:B--2---:R-:W2:Y:S04]  /*5fc90*/  LDL.LU R10, [R1+0x1424] ;  /* 0x00142400010a7983 */ /* 0x004ea80000300800 */
[----:B------:R-:W2:Y:S01]  /*5fca0*/  LDL.LU R6, [R1+0x1430] ;  /* 0x0014300001067983 */ /* 0x000ea20000300800 */
[----:B------:R-:W-:-:S03]  /*5fcb0*/  SEL R4, R4, RZ, !P0 ;  /* 0x000000ff04047207 */ /* 0x000fc60004000000 */
[----:B------:R-:W2:Y:S01]  /*5fcc0*/  LDL.LU R14, [R1+0x13e4] ;  /* 0x0013e400010e7983 */ /* 0x000ea20000300800 */
[----:B------:R-:W-:-:S03]  /*5fcd0*/  ISETP.GE.AND P2, PT, R12, UR6, PT ;  /* 0x000000060c007c0c */ /* 0x000fc6000bf46270 */
[----:B----4-:R-:W4:Y:S01]  /*5fce0*/  LDL.LU R11, [R1+0x13f0] ;  /* 0x0013f000010b7983 */ /* 0x010f220000300800 */
[----:B------:R-:W-:Y:S02]  /*5fcf0*/  ISETP.NE.U32.AND P1, PT, R4, RZ, PT ;  /* 0x000000ff0400720c */ /* 0x000fe40003f25070 */
[----:B------:R-:W-:Y:S01]  /*5fd00*/  SEL R4, RZ, 0x4, P2 ;  /* 0x00000004ff047807 */ /* 0x000fe20001000000 */
[----:B------:R-:W4:Y:S03]  /*5fd10*/  LDL.LU R12, [R1+0x13b0] ;  /* 0x0013b000010c7983 */ /* 0x000f260000300800 */
[----:B------:R-:W-:-:S04]  /*5fd20*/  SEL R4, R4, RZ, !P0 ;  /* 0x000000ff04047207 */ /* 0x000fc80004000000 */
[----:B------:R-:W-:Y:S02]  /*5fd30*/  ISETP.NE.U32.AND P0, PT, R4, RZ, PT ;  /* 0x000000ff0400720c */ /* 0x000fe40003f05070 */
[----:B---3--:R-:W-:Y:S02]  /*5fd40*/  IADD3 R13, P3, R13, R7, RZ ;  /* 0x000000070d0d7210 */ /* 0x008fe40007f7e0ff */
[----:B------:R-:W3:Y:S03]  /*5fd50*/  LDL.LU R7, [R1+0x1370] ;  /* 0x0013700001077983 */ /* 0x000ee60000300800 */
[----:B------:R-:W-:Y:S01]  /*5fd60*/  IMAD.X R17, R17, 0x1, R252, P3 ;  /* 0x0000000111117824 */ /* 0x000fe200018e06fc */
[----:B------:R-:W-:Y:S04]  /*5fd70*/  STL [R1+0x14b8], R13 ;  /* 0x0014b80d01007387 */ /* 0x000fe80000100800 */
[----:B------:R1:W-:Y:S01]  /*5fd80*/  STL [R1+0x14ac], R17 ;  /* 0x0014ac1101007387 */ /* 0x0003e20000100800 */
[----:B------:R-:W-:Y:S01]  /*5fd90*/  MOV R5, R17 ;  /* 0x0000001100057202 */ /* 0x000fe20000000f00 */
[----:B------:R-:W-:-:S02]  /*5fda0*/  IMAD.MOV.U32 R4, RZ, RZ, R13 ;  /* 0x000000ffff047224 */ /* 0x000fc400078e000d */
[----:B------:R-:W-:Y:S01]  /*5fdb0*/  IMAD.MOV.U32 R181, RZ, RZ, R3 ;  /* 0x000000ffffb57224 */ /* 0x000fe200078e0003 */
[----:B-1----:R-:W3:Y:S04]  /*5fdc0*/  LDL.LU R17, [R1+0x13a4] ;  /* 0x0013a40001117983 */ /* 0x002ee80000300800 */
[----:B------:R-:W3:Y:S04]  /*5fdd0*/  LDL.LU R13, [R1+0x1364] ;  /* 0x00136400010d7983 */ /* 0x000ee80000300800 */
[----:B------:R-:W1:Y:S04]  /*5fde0*/  S2R R3, SR_TID.X ;  /* 0x0000000000037919 */ /* 0x000e680000002100 */
[----:B------:R1:W-:Y:S01]  /*5fdf0*/  LDGSTS.E [R18+0x47e00], [R4.64], P1 ;  /* 0x47e0000004127fae */ /* 0x0003e2000892184a */
[----:B------:R-:W-:-:S03]  /*5fe00*/  IADD3 R8, P1, R8, UR9, RZ ;  /* 0x0000000908087c10 */ /* 0x000fc6000ff3e0ff */
[----:B------:R-:W0:Y:S01]  /*5fe10*/  LDGDEPBAR ;  /* 0x00000000000079af */ /* 0x000e220000000000 */
[----:B------:R-:W-:Y:S02]  /*5fe20*/  IADD3 R9, P2, R9, UR9, RZ ;  /* 0x0000000909097c10 */ /* 0x000fe4000ff5e0ff */
[----:B------:R-:W-:Y:S02]  /*5fe30*/  IADD3.X R15, R15, UR7, RZ, P1, !PT ;  /* 0x000000070f0f7c10 */ /* 0x000fe40008ffe4ff */
[----:B------:R-:W-:Y:S01]  /*5fe40*/  IADD3.X R16, R16, UR7, RZ, P2, !PT ;  /* 0x0000000710107c10 */ /* 0x000fe200097fe4ff */
[----:B------:R-:W-:Y:S01]  /*5fe50*/  STL [R1+0x14b0], R8 ;  /* 0x0014b00801007387 */ /* 0x000fe20000100800 */
[----:B-1----:R-:W-:-:S03]  /*5fe60*/  IMAD.MOV.U32 R4, RZ, RZ, R8 ;  /* 0x000000ffff047224 */ /* 0x002fc600078e0008 */
[----:B------:R1:W-:Y:S01]  /*5fe70*/  STL [R1+0x14a4], R15 ;  /* 0x0014a40f01007387 */ /* 0x0003e20000100800 */
[----:B------:R-:W-:Y:S01]  /*5fe80*/  IMAD.MOV.U32 R5, RZ, RZ, R15 ;  /* 0x000000ffff057224 */ /* 0x000fe200078e000f */
[----:B------:R-:W-:Y:S02]  /*5fe90*/  LOP3.LUT R3, R3, 0x7f, RZ, 0xc0, !PT ;  /* 0x0000007f03037812 */ /* 0x000fe400078ec0ff */
[----:B------:R-:W-:Y:S03]  /*5fea0*/  STL [R1+0x1470], R9 ;  /* 0x0014700901007387 */ /* 0x000fe60000100800 */
[----:B------:R-:W-:Y:S01]  /*5feb0*/  IMAD.SHL.U32 R3, R3, 0x4, RZ ;  /* 0x0000000403037824 */ /* 0x000fe200078e00ff */
[----:B------:R1:W-:Y:S04]  /*5fec0*/  STL [R1+0x1464], R16 ;  /* 0x0014641001007387 */ /* 0x0003e80000100800 */
[----:B-1----:R-:W3:Y:S04]  /*5fed0*/  LDL.LU R15, [R1+0x1330] ;  /* 0x00133000010f7983 */ /* 0x002ee80000300800 */
[----:B------:R1:W-:Y:S04]  /*5fee0*/  LDGSTS.E [R3], [R4.64], P0 ;  /* 0x0000000004037fae */ /* 0x0003e8000812184a */
[----:B------:R-:W3:Y:S01]  /*5fef0*/  LDL.LU R8, [R1+0x12f0] ;  /* 0x0012f00001087983 */ /* 0x000ee20000300800 */
[----:B-1----:R-:W-:-:S03]  /*5ff00*/  IMAD.MOV.U32 R5, RZ, RZ, R16 ;  /* 0x000000ffff057224 */ /* 0x002fc600078e0010 */
[----:B------:R-:W3:Y:S01]  /*5ff10*/  LDL.LU R16, [R1+0x1324] ;  /* 0x0013240001107983 */ /* 0x000ee20000300800 */
[----:B------:R-:W-:-:S03]  /*5ff20*/  IMAD.MOV.U32 R4, RZ, RZ, R9 ;  /* 0x000000ffff047224 */ /* 0x000fc600078e0009 */
[----:B------:R-:W3:Y:S04]  /*5ff30*/  LDL.LU R9, [R1+0x12e4] ;  /* 0x0012e40001097983 */ /* 0x000ee80000300800 */
[----:B------:R1:W-:Y:S01]  /*5ff40*/  LDGSTS.E [R3+0x1000], [R4.64], P0 ;  /* 0x0100000004037fae */ /* 0x0003e2000812184a */
[----:B--2---:R-:W-:-:S04]  /*5ff50*/  IADD3 R6, P1, R6, UR9, RZ ;  /* 0x0000000906067c10 */ /* 0x004fc8000ff3e0ff */
[----:B------:R-:W-:Y:S02]  /*5ff60*/  IADD3.X R10, R10, UR7, RZ, P1, !PT ;  /* 0x000000070a0a7c10 */ /* 0x000fe40008ffe4ff */
[----:B----4-:R-:W-:Y:S01]  /*5ff70*/  IADD3 R11, P2, R11, UR9, RZ ;  /* 0x000000090b0b7c10 */ /* 0x010fe2000ff5e0ff */
[----:B------:R-:W-:Y:S01]  /*5ff80*/  STL [R1+0x1430], R6 ;  /* 0x0014300601007387 */ /* 0x000fe20000100800 */
[----:B-1----:R-:W-:Y:S01]  /*5ff90*/  IMAD.MOV.U32 R4, RZ, RZ, R6 ;  /* 0x000000ffff047224 */ /* 0x002fe200078e0006 */
[----:B------:R-:W-:Y:S02]  /*5ffa0*/  MOV R5, R10 ;  /* 0x0000000a00057202 */ /* 0x000fe40000000f00 */
[----:B------:R-:W-:Y:S01]  /*5ffb0*/  IADD3.X R14, R14, UR7, RZ, P2, !PT ;  /* 0x000000070e0e7c10 */ /* 0x000fe200097fe4ff */
[----:B------:R1:W-:Y:S01]  /*5ffc0*/  STL [R1+0x1424], R10 ;  /* 0x0014240a01007387 */ /* 0x0003e20000100800 */
[----:B------:R-:W-:-:S03]  /*5ffd0*/  IADD3 R12, P1, R12, UR9, RZ ;  /* 0x000000090c0c7c10 */ /* 0x000fc6000ff3e0ff */
[----:B------:R-:W-:Y:S04]  /*5ffe0*/  STL [R1+0x13f0], R11 ;  /* 0x0013f00b01007387 */ /* 0x000fe80000100800 */
[----:B------:R2:W-:Y:S04]  /*5fff0*/  LDGSTS.E [R3+0x2000], [R4.64], P0 ;  /* 0x0200000004037fae */ /* 0x0005e8000812184a */
[----:B-1----:R-:W4:Y:S04]  /*60000*/  LDL.LU R10, [R1+0x12b0] ;  /* 0x0012b000010a7983 */ /* 0x002f280000300800 */
[----:B------:R1:W-:Y:S04]  /*60010*/  STL [R1+0x13e4], R14 ;  /* 0x0013e40e01007387 */ /* 0x0003e80000100800 */
[----:B------:R-:W4:Y:S01]  /*60020*/  LDL.LU R6, [R1+0x1270] ;  /* 0x0012700001067983 */ /* 0x000f220000300800 */
[----:B--2---:R-:W-:-:S02]  /*60030*/  IMAD.MOV.U32 R5, RZ, RZ, R14 ;  /* 0x000000ffff057224 */ /* 0x004fc400078e000e */
[----:B------:R-:W-:Y:S01]  /*60040*/  IMAD.MOV.U32 R4, RZ, RZ, R11 ;  /* 0x000000ffff047224 */ /* 0x000fe200078e000b */
[----:B-1----:R-:W4:Y:S04]  /*60050*/  LDL.LU R14, [R1+0x12a4] ;  /* 0x0012a400010e7983 */ /* 0x002f280000300800 */
[----:B------:R-:W4:Y:S04]  /*60060*/  LDL.LU R11, [R1+0x1264] ;  /* 0x00126400010b7983 */ /* 0x000f280000300800 */
[----:B------:R1:W-:Y:S04]  /*60070*/  STL [R1+0x13b0], R12 ;  /* 0x0013b00c01007387 */ /* 0x0003e80000100800 */
[----:B------:R1:W-:Y:S02]  /*60080*/  LDGSTS.E [R3+0x3000], [R4.64], P0 ;  /* 0x0300000004037fae */ /* 0x0003e4000812184a */
[----:B-1----:R-:W-:Y:S01]  /*60090*/  IMAD.MOV.U32 R4, RZ, RZ, R12 ;  /* 0x000000ffff047224 */ /* 0x002fe200078e000c */
[----:B---3--:R-:W-:-:S02]  /*600a0*/  IADD3 R7, P2, R7, UR9, RZ ;  /* 0x0000000907077c10 */ /* 0x008fc4000ff5e0ff */
[----:B------:R-:W-:Y:S02]  /*600b0*/  IADD3.X R17, R17, UR7, RZ, P1, !PT ;  /* 0x0000000711117c10 */ /* 0x000fe40008ffe4ff */
[----:B------:R-:W-:-:S03]  /*600c0*/  IADD3.X R13, R13, UR7, RZ, P2, !PT ;  /* 0x000000070d0d7c10 */ /* 0x000fc600097fe4ff */
[----:B------:R1:W-:Y:S04]  /*600d0*/  STL [R1+0x13a4], R17 ;  /* 0x0013a41101007387 */ /* 0x0003e80000100800 */
[----:B------:R3:W-:Y:S01]  /*600e0*/  STL [R1+0x1370], R7 ;  /* 0x0013700701007387 */ /* 0x0007e20000100800 */
[----:B------:R-:W-:-:S03]  /*600f0*/  IMAD.MOV.U32 R5, RZ, RZ, R17 ;  /* 0x000000ffff057224 */ /* 0x000fc600078e0011 */
[----:B------:R-:W2:Y:S04]  /*60100*/  LDL.LU R12, [R1+0x1230] ;  /* 0x00123000010c7983 */ /* 0x000ea80000300800 */
[----:B------:R3:W-:Y:S04]  /*60110*/  STL [R1+0x1364], R13 ;  /* 0x0013640d01007387 */ /* 0x0007e80000100800 */
[----:B------:R-:W2:Y:S04]  /*60120*/  LDL.LU R18, [R1+0x11f0] ;  /* 0x0011f00001127983 */ /* 0x000ea80000300800 */
[----:B-1----:R-:W2:Y:S04]  /*60130*/  LDL.LU R17, [R1+0x1224] ;  /* 0x0012240001117983 */ /* 0x002ea80000300800 */
[----:B------:R-:W2:Y:S04]  /*60140*/  LDL.LU R19, [R1+0x11e4] ;  /* 0x0011e40001137983 */ /* 0x000ea80000300800 */
[----:B------:R1:W-:Y:S01]  /*60150*/  LDGSTS.E [R3+0x4000], [R4.64], P0 ;  /* 0x0400000004037fae */ /* 0x0003e2000812184a */
[----:B------:R-:W-:Y:S01]  /*60160*/  IADD3 R15, P1, R15, UR9, RZ ;  /* 0x000000090f0f7c10 */ /* 0x000fe2000ff3e0ff */
[----:B-1----:R-:W-:Y:S01]  /*60170*/  IMAD.MOV.U32 R4, RZ, RZ, R7 ;  /* 0x000000ffff047224 */ /* 0x002fe200078e0007 */
[----:B------:R-:W-:Y:S01]  /*60180*/  MOV R5, R13 ;  /* 0x0000000d00057202 */ /* 0x000fe20000000f00 */
[----:B---3--:R-:W3:Y:S01]  /*60190*/  LDL.LU R7, [R1+0x11b0] ;  /* 0x0011b00001077983 */ /* 0x008ee20000300800 */
[----:B------:R-:W-:-:S03]  /*601a0*/  IADD3 R8, P2, R8, UR9, RZ ;  /* 0x0000000908087c10 */ /* 0x000fc6000ff5e0ff */
[----:B------:R-:W3:Y:S04]  /*601b0*/  LDL.LU R13, [R1+0x1170] ;  /* 0x00117000010d7983 */ /* 0x000ee80000300800 */
[----:B------:R1:W-:Y:S04]  /*601c0*/  STL [R1+0x1330], R15 ;  /* 0x0013300f01007387 */ /* 0x0003e80000100800 */
[----:B------:R1:W-:Y:S01]  /*601d0*/  LDGSTS.E [R3+0x5000], [R4.64], P0 ;  /* 0x0500000004037fae */ /* 0x0003e2000812184a */
[----:B------:R-:W-:Y:S02]  /*601e0*/  IADD3.X R16, R16, UR7, RZ, P1, !PT ;  /* 0x0000000710107c10 */ /* 0x000fe40008ffe4ff */
[----:B------:R-:W-:-:S03]  /*601f0*/  IADD3.X R9, R9, UR7, RZ, P2, !PT ;  /* 0x0000000709097c10 */ /* 0x000fc600097fe4ff */
[----:B------:R1:W-:Y:S04]  /*60200*/  STL [R1+0x1324], R16 ;  /* 0x0013241001007387 */ /* 0x0003e80000100800 */
[----:B------:R1:W-:Y:S02]  /*60210*/  STL [R1+0x12f0], R8 ;  /* 0x0012f00801007387 */ /* 0x0003e40000100800 */
[----:B-1----:R-:W-:Y:S02]  /*60220*/  IMAD.MOV.U32 R4, RZ, RZ, R15 ;  /* 0x000000ffff047224 */ /* 0x002fe400078e000f */
[----:B------:R-:W3:Y:S01]  /*60230*/  LDL.LU R15, [R1+0x11a4] ;  /* 0x0011a400010f7983 */ /* 0x000ee20000300800 */
[----:B------:R-:W-:-:S03]  /*60240*/  IMAD.MOV.U32 R5, RZ, RZ, R16 ;  /* 0x000000ffff057224 */ /* 0x000fc600078e0010 */
[----:B------:R1:W-:Y:S04]  /*60250*/  STL [R1+0x12e4], R9 ;  /* 0x0012e40901007387 */ /* 0x0003e80000100800 */
[----:B------:R-:W3:Y:S04]  /*60260*/  LDL.LU R16, [R1+0x1164] ;  /* 0x0011640001107983 */ /* 0x000ee80000300800 */
[----:B------:R1:W-:Y:S02]  /*60270*/  LDGSTS.E [R3+0x6000], [R4.64], P0 ;  /* 0x0600000004037fae */ /* 0x0003e4000812184a */
[----:B-1----:R-:W-:-:S02]  /*60280*/  IMAD.MOV.U32 R4, RZ, RZ, R8 ;  /* 0x000000ffff047224 */ /* 0x002fc400078e0008 */
[----:B------:R-:W-:Y:S01]  /*60290*/  IMAD.MOV.U32 R5, RZ, RZ, R9 ;  /* 0x000000ffff057224 */ /* 0x000fe200078e0009 */
[----:B------:R-:W3:Y:S04]  /*602a0*/  LDL.LU R8, [R1+0x1130] ;  /* 0x0011300001087983 */ /* 0x000ee80000300800 */
[----:B------:R-:W3:Y:S04]  /*602b0*/  LDL.LU R9, [R1+0x10f0] ;  /* 0x0010f00001097983 */ /* 0x000ee80000300800 */
[----:B------:R1:W-:Y:S01]  /*602c0*/  LDGSTS.E [R3+0x7000], [R4.64], P0 ;  /* 0x0700000004037fae */ /* 0x0003e2000812184a */
[----:B----4-:R-:W-:-:S05]  /*602d0*/  IADD3 R10, P1, R10, UR9, RZ ;  /* 0x000000090a0a7c10 */ /* 0x010fca000ff3e0ff */
[----:B------:R4:W-:Y:S01]  /*602e0*/  STL [R1+0x12b0], R10 ;  /* 0x0012b00a01007387 */ /* 0x0009e20000100800 */
[----:B------:R-:W-:Y:S01]  /*602f0*/  IADD3 R6, P2, R6, UR9, RZ ;  /* 0x0000000906067c10 */ /* 0x000fe2000ff5e0ff */
[----:B-1----:R-:W-:Y:S01]  /*60300*/  IMAD.MOV.U32 R4, RZ, RZ, R10 ;  /* 0x000000ffff047224 */ /* 0x002fe200078e000a */
[----:B------:R-:W-:Y:S02]  /*60310*/  IADD3.X R14, R14, UR7, RZ, P1, !PT ;  /* 0x000000070e0e7c10 */ /* 0x000fe40008ffe4ff */
[----:B------:R-:W-:-:S03]  /*60320*/  IADD3.X R11, R11, UR7, RZ, P2, !PT ;  /* 0x000000070b0b7c10 */ /* 0x000fc600097fe4ff */
[----:B------:R1:W-:Y:S01]  /*60330*/  STL [R1+0x12a4], R14 ;  /* 0x0012a40e01007387 */ /* 0x0003e20000100800 */
[----:B------:R-:W-:-:S03]  /*60340*/  MOV R5, R14 ;  /* 0x0000000e00057202 */ /* 0x000fc60000000f00 */
[----:B------:R-:W-:Y:S04]  /*60350*/  STL [R1+0x1270], R6 ;  /* 0x0012700601007387 */ /* 0x000fe80000100800 */
[----:B----4-:R-:W4:Y:S04]  /*60360*/  LDL.LU R10, [R1+0x1124] ;  /* 0x00112400010a7983 */ /* 0x010f280000300800 */
[----:B------:R1:W-:Y:S04]  /*60370*/  STL [R1+0x1264], R11 ;  /* 0x0012640b01007387 */ /* 0x0003e80000100800 */
[----:B------:R1:W-:Y:S04]  /*60380*/  LDGSTS.E [R3+0x8000], [R4.64], P0 ;  /* 0x0800000004037fae */ /* 0x0003e8000812184a */
[----:B-1----:R-:W4:Y:S01]  /*60390*/  LDL.LU R14, [R1+0x10e4] ;  /* 0x0010e400010e7983 */ /* 0x002f220000300800 */
[----:B------:R-:W-:-:S02]  /*603a0*/  IMAD.MOV.U32 R4, RZ, RZ, R6 ;  /* 0x000000ffff047224 */ /* 0x000fc400078e0006 */
[----:B------:R-:W-:Y:S02]  /*603b0*/  IMAD.MOV.U32 R5, RZ, RZ, R11 ;  /* 0x000000ffff057224 */ /* 0x000fe400078e000b */
[----:B------:R-:W4:Y:S04]  /*603c0*/  LDL.LU R11, [R1+0x10b0] ;  /* 0x0010b000010b7983 */ /* 0x000f280000300800 */
[----:B------:R-:W4:Y:S04]  /*603d0*/  LDL.LU R6, [R1+0x1070] ;  /* 0x0010700001067983 */ /* 0x000f280000300800 */
[----:B------:R1:W-:Y:S01]  /*603e0*/  LDGSTS.E [R3+0x9000], [R4.64], P0 ;  /* 0x0900000004037fae */ /* 0x0003e2000812184a */
[----:B--2---:R-:W-:-:S05]  /*603f0*/  IADD3 R12, P1, R12, UR9, RZ ;  /* 0x000000090c0c7c10 */ /* 0x004fca000ff3e0ff */
[----:B------:R-:W-:Y:S01]  /*60400*/  STL [R1+0x1230], R12 ;  /* 0x0012300c01007387 */ /* 0x000fe20000100800 */
[----:B------:R-:W-:Y:S02]  /*60410*/  IADD3 R18, P2, R18, UR9, RZ ;  /* 0x0000000912127c10 */ /* 0x000fe4000ff5e0ff */
[----:B------:R-:W-:Y:S02]  /*60420*/  IADD3.X R17, R17, UR7, RZ, P1, !PT ;  /* 0x0000000711117c10 */ /* 0x000fe40008ffe4ff */
[----:B------:R-:W-:-:S03]  /*60430*/  IADD3.X R19, R19, UR7, RZ, P2, !PT ;  /* 0x0000000713137c10 */ /* 0x000fc600097fe4ff */
[----:B------:R2:W-:Y:S01]  /*60440*/  STL [R1+0x1224], R17 ;  /* 0x0012241101007387 */ /* 0x0005e20000100800 */
[----:B-1----:R-:W-:-:S03]  /*60450*/  IMAD.MOV.U32 R5, RZ, RZ, R17 ;  /* 0x000000ffff057224 */ /* 0x002fc600078e0011 */
[----:B------:R-:W-:Y:S01]  /*60460*/  STL [R1+0x11f0], R18 ;  /* 0x0011f01201007387 */ /* 0x000fe20000100800 */
[----:B------:R-:W-:-:S03]  /*60470*/  IMAD.MOV.U32 R4, RZ, RZ, R12 ;  /* 0x000000ffff047224 */ /* 0x000fc600078e000c */
[----:B--2---:R-:W2:Y:S04]  /*60480*/  LDL.LU R17, [R1+0x10a4] ;  /* 0x0010a40001117983 */ /* 0x004ea80000300800 */
[----:B------:R-:W-:Y:S04]  /*60490*/  STL [R1+0x11e4], R19 ;  /* 0x0011e41301007387 */ /* 0x000fe80000100800 */
[----:B------:R-:W2:Y:S01]  /*604a0*/  LDL.LU R12, [R1+0x1064] ;  /* 0x00106400010c7983 */ /* 0x000ea20000300800 */
[----:B---3--:R-:W-:-:S03]  /*604b0*/  IADD3 R7, P1, R7, UR9, RZ ;  /* 0x0000000907077c10 */ /* 0x008fc6000ff3e0ff */
[----:B------:R1:W-:Y:S01]  /*604c0*/  LDGSTS.E [R3+0xa000], [R4.64], P0 ;  /* 0x0a00000004037fae */ /* 0x0003e2000812184a */
[----:B------:R-:W-:-:S03]  /*604d0*/  IADD3 R13, P2, R13, UR9, RZ ;  /* 0x000000090d0d7c10 */ /* 0x000fc6000ff5e0ff */
[----:B------:R-:W-:Y:S01]  /*604e0*/  STL [R1+0x11b0], R7 ;  /* 0x0011b00701007387 */ /* 0x000fe20000100800 */
[----:B-1----:R-:W-:Y:S01]  /*604f0*/  IMAD.MOV.U32 R4, RZ, RZ, R18 ;  /* 0x000000ffff047224 */ /* 0x002fe200078e0012 */
[----:B------:R-:W-:-:S05]  /*60500*/  MOV R5, R19 ;  /* 0x0000001300057202 */ /* 0x000fca0000000f00 */
[----:B------:R1:W-:Y:S01]  /*60510*/  LDGSTS.E [R3+0xb000], [R4.64], P0 ;  /* 0x0b00000004037fae */ /* 0x0003e2000812184a */
[----:B------:R-:W-:-:S05]  /*60520*/  IADD3.X R15, R15, UR7, RZ, P1, !PT ;  /* 0x000000070f0f7c10 */ /* 0x000fca0008ffe4ff */
[----:B------:R3:W-:Y:S01]  /*60530*/  STL [R1+0x11a4], R15 ;  /* 0x0011a40f01007387 */ /* 0x0007e20000100800 */
[----:B------:R-:W-:Y:S01]  /*60540*/  IADD3.X R16, R16, UR7, RZ, P2, !PT ;  /* 0x0000000710107c10 */ /* 0x000fe200097fe4ff */
[----:B-1----:R-:W-:Y:S02]  /*60550*/  IMAD.MOV.U32 R4, RZ, RZ, R7 ;  /* 0x000000ffff047224 */ /* 0x002fe400078e0007 */
[----:B------:R-:W-:Y:S01]  /*60560*/  IMAD.MOV.U32 R5, RZ, RZ, R15 ;  /* 0x000000ffff057224 */ /* 0x000fe200078e000f */
[----:B------:R-:W-:Y:S04]  /*60570*/  STL [R1+0x1170], R13 ;  /* 0x0011700d01007387 */ /* 0x000fe80000100800 */
[----:B---3--:R-:W3:Y:S04]  /*60580*/  LDL.LU R15, [R1+0x1030] ;  /* 0x00103000010f7983 */ /* 0x008ee80000300800 */
[----:B------:R1:W-:Y:S04]  /*60590*/  STL [R1+0x1164], R16 ;  /* 0x0011641001007387 */ /* 0x0003e80000100800 */
[----:B------:R1:W-:Y:S04]  /*605a0*/  LDGSTS.E [R3+0xc000], [R4.64], P0 ;  /* 0x0c00000004037fae */ /* 0x0003e8000812184a */
[----:B------:R-:W3:Y:S01]  /*605b0*/  LDL.LU R7, [R1+0x4d8] ;  /* 0x0004d80001077983 */ /* 0x000ee20000300800 */
[----:B------:R-:W-:Y:S01]  /*605c0*/  IADD3 R8, P1, R8, UR9, RZ ;  /* 0x0000000908087c10 */ /* 0x000fe2000ff3e0ff */
[----:B-1----:R-:W-:-:S02]  /*605d0*/  IMAD.MOV.U32 R5, RZ, RZ, R16 ;  /* 0x000000ffff057224 */ /* 0x002fc400078e0010 */
[----:B------:R-:W3:Y:S01]  /*605e0*/  LDL.LU R16, [R1+0x1024] ;  /* 0x0010240001107983 */ /* 0x000ee20000300800 */
[----:B------:R-:W-:-:S03]  /*605f0*/  IMAD.MOV.U32 R4, RZ, RZ, R13 ;  /* 0x000000ffff047224 */ /* 0x000fc600078e000d */
[----:B------:R-:W3:Y:S01]  /*60600*/  LDL.LU R13, [R1+0x4d4] ;  /* 0x0004d400010d7983 */ /* 0x000ee20000300800 */
[----:B------:R-:W-:-:S03]  /*60610*/  IADD3 R9, P2, R9, UR9, RZ ;  /* 0x0000000909097c10 */ /* 0x000fc6000ff5e0ff */
[----:B------:R1:W-:Y:S04]  /*60620*/  LDGSTS.E [R3+0xd000], [R4.64], P0 ;  /* 0x0d00000004037fae */ /* 0x0003e8000812184a */
[----:B------:R-:W-:Y:S01]  /*60630*/  STL [R1+0x1130], R8 ;  /* 0x0011300801007387 */ /* 0x000fe20000100800 */
[----:B-1----:R-:W-:Y:S01]  /*60640*/  IMAD.MOV.U32 R4, RZ, RZ, R8 ;  /* 0x000000ffff047224 */ /* 0x002fe200078e0008 */
[----:B----4-:R-:W-:-:S04]  /*60650*/  IADD3.X R10, R10, UR7, RZ, P1, !PT ;  /* 0x000000070a0a7c10 */ /* 0x010fc80008ffe4ff */
[----:B------:R-:W-:Y:S01]  /*60660*/  MOV R5, R10 ;  /* 0x0000000a00057202 */ /* 0x000fe20000000f00 */
[----:B------:R1:W-:Y:S04]  /*60670*/  STL [R1+0x1124], R10 ;  /* 0x0011240a01007387 */ /* 0x0003e80000100800 */
[----:B------:R-:W-:Y:S01]  /*60680*/  STL [R1+0x10f0], R9 ;  /* 0x0010f00901007387 */ /* 0x000fe20000100800 */
[----:B------:R-:W-:-:S03]  /*60690*/  IADD3.X R14, R14, UR7, RZ, P2, !PT ;  /* 0x000000070e0e7c10 */ /* 0x000fc600097fe4ff */
[----:B------:R4:W-:Y:S04]  /*606a0*/  LDGSTS.E [R3+0xe000], [R4.64], P0 ;  /* 0x0e00000004037fae */ /* 0x0009e8000812184a */
[----:B-1----:R-:W3:Y:S04]  /*606b0*/  LDL.LU R10, [R1+0x518] ;  /* 0x00051800010a7983 */ /* 0x002ee80000300800 */
[----:B------:R1:W-:Y:S01]  /*606c0*/  STL [R1+0x10e4], R14 ;  /* 0x0010e40e01007387 */ /* 0x0003e20000100800 */
[----:B------:R-:W-:-:S03]  /*606d0*/  IADD3 R11, P1, R11, UR9, RZ ;  /* 0x000000090b0b7c10 */ /* 0x000fc6000ff3e0ff */
[----:B------:R-:W3:Y:S01]  /*606e0*/  LDL.LU R8, [R1+0x558] ;  /* 0x0005580001087983 */ /* 0x000ee20000300800 */
[----:B----4-:R-:W-:Y:S02]  /*606f0*/  IMAD.MOV.U32 R5, RZ, RZ, R14 ;  /* 0x000000ffff057224 */ /* 0x010fe400078e000e */
[----:B------:R-:W-:Y:S01]  /*60700*/  IMAD.MOV.U32 R4, RZ, RZ, R9 ;  /* 0x000000ffff047224 */ /* 0x000fe200078e0009 */
[----:B------:R-:W-:Y:S01]  /*60710*/  IADD3 R6, P2, R6, UR9, RZ ;  /* 0x0000000906067c10 */ /* 0x000fe2000ff5e0ff */
[----:B-1----:R-:W3:Y:S04]  /*60720*/  LDL.LU R14, [R1+0x514] ;  /* 0x00051400010e7983 */ /* 0x002ee80000300800 */
[----:B------:R-:W3:Y:S04]  /*60730*/  LDL.LU R9, [R1+0x554] ;  /* 0x0005540001097983 */ /* 0x000ee80000300800 */
[----:B------:R1:W-:Y:S04]  /*60740*/  STL [R1+0x10b0], R11 ;  /* 0x0010b00b01007387 */ /* 0x0003e80000100800 */
[----:B------:R1:W-:Y:S02]  /*60750*/  LDGSTS.E [R3+0xf000], [R4.64], P0 ;  /* 0x0f00000004037fae */ /* 0x0003e4000812184a */
[----:B-1----:R-:W-:Y:S01]  /*60760*/  IMAD.MOV.U32 R4, RZ, RZ, R11 ;  /* 0x000000ffff047224 */ /* 0x002fe200078e000b */
[----:B--2---:R-:W-:-:S05]  /*60770*/  IADD3.X R17, R17, UR7, RZ, P1, !PT ;  /* 0x0000000711117c10 */ /* 0x004fca0008ffe4ff */
[----:B------:R1:W-:Y:S01]  /*60780*/  STL [R1+0x10a4], R17 ;  /* 0x0010a41101007387 */ /* 0x0003e20000100800 */
[----:B------:R-:W-:-:S03]  /*60790*/  IADD3.X R12, R12, UR7, RZ, P2, !PT ;  /* 0x000000070c0c7c10 */ /* 0x000fc600097fe4ff */
[----:B------:R2:W-:Y:S01]  /*607a0*/  STL [R1+0x1070], R6 ;  /* 0x0010700601007387 */ /* 0x0005e20000100800 */
[----:B------:R-:W-:-:S03]  /*607b0*/  IMAD.MOV.U32 R5, RZ, RZ, R17 ;  /* 0x000000ffff057224 */ /* 0x000fc600078e0011 */
[----:B------:R-:W4:Y:S04]  /*607c0*/  LDL.LU R11, [R1+0x598] ;  /* 0x00059800010b7983 */ /* 0x000f280000300800 */
[----:B------:R2:W-:Y:S04]  /*607d0*/  STL [R1+0x1064], R12 ;  /* 0x0010640c01007387 */ /* 0x0005e80000100800 */
[----:B------:R-:W4:Y:S04]  /*607e0*/  LDL.LU R18, [R1+0x5d8] ;  /* 0x0005d80001127983 */ /* 0x000f280000300800 */
[----:B-1----:R-:W4:Y:S04]  /*607f0*/  LDL.LU R17, [R1+0x594] ;  /* 0x0005940001117983 */ /* 0x002f280000300800 */
[----:B------:R-:W4:Y:S04]  /*60800*/  LDL.LU R19, [R1+0x5d4] ;  /* 0x0005d40001137983 */ /* 0x000f280000300800 */
[----:B------:R1:W-:Y:S02]  /*60810*/  LDGSTS.E [R3+0x10000], [R4.64], P0 ;  /* 0x1000000004037fae */ /* 0x0003e4000812184a */
[----:B-1----:R-:W-:Y:S01]  /*60820*/  IMAD.MOV.U32 R4, RZ, RZ, R6 ;  /* 0x000000ffff047224 */ /* 0x002fe200078e0006 */
[----:B---3--:R-:W-:Y:S01]  /*60830*/  IADD3 R15, P1, R15, UR9, RZ ;  /* 0x000000090f0f7c10 */ /* 0x008fe2000ff3e0ff */
[----:B--2---:R-:W2:Y:S01]  /*60840*/  LDL.LU R6, [R1+0x618] ;  /* 0x0006180001067983 */ /* 0x004ea20000300800 */
[----:B------:R-:W-:-:S03]  /*60850*/  MOV R5, R12 ;  /* 0x0000000c00057202 */ /* 0x000fc60000000f00 */
[----:B------:R-:W3:Y:S04]  /*60860*/  LDL.LU R12, [R1+0x658] ;  /* 0x00065800010c7983 */ /* 0x000ee80000300800 */
[----:B------:R1:W-:Y:S01]  /*60870*/  STL [R1+0x1030], R15 ;  /* 0x0010300f01007387 */ /* 0x0003e20000100800 */
[----:B------:R-:W-:-:S03]  /*60880*/  IADD3 R7, P2, R7, UR9, RZ ;  /* 0x0000000907077c10 */ /* 0x000fc6000ff5e0ff */
[----:B------:R1:W-:Y:S01]  /*60890*/  LDGSTS.E [R3+0x11000], [R4.64], P0 ;  /* 0x1100000004037fae */ /* 0x0003e2000812184a */
[----:B------:R-:W-:Y:S01]  /*608a0*/  IADD3.X R16, R16, UR7, RZ, P1, !PT ;  /* 0x0000000710107c10 */ /* 0x000fe20008ffe4ff */
[----:B-1----:R-:W-:Y:S01]  /*608b0*/  IMAD.MOV.U32 R4, RZ, RZ, R15 ;  /* 0x000000ffff047224 */ /* 0x002fe200078e000f */
[----:B------:R-:W-:-:S03]  /*608c0*/  IADD3.X R13, R13, UR7, RZ, P2, !PT ;  /* 0x000000070d0d7c10 */ /* 0x000fc600097fe4ff */
[----:B------:R1:W-:Y:S04]  /*608d0*/  STL [R1+0x1024], R16 ;  /* 0x0010241001007387 */ /* 0x0003e80000100800 */
[----:B------:R1:W-:Y:S04]  /*608e0*/  STL [R1+0x4d8], R7 ;  /* 0x0004d80701007387 */ /* 0x0003e80000100800 */
[----:B------:R-:W3:Y:S01]  /*608f0*/  LDL.LU R15, [R1+0x614] ;  /* 0x00061400010f7983 */ /* 0x000ee20000300800 */
[----:B------:R-:W-:-:S03]  /*60900*/  IMAD.MOV.U32 R5, RZ, RZ, R16 ;  /* 0x000000ffff057224 */ /* 0x000fc600078e0010 */
[----:B------:R1:W-:Y:S04]  /*60910*/  STL [R1+0x4d4], R13 ;  /* 0x0004d40d01007387 */ /* 0x0003e80000100800 */
[----:B-1----:R-:W3:Y:S04]  /*60920*/  LDL.LU R16, [R1+0x654] ;  /* 0x0006540001107983 */ /* 0x002ee80000300800 */
[----:B------:R1:W-:Y:S02]  /*60930*/  LDGSTS.E [R3+0x12000], [R4.64], P0 ;  /* 0x1200000004037fae */ /* 0x0003e4000812184a */
[----:B-1----:R-:W-:-:S02]  /*60940*/  IMAD.MOV.U32 R4, RZ, RZ, R7 ;  /* 0x000000ffff047224 */ /* 0x002fc400078e0007 */
[----:B------:R-:W-:Y:S01]  /*60950*/  IMAD.MOV.U32 R5, RZ, RZ, R13 ;  /* 0x000000ffff057224 */ /* 0x000fe200078e000d */
[----:B------:R-:W3:Y:S04]  /*60960*/  LDL.LU R7, [R1+0x698] ;  /* 0x0006980001077983 */ /* 0x000ee80000300800 */
[----:B------:R-:W3:Y:S04]  /*60970*/  LDL.LU R13, [R1+0x6d8] ;  /* 0x0006d800010d7983 */ /* 0x000ee80000300800 */
[----:B------:R1:W-:Y:S01]  /*60980*/  LDGSTS.E [R3+0x13000], [R4.64], P0 ;  /* 0x1300000004037fae */ /* 0x0003e2000812184a */
[----:B------:R-:W-:-:S05]  /*60990*/  IADD3 R10, P1, R10, UR9, RZ ;  /* 0x000000090a0a7c10 */ /* 0x000fca000ff3e0ff */
[----:B------:R1:W-:Y:S01]  /*609a0*/  STL [R1+0x518], R10 ;  /* 0x0005180a01007387 */ /* 0x0003e20000100800 */
[----:B------:R-:W-:Y:S01]  /*609b0*/  IADD3 R8, P2, R8, UR9, RZ ;  /* 0x0000000908087c10 */ /* 0x000fe2000ff5e0ff */
[----:B-1----:R-:W-:Y:S01]  /*609c0*/  IMAD.MOV.U32 R4, RZ, RZ, R10 ;  /* 0x000000ffff047224 */ /* 0x002fe200078e000a */
[----:B------:R-:W-:Y:S02]  /*609d0*/  IADD3.X R14, R14, UR7, RZ, P1, !PT ;  /* 0x000000070e0e7c10 */ /* 0x000fe40008ffe4ff */
[----:B------:R-:W-:-:S03]  /*609e0*/  IADD3.X R9, R9, UR7, RZ, P2, !PT ;  /* 0x0000000709097c10 */ /* 0x000fc600097fe4ff */
[----:B------:R1:W-:Y:S01]  /*609f0*/  STL [R1+0x514], R14 ;  /* 0x0005140e01007387 */ /* 0x0003e20000100800 */
[----:B------:R-:W-:-:S03]  /*60a00*/  MOV R5, R14 ;  /* 0x0000000e00057202 */ /* 0x000fc60000000f00 */
[----:B------:R1:W-:Y:S04]  /*60a10*/  STL [R1+0x558], R8 ;  /* 0x0005580801007387 */ /* 0x0003e80000100800 */
[----:B------:R-:W3:Y:S04]  /*60a20*/  LDL.LU R10, [R1+0x694] ;  /* 0x00069400010a7983 */ /* 0x000ee80000300800 */
[----:B------:R1:W-:Y:S04]  /*60a30*/  STL [R1+0x554], R9 ;  /* 0x0005540901007387 */ /* 0x0003e80000100800 */
[----:B------:R1:W-:Y:S04]  /*60a40*/  LDGSTS.E [R3+0x14000], [R4.64], P0 ;  /* 0x1400000004037fae */ /* 0x0003e8000812184a */
[----:B-1----:R-:W3:Y:S01]  /*60a50*/  LDL.LU R14, [R1+0x6d4] ;  /* 0x0006d400010e7983 */ /* 0x002ee20000300800 */
[----:B------:R-:W-:-:S02]  /*60a60*/  IMAD.MOV.U32 R4, RZ, RZ, R8 ;  /* 0x000000ffff047224 */ /* 0x000fc400078e0008 */
[----:B------:R-:W-:Y:S01]  /*60a70*/  IMAD.MOV.U32 R5, RZ, RZ, R9 ;  /* 0x000000ffff057224 */ /* 0x000fe200078e0009 */
[----:B------:R-:W3:Y:S04]  /*60a80*/  LDL.LU R8, [R1+0x718] ;  /* 0x0007180001087983 */ /* 0x000ee80000300800 */
[----:B------:R-:W3:Y:S04]  /*60a90*/  LDL.LU R9, [R1+0x758] ;  /* 0x0007580001097983 */ /* 0x000ee80000300800 */
[----:B------:R1:W-:Y:S01]  /*60aa0*/  LDGSTS.E [R3+0x15000], [R4.64], P0 ;  /* 0x1500000004037fae */ /* 0x0003e2000812184a */
[----:B----4-:R-:W-:-:S05]  /*60ab0*/  IADD3 R11, P1, R11, UR9, RZ ;  /* 0x000000090b0b7c10 */ /* 0x010fca000ff3e0ff */
        /* <DEDUP_REMOVED lines=8> */
[----:B----4-:R-:W4:Y:S04]  /*60b40*/  LDL.LU R17, [R1+0x714] ;  /* 0x0007140001117983 */ /* 0x010f280000300800 */
[----:B------:R-:W-:Y:S04]  /*60b50*/  STL [R1+0x5d4], R19 ;  /* 0x0005d41301007387 */ /* 0x000fe80000100800 */
[----:B------:R-:W4:Y:S01]  /*60b60*/  LDL.LU R11, [R1+0x754] ;  /* 0x00075400010b7983 */ /* 0x000f220000300800 */
[----:B--2---:R-:W-:-:S03]  /*60b70*/  IADD3 R6, P1, R6, UR9, RZ ;  /* 0x0000000906067c10 */ /* 0x004fc6000ff3e0ff */
[----:B------:R1:W-:Y:S01]  /*60b80*/  LDGSTS.E [R3+0x16000], [R4.64], P0 ;  /* 0x1600000004037fae */ /* 0x0003e2000812184a */
[----:B---3--:R-:W-:-:S03]  /*60b90*/  IADD3 R12, P2, R12, UR9, RZ ;  /* 0x000000090c0c7c10 */ /* 0x008fc6000ff5e0ff */
[----:B------:R-:W-:Y:S01]  /*60ba0*/  STL [R1+0x618], R6 ;  /* 0x0006180601007387 */ /* 0x000fe20000100800 */
[----:B-1----:R-:W-:Y:S01]  /*60bb0*/  IMAD.MOV.U32 R4, RZ, RZ, R18 ;  /* 0x000000ffff047224 */ /* 0x002fe200078e0012 */
[----:B------:R-:W-:-:S05]  /*60bc0*/  MOV R5, R19 ;  /* 0x0000001300057202 */ /* 0x000fca0000000f00 */
[----:B------:R1:W-:Y:S01]  /*60bd0*/  LDGSTS.E [R3+0x17000], [R4.64], P0 ;  /* 0x1700000004037fae */ /* 0x0003e2000812184a */
[----:B------:R-:W-:Y:S01]  /*60be0*/  IADD3.X R15, R15, UR7, RZ, P1, !PT ;  /* 0x000000070f0f7c10 */ /* 0x000fe20008ffe4ff */
[----:B-1----:R-:W-:-:S04]  /*60bf0*/  IMAD.MOV.U32 R4, RZ, RZ, R6 ;  /* 0x000000ffff047224 */ /* 0x002fc800078e0006 */
[----:B------:R-:W-:Y:S01]  /*60c00*/  IMAD.MOV.U32 R5, RZ, RZ, R15 ;  /* 0x000000ffff057224 */ /* 0x000fe200078e000f */
[----:B------:R1:W-:Y:S01]  /*60c10*/  STL [R1+0x614], R15 ;  /* 0x0006140f01007387 */ /* 0x0003e20000100800 */
[----:B------:R-:W-:-:S03]  /*60c20*/  IADD3.X R16, R16, UR7, RZ, P2, !PT ;  /* 0x0000000710107c10 */ /* 0x000fc600097fe4ff */
[----:B------:R-:W-:Y:S04]  /*60c30*/  STL [R1+0x658], R12 ;  /* 0x0006580c01007387 */ /* 0x000fe80000100800 */
[----:B------:R2:W-:Y:S04]  /*60c40*/  LDGSTS.E [R3+0x18000], [R4.64], P0 ;  /* 0x1800000004037fae */ /* 0x0005e8000812184a */
[----:B-1----:R-:W3:Y:S04]  /*60c50*/  LDL.LU R15, [R1+0x798] ;  /* 0x00079800010f7983 */ /* 0x002ee80000300800 */
[----:B------:R1:W-:Y:S04]  /*60c60*/  STL [R1+0x654], R16 ;  /* 0x0006541001007387 */ /* 0x0003e80000100800 */
[----:B------:R-:W3:Y:S01]  /*60c70*/  LDL.LU R6, [R1+0x7d8] ;  /* 0x0007d80001067983 */ /* 0x000ee20000300800 */
[----:B--2---:R-:W-:-:S03]  /*60c80*/  IMAD.MOV.U32 R5, RZ, RZ, R16 ;  /* 0x000000ffff057224 */ /* 0x004fc600078e0010 */
[----:B-1----:R-:W3:Y:S01]  /*60c90*/  LDL.LU R16, [R1+0x794] ;  /* 0x0007940001107983 */ /* 0x002ee20000300800 */
[----:B------:R-:W-:Y:S01]  /*60ca0*/  IMAD.MOV.U32 R4, RZ, RZ, R12 ;  /* 0x000000ffff047224 */ /* 0x000fe200078e000c */
[----:B------:R-:W-:Y:S02]  /*60cb0*/  IADD3 R7, P1, R7, UR9, RZ ;  /* 0x0000000907077c10 */ /* 0x000fe4000ff3e0ff */
[----:B------:R-:W3:Y:S01]  /*60cc0*/  LDL.LU R12, [R1+0x7d4] ;  /* 0x0007d400010c7983 */ /* 0x000ee20000300800 */
[----:B------:R-:W-:-:S03]  /*60cd0*/  IADD3 R13, P2, R13, UR9, RZ ;  /* 0x000000090d0d7c10 */ /* 0x000fc6000ff5e0ff */
[----:B------:R1:W-:Y:S04]  /*60ce0*/  LDGSTS.E [R3+0x19000], [R4.64], P0 ;  /* 0x1900000004037fae */ /* 0x0003e8000812184a */
[----:B------:R-:W-:Y:S01]  /*60cf0*/  STL [R1+0x698], R7 ;  /* 0x0006980701007387 */ /* 0x000fe20000100800 */
[----:B-1----:R-:W-:Y:S01]  /*60d00*/  IMAD.MOV.U32 R4, RZ, RZ, R7 ;  /* 0x000000ffff047224 */ /* 0x002fe200078e0007 */
[----:B------:R-:W-:-:S04]  /*60d10*/  IADD3.X R10, R10, UR7, RZ, P1, !PT ;  /* 0x000000070a0a7c10 */ /* 0x000fc80008ffe4ff */
[----:B------:R-:W-:Y:S01]  /*60d20*/  MOV R5, R10 ;  /* 0x0000000a00057202 */ /* 0x000fe20000000f00 */
[----:B------:R1:W-:Y:S04]  /*60d30*/  STL [R1+0x694], R10 ;  /* 0x0006940a01007387 */ /* 0x0003e80000100800 */
[----:B------:R1:W-:Y:S01]  /*60d40*/  STL [R1+0x6d8], R13 ;  /* 0x0006d80d01007387 */ /* 0x0003e20000100800 */
[----:B------:R-:W-:-:S03]  /*60d50*/  IADD3.X R14, R14, UR7, RZ, P2, !PT ;  /* 0x000000070e0e7c10 */ /* 0x000fc600097fe4ff */
[----:B------:R1:W-:Y:S04]  /*60d60*/  LDGSTS.E [R3+0x1a000], [R4.64], P0 ;  /* 0x1a00000004037fae */ /* 0x0003e8000812184a */
[----:B-1----:R-:W3:Y:S04]  /*60d70*/  LDL.LU R10, [R1+0x818] ;  /* 0x00081800010a7983 */ /* 0x002ee80000300800 */
[----:B------:R1:W-:Y:S01]  /*60d80*/  STL [R1+0x6d4], R14 ;  /* 0x0006d40e01007387 */ /* 0x0003e20000100800 */
[----:B------:R-:W-:-:S03]  /*60d90*/  IADD3 R8, P1, R8, UR9, RZ ;  /* 0x0000000908087c10 */ /* 0x000fc6000ff3e0ff */
[----:B------:R-:W3:Y:S01]  /*60da0*/  LDL.LU R7, [R1+0x858] ;  /* 0x0008580001077983 */ /* 0x000ee20000300800 */
[----:B------:R-:W-:Y:S01]  /*60db0*/  IMAD.MOV.U32 R4, RZ, RZ, R13 ;  /* 0x000000ffff047224 */ /* 0x000fe200078e000d */
[----:B------:R-:W-:Y:S01]  /*60dc0*/  IADD3 R9, P2, R9, UR9, RZ ;  /* 0x0000000909097c10 */ /* 0x000fe2000ff5e0ff */
[----:B------:R-:W-:Y:S01]  /*60dd0*/  IMAD.MOV.U32 R5, RZ, RZ, R14 ;  /* 0x000000ffff057224 */ /* 0x000fe200078e000e */
[----:B------:R-:W3:Y:S04]  /*60de0*/  LDL.LU R13, [R1+0x814] ;  /* 0x00081400010d7983 */ /* 0x000ee80000300800 */
[----:B-1----:R-:W3:Y:S04]  /*60df0*/  LDL.LU R14, [R1+0x854] ;  /* 0x00085400010e7983 */ /* 0x002ee80000300800 */
[----:B------:R1:W-:Y:S04]  /*60e00*/  STL [R1+0x718], R8 ;  /* 0x0007180801007387 */ /* 0x0003e80000100800 */
[----:B------:R1:W-:Y:S02]  /*60e10*/  LDGSTS.E [R3+0x1b000], [R4.64], P0 ;  /* 0x1b00000004037fae */ /* 0x0003e4000812184a */
[----:B-1----:R-:W-:Y:S01]  /*60e20*/  IMAD.MOV.U32 R4, RZ, RZ, R8 ;  /* 0x000000ffff047224 */ /* 0x002fe200078e0008 */
[----:B----4-:R-:W-:-:S05]  /*60e30*/  IADD3.X R17, R17, UR7, RZ, P1, !PT ;  /* 0x0000000711117c10 */ /* 0x010fca0008ffe4ff */
[----:B------:R1:W-:Y:S01]  /*60e40*/  STL [R1+0x714], R17 ;  /* 0x0007141101007387 */ /* 0x0003e20000100800 */
[----:B------:R-:W-:-:S03]  /*60e50*/  IADD3.X R11, R11, UR7, RZ, P2, !PT ;  /* 0x000000070b0b7c10 */ /* 0x000fc600097fe4ff */
[----:B------:R4:W-:Y:S01]  /*60e60*/  STL [R1+0x758], R9 ;  /* 0x0007580901007387 */ /* 0x0009e20000100800 */
[----:B------:R-:W-:-:S03]  /*60e70*/  IMAD.MOV.U32 R5, RZ, RZ, R17 ;  /* 0x000000ffff057224 */ /* 0x000fc600078e0011 */
[----:B------:R-:W2:Y:S04]  /*60e80*/  LDL.LU R8, [R1+0x898] ;  /* 0x0008980001087983 */ /* 0x000ea80000300800 */
[----:B------:R4:W-:Y:S04]  /*60e90*/  STL [R1+0x754], R11 ;  /* 0x0007540b01007387 */ /* 0x0009e80000100800 */
[----:B------:R-:W2:Y:S04]  /*60ea0*/  LDL.LU R18, [R1+0x8d8] ;  /* 0x0008d80001127983 */ /* 0x000ea80000300800 */
[----:B-1----:R-:W2:Y:S04]  /*60eb0*/  LDL.LU R17, [R1+0x894] ;  /* 0x0008940001117983 */ /* 0x002ea80000300800 */
[----:B------:R-:W2:Y:S04]  /*60ec0*/  LDL.LU R19, [R1+0x8d4] ;  /* 0x0008d40001137983 */ /* 0x000ea80000300800 */
[----:B------:R1:W-:Y:S02]  /*60ed0*/  LDGSTS.E [R3+0x1c000], [R4.64], P0 ;  /* 0x1c00000004037fae */ /* 0x0003e4000812184a */
[----:B-1----:R-:W-:Y:S01]  /*60ee0*/  IMAD.MOV.U32 R4, RZ, RZ, R9 ;  /* 0x000000ffff047224 */ /* 0x002fe200078e0009 */
[----:B------:R-:W-:Y:S01]  /*60ef0*/  MOV R5, R11 ;  /* 0x0000000b00057202 */ /* 0x000fe20000000f00 */
[----:B----4-:R-:W4:Y:S04]  /*60f00*/  LDL.LU R9, [R1+0x918] ;  /* 0x0009180001097983 */ /* 0x010f280000300800 */
[----:B------:R-:W4:Y:S04]  /*60f10*/  LDL.LU R11, [R1+0x958] ;  /* 0x00095800010b7983 */ /* 0x000f280000300800 */
[----:B------:R1:W-:Y:S01]  /*60f20*/  LDGSTS.E [R3+0x1d000], [R4.64], P0 ;  /* 0x1d00000004037fae */ /* 0x0003e2000812184a */
[----:B---3--:R-:W-:-:S05]  /*60f30*/  IADD3 R15, P1, R15, UR9, RZ ;  /* 0x000000090f0f7c10 */ /* 0x008fca000ff3e0ff */
[----:B------:R3:W-:Y:S01]  /*60f40*/  STL [R1+0x798], R15 ;  /* 0x0007980f01007387 */ /* 0x0007e20000100800 */
[----:B------:R-:W-:Y:S02]  /*60f50*/  IADD3 R6, P2, R6, UR9, RZ ;  /* 0x0000000906067c10 */ /* 0x000fe4000ff5e0ff */
[----:B------:R-:W-:Y:S01]  /*60f60*/  IADD3.X R16, R16, UR7, RZ, P1, !PT ;  /* 0x0000000710107c10 */ /* 0x000fe20008ffe4ff */
[----:B-1----:R-:W-:Y:S01]  /*60f70*/  IMAD.MOV.U32 R4, RZ, RZ, R15 ;  /* 0x000000ffff047224 */ /* 0x002fe200078e000f */
[----:B------:R-:W-:-:S03]  /*60f80*/  IADD3.X R12, R12, UR7, RZ, P2, !PT ;  /* 0x000000070c0c7c10 */ /* 0x000fc600097fe4ff */
[----:B------:R1:W-:Y:S04]  /*60f90*/  STL [R1+0x794], R16 ;  /* 0x0007941001007387 */ /* 0x0003e80000100800 */
[----:B------:R1:W-:Y:S04]  /*60fa0*/  STL [R1+0x7d8], R6 ;  /* 0x0007d80601007387 */ /* 0x0003e80000100800 */
[----:B---3--:R-:W3:Y:S01]  /*60fb0*/  LDL.LU R15, [R1+0x914] ;  /* 0x00091400010f7983 */ /* 0x008ee20000300800 */
        /* <DEDUP_REMOVED lines=11> */
[----:B------:R-:W-:Y:S02]  /*61070*/  IADD3 R7, P2, R7, UR9, RZ ;  /* 0x0000000907077c10 */ /* 0x000fe4000ff5e0ff */
[----:B------:R-:W-:Y:S01]  /*61080*/  IADD3.X R13, R13, UR7, RZ, P1, !PT ;  /* 0x000000070d0d7c10 */ /* 0x000fe20008ffe4ff */
[----:B-1----:R-:W-:Y:S01]  /*61090*/  IMAD.MOV.U32 R4, RZ, RZ, R10 ;  /* 0x000000ffff047224 */ /* 0x002fe200078e000a */
[----:B------:R-:W-:-:S03]  /*610a0*/  IADD3.X R14, R14, UR7, RZ, P2, !PT ;  /* 0x000000070e0e7c10 */ /* 0x000fc600097fe4ff */
[----:B------:R1:W-:Y:S01]  /*610b0*/  STL [R1+0x814], R13 ;  /* 0x0008140d01007387 */ /* 0x0003e20000100800 */
[----:B------:R-:W-:-:S03]  /*610c0*/  MOV R5, R13 ;  /* 0x0000000d00057202 */ /* 0x000fc60000000f00 */
[----:B------:R-:W-:Y:S04]  /*610d0*/  STL [R1+0x858], R7 ;  /* 0x0008580701007387 */ /* 0x000fe80000100800 */
[----:B------:R-:W3:Y:S04]  /*610e0*/  LDL.LU R10, [R1+0x994] ;  /* 0x00099400010a7983 */ /* 0x000ee80000300800 */
[----:B------:R1:W-:Y:S04]  /*610f0*/  STL [R1+0x854], R14 ;  /* 0x0008540e01007387 */ /* 0x0003e80000100800 */
[----:B------:R1:W-:Y:S04]  /*61100*/  LDGSTS.E [R3+0x20000], [R4.64], P0 ;  /* 0x2000000004037fae */ /* 0x0003e8000812184a */
[----:B-1----:R-:W3:Y:S01]  /*61110*/  LDL.LU R13, [R1+0x9d4] ;  /* 0x0009d400010d7983 */ /* 0x002ee20000300800 */
[----:B------:R-:W-:-:S02]  /*61120*/  IMAD.MOV.U32 R4, RZ, RZ, R7 ;  /* 0x000000ffff047224 */ /* 0x000fc400078e0007 */
[----:B------:R-:W-:Y:S02]  /*61130*/  IMAD.MOV.U32 R5, RZ, RZ, R14 ;  /* 0x000000ffff057224 */ /* 0x000fe400078e000e */
[----:B------:R-:W3:Y:S04]  /*61140*/  LDL.LU R14, [R1+0xa18] ;  /* 0x000a1800010e7983 */ /* 0x000ee80000300800 */
[----:B------:R-:W3:Y:S04]  /*61150*/  LDL.LU R7, [R1+0xa58] ;  /* 0x000a580001077983 */ /* 0x000ee80000300800 */
        /* <DEDUP_REMOVED lines=13> */
[----:B----4-:R-:W-:-:S03]  /*61230*/  IADD3 R9, P1, R9, UR9, RZ ;  /* 0x0000000909097c10 */ /* 0x010fc6000ff3e0ff */
[----:B------:R1:W-:Y:S01]  /*61240*/  LDGSTS.E [R3+0x22000], [R4.64], P0 ;  /* 0x2200000004037fae */ /* 0x0003e2000812184a */
[----:B------:R-:W-:-:S03]  /*61250*/  IADD3 R11, P2, R11, UR9, RZ ;  /* 0x000000090b0b7c10 */ /* 0x000fc6000ff5e0ff */
[----:B------:R-:W-:Y:S01]  /*61260*/  STL [R1+0x918], R9 ;  /* 0x0009180901007387 */ /* 0x000fe20000100800 */
[----:B-1----:R-:W-:Y:S01]  /*61270*/  IMAD.MOV.U32 R4, RZ, RZ, R18 ;  /* 0x000000ffff047224 */ /* 0x002fe200078e0012 */
[----:B------:R-:W-:-:S05]  /*61280*/  MOV R5, R19 ;  /* 0x0000001300057202 */ /* 0x000fca0000000f00 */
[----:B------:R1:W-:Y:S02]  /*61290*/  LDGSTS.E [R3+0x23000], [R4.64], P0 ;  /* 0x2300000004037fae */ /* 0x0003e4000812184a */
[----:B-1----:R-:W-:Y:S01]  /*612a0*/  IMAD.MOV.U32 R4, RZ, RZ, R9 ;  /* 0x000000ffff047224 */ /* 0x002fe200078e0009 */
[----:B---3--:R-:W-:-:S05]  /*612b0*/  IADD3.X R15, R15, UR7, RZ, P1, !PT ;  /* 0x000000070f0f7c10 */ /* 0x008fca0008ffe4ff */
[----:B------:R-:W-:Y:S01]  /*612c0*/  IMAD.MOV.U32 R5, RZ, RZ, R15 ;  /* 0x000000ffff057224 */ /* 0x000fe200078e000f */
[----:B------:R1:W-:Y:S01]  /*612d0*/  STL [R1+0x914], R15 ;  /* 0x0009140f01007387 */ /* 0x0003e20000100800 */
[----:B------:R-:W-:-:S03]  /*612e0*/  IADD3.X R16, R16, UR7, RZ, P2, !PT ;  /* 0x0000000710107c10 */ /* 0x000fc600097fe4ff */
[----:B------:R-:W-:Y:S04]  /*612f0*/  STL [R1+0x958], R11 ;  /* 0x0009580b01007387 */ /* 0x000fe80000100800 */
[----:B------:R3:W-:Y:S04]  /*61300*/  LDGSTS.E [R3+0x24000], [R4.64], P0 ;  /* 0x2400000004037fae */ /* 0x0007e8000812184a */
[----:B-1----:R-:W4:Y:S04]  /*61310*/  LDL.LU R15, [R1+0xa98] ;  /* 0x000a9800010f7983 */ /* 0x002f280000300800 */
[----:B------:R1:W-:Y:S04]  /*61320*/  STL [R1+0x954], R16 ;  /* 0x0009541001007387 */ /* 0x0003e80000100800 */
[----:B------:R-:W4:Y:S01]  /*61330*/  LDL.LU R9, [R1+0xad8] ;  /* 0x000ad80001097983 */ /* 0x000f220000300800 */
[----:B---3--:R-:W-:Y:S01]  /*61340*/  IMAD.MOV.U32 R5, RZ, RZ, R16 ;  /* 0x000000ffff057224 */ /* 0x008fe200078e0010 */
[----:B------:R-:W-:-:S02]  /*61350*/  IADD3 R6, P1, R6, UR9, RZ ;  /* 0x0000000906067c10 */ /* 0x000fc4000ff3e0ff */
[----:B-1----:R-:W4:Y:S01]  /*61360*/  LDL.LU R16, [R1+0xa94] ;  /* 0x000a940001107983 */ /* 0x002f220000300800 */
[----:B------:R-:W-:Y:S01]  /*61370*/  IMAD.MOV.U32 R4, RZ, RZ, R11 ;  /* 0x000000ffff047224 */ /* 0x000fe200078e000b */
[----:B------:R-:W-:Y:S02]  /*61380*/  IADD3 R12, P2, R12, UR9, RZ ;  /* 0x000000090c0c7c10 */ /* 0x000fe4000ff5e0ff */
[----:B------:R-:W4:Y:S04]  /*61390*/  LDL.LU R11, [R1+0xad4] ;  /* 0x000ad400010b7983 */ /* 0x000f280000300800 */
        /* <DEDUP_REMOVED lines=9> */
[----:B-1----:R-:W4:Y:S04]  /*61430*/  LDL.LU R10, [R1+0xb18] ;  /* 0x000b1800010a7983 */ /* 0x002f280000300800 */
[----:B------:R1:W-:Y:S01]  /*61440*/  STL [R1+0x9d4], R13 ;  /* 0x0009d40d01007387 */ /* 0x0003e20000100800 */
[----:B------:R-:W-:-:S03]  /*61450*/  IADD3 R14, P1, R14, UR9, RZ ;  /* 0x000000090e0e7c10 */ /* 0x000fc6000ff3e0ff */
[----:B------:R-:W4:Y:S01]  /*61460*/  LDL.LU R6, [R1+0xb58] ;  /* 0x000b580001067983 */ /* 0x000f220000300800 */
[----:B------:R-:W-:Y:S02]  /*61470*/  IMAD.MOV.U32 R4, RZ, RZ, R12 ;  /* 0x000000ffff047224 */ /* 0x000fe400078e000c */
[----:B------:R-:W-:Y:S01]  /*61480*/  IMAD.MOV.U32 R5, RZ, RZ, R13 ;  /* 0x000000ffff057224 */ /* 0x000fe200078e000d */
[----:B------:R-:W4:Y:S01]  /*61490*/  LDL.LU R12, [R1+0xb14] ;  /* 0x000b1400010c7983 */ /* 0x000f220000300800 */
[----:B------:R-:W-:-:S03]  /*614a0*/  IADD3 R7, P2, R7, UR9, RZ ;  /* 0x0000000907077c10 */ /* 0x000fc6000ff5e0ff */
[----:B-1----:R-:W4:Y:S04]  /*614b0*/  LDL.LU R13, [R1+0xb54] ;  /* 0x000b5400010d7983 */ /* 0x002f280000300800 */
        /* <DEDUP_REMOVED lines=8> */
[----:B------:R-:W3:Y:S04]  /*61540*/  LDL.LU R14, [R1+0xb98] ;  /* 0x000b9800010e7983 */ /* 0x000ee80000300800 */
[----:B------:R2:W-:Y:S04]  /*61550*/  STL [R1+0xa54], R8 ;  /* 0x000a540801007387 */ /* 0x0005e80000100800 */
[----:B------:R-:W3:Y:S04]  /*61560*/  LDL.LU R18, [R1+0xbd8] ;  /* 0x000bd80001127983 */ /* 0x000ee80000300800 */
[----:B-1----:R-:W3:Y:S04]  /*61570*/  LDL.LU R17, [R1+0xb94] ;  /* 0x000b940001117983 */ /* 0x002ee80000300800 */
[----:B------:R-:W3:Y:S04]  /*61580*/  LDL.LU R19, [R1+0xbd4] ;  /* 0x000bd40001137983 */ /* 0x000ee80000300800 */
[----:B------:R1:W-:Y:S02]  /*61590*/  LDGSTS.E [R3+0x28000], [R4.64], P0 ;  /* 0x2800000004037fae */ /* 0x0003e4000812184a */
[----:B-1----:R-:W-:Y:S01]  /*615a0*/  IMAD.MOV.U32 R4, RZ, RZ, R7 ;  /* 0x000000ffff047224 */ /* 0x002fe200078e0007 */
[----:B------:R-:W-:Y:S01]  /*615b0*/  MOV R5, R8 ;  /* 0x0000000800057202 */ /* 0x000fe20000000f00 */
[----:B--2---:R-:W2:Y:S04]  /*615c0*/  LDL.LU R7, [R1+0xc18] ;  /* 0x000c180001077983 */ /* 0x004ea80000300800 */
[----:B------:R-:W2:Y:S04]  /*615d0*/  LDL.LU R8, [R1+0xc58] ;  /* 0x000c580001087983 */ /* 0x000ea80000300800 */
[----:B------:R1:W-:Y:S01]  /*615e0*/  LDGSTS.E [R3+0x29000], [R4.64], P0 ;  /* 0x2900000004037fae */ /* 0x0003e2000812184a */
[----:B----4-:R-:W-:-:S05]  /*615f0*/  IADD3 R15, P1, R15, UR9, RZ ;  /* 0x000000090f0f7c10 */ /* 0x010fca000ff3e0ff */
[----:B------:R4:W-:Y:S01]  /*61600*/  STL [R1+0xa98], R15 ;  /* 0x000a980f01007387 */ /* 0x0009e20000100800 */
[----:B------:R-:W-:Y:S02]  /*61610*/  IADD3 R9, P2, R9, UR9, RZ ;  /* 0x0000000909097c10 */ /* 0x000fe4000ff5e0ff */
[----:B------:R-:W-:Y:S01]  /*61620*/  IADD3.X R16, R16, UR7, RZ, P1, !PT ;  /* 0x0000000710107c10 */ /* 0x000fe20008ffe4ff */
[----:B-1----:R-:W-:Y:S01]  /*61630*/  IMAD.MOV.U32 R4, RZ, RZ, R15 ;  /* 0x000000ffff047224 */ /* 0x002fe200078e000f */
[----:B------:R-:W-:-:S03]  /*61640*/  IADD3.X R11, R11, UR7, RZ, P2, !PT ;  /* 0x000000070b0b7c10 */ /* 0x000fc600097fe4ff */
[----:B------:R1:W-:Y:S04]  /*61650*/  STL [R1+0xa94], R16 ;  /* 0x000a941001007387 */ /* 0x0003e80000100800 */
[----:B------:R1:W-:Y:S04]  /*61660*/  STL [R1+0xad8], R9 ;  /* 0x000ad80901007387 */ /* 0x0003e80000100800 */
[----:B----4-:R-:W4:Y:S01]  /*61670*/  LDL.LU R15, [R1+0xc14] ;  /* 0x000c1400010f7983 */ /* 0x010f220000300800 */
[----:B------:R-:W-:-:S03]  /*61680*/  IMAD.MOV.U32 R5, RZ, RZ, R16 ;  /* 0x000000ffff057224 */ /* 0x000fc600078e0010 */
[----:B------:R1:W-:Y:S04]  /*61690*/  STL [R1+0xad4], R11 ;  /* 0x000ad40b01007387 */ /* 0x0003e80000100800 */
[----:B-1----:R-:W4:Y:S04]  /*616a0*/  LDL.LU R16, [R1+0xc54] ;  /* 0x000c540001107983 */ /* 0x002f280000300800 */
[----:B------:R1:W-:Y:S02]  /*616b0*/  LDGSTS.E [R3+0x2a000], [R4.64], P0 ;  /* 0x2a00000004037fae */ /* 0x0003e4000812184a */
[----:B-1----:R-:W-:-:S02]  /*616c0*/  IMAD.MOV.U32 R4, RZ, RZ, R9 ;  /* 0x000000ffff047224 */ /* 0x002fc400078e0009 */
[----:B------:R-:W-:Y:S01]  /*616d0*/  IMAD.MOV.U32 R5, RZ, RZ, R11 ;  /* 0x000000ffff057224 */ /* 0x000fe200078e000b */
[----:B------:R-:W4:Y:S04]  /*616e0*/  LDL.LU R9, [R1+0xc98] ;  /* 0x000c980001097983 */ /* 0x000f280000300800 */
[----:B------:R-:W4:Y:S04]  /*616f0*/  LDL.LU R11, [R1+0xcd8] ;  /* 0x000cd800010b7983 */ /* 0x000f280000300800 */
        /* <DEDUP_REMOVED lines=10> */
[----:B------:R-:W4:Y:S04]  /*617a0*/  LDL.LU R10, [R1+0xc94] ;  /* 0x000c9400010a7983 */ /* 0x000f280000300800 */
        /* <DEDUP_REMOVED lines=8> */
[----:B---3--:R-:W-:-:S05]  /*61830*/  IADD3 R14, P1, R14, UR9, RZ ;  /* 0x000000090e0e7c10 */ /* 0x008fca000ff3e0ff */
        /* <DEDUP_REMOVED lines=8> */
[----:B---3--:R-:W3:Y:S04]  /*618c0*/  LDL.LU R17, [R1+0xd14] ;  /* 0x000d140001117983 */ /* 0x008ee80000300800 */
[----:B------:R-:W-:Y:S04]  /*618d0*/  STL [R1+0xbd4], R19 ;  /* 0x000bd41301007387 */ /* 0x000fe80000100800 */
[----:B------:R-:W3:Y:S01]  /*618e0*/  LDL.LU R14, [R1+0xd54] ;  /* 0x000d5400010e7983 */ /* 0x000ee20000300800 */
[----:B--2---:R-:W-:-:S03]  /*618f0*/  IADD3 R7, P1, R7, UR9, RZ ;  /* 0x0000000907077c10 */ /* 0x004fc6000ff3e0ff */
[----:B------:R1:W-:Y:S01]  /*61900*/  LDGSTS.E [R3+0x2e000], [R4.64], P0 ;  /* 0x2e00000004037fae */ /* 0x0003e2000812184a */
[----:B------:R-:W-:-:S03]  /*61910*/  IADD3 R8, P2, R8, UR9, RZ ;  /* 0x0000000908087c10 */ /* 0x000fc6000ff5e0ff */
[----:B------:R-:W-:Y:S01]  /*61920*/  STL [R1+0xc18], R7 ;  /* 0x000c180701007387 */ /* 0x000fe20000100800 */
[----:B-1----:R-:W-:Y:S01]  /*61930*/  IMAD.MOV.U32 R4, RZ, RZ, R18 ;  /* 0x000000ffff047224 */ /* 0x002fe200078e0012 */
[----:B------:R-:W-:-:S05]  /*61940*/  MOV R5, R19 ;  /* 0x0000001300057202 */ /* 0x000fca0000000f00 */
[----:B------:R1:W-:Y:S02]  /*61950*/  LDGSTS.E [R3+0x2f000], [R4.64], P0 ;  /* 0x2f00000004037fae */ /* 0x0003e4000812184a */
[----:B-1----:R-:W-:Y:S01]  /*61960*/  IMAD.MOV.U32 R4, RZ, RZ, R7 ;  /* 0x000000ffff047224 */ /* 0x002fe200078e0007 */
[----:B----4-:R-:W-:-:S05]  /*61970*/  IADD3.X R15, R15, UR7, RZ, P1, !PT ;  /* 0x000000070f0f7c10 */ /* 0x010fca0008ffe4ff */
        /* <DEDUP_REMOVED lines=8> */
[----:B--2---:R-:W-:Y:S01]  /*61a00*/  IMAD.MOV.U32 R5, RZ, RZ, R16 ;  /* 0x000000ffff057224 */ /* 0x004fe200078e0010 */
        /* <DEDUP_REMOVED lines=18> */
[----:B------:R-:W-:Y:S01]  /*61b30*/  IMAD.MOV.U32 R4, RZ, RZ, R11 ;  /* 0x000000ffff047224 */ /* 0x000fe200078e000b */
[----:B------:R-:W-:Y:S02]  /*61b40*/  IADD3 R6, P2, R6, UR9, RZ ;  /* 0x0000000906067c10 */ /* 0x000fe4000ff5e0ff */
[----:B------:R-:W4:Y:S01]  /*61b50*/  LDL.LU R11, [R1+0xe14] ;  /* 0x000e1400010b7983 */ /* 0x000f220000300800 */
[----:B------:R-:W-:-:S03]  /*61b60*/  IMAD.MOV.U32 R5, RZ, RZ, R12 ;  /* 0x000000ffff057224 */ /* 0x000fc600078e000c */
[----:B-1----:R-:W4:Y:S04]  /*61b70*/  LDL.LU R12, [R1+0xe54] ;  /* 0x000e5400010c7983 */ /* 0x002f280000300800 */
[----:B------:R1:W-:Y:S04]  /*61b80*/  STL [R1+0xd18], R13 ;  /* 0x000d180d01007387 */ /* 0x0003e80000100800 */
[----:B------:R1:W-:Y:S02]  /*61b90*/  LDGSTS.E [R3+0x33000], [R4.64], P0 ;  /* 0x3300000004037fae */ /* 0x0003e4000812184a */
[----:B-1----:R-:W-:Y:S01]  /*61ba0*/  IMAD.MOV.U32 R4, RZ, RZ, R13 ;  /* 0x000000ffff047224 */ /* 0x002fe200078e000d */
[----:B---3--:R-:W-:-:S05]  /*61bb0*/  IADD3.X R17, R17, UR7, RZ, P1, !PT ;  /* 0x0000000711117c10 */ /* 0x008fca0008ffe4ff */
[----:B------:R1:W-:Y:S01]  /*61bc0*/  STL [R1+0xd14], R17 ;  /* 0x000d141101007387 */ /* 0x0003e20000100800 */
[----:B------:R-:W-:-:S03]  /*61bd0*/  IADD3.X R14, R14, UR7, RZ, P2, !PT ;  /* 0x000000070e0e7c10 */ /* 0x000fc600097fe4ff */
[----:B------:R3:W-:Y:S04]  /*61be0*/  STL [R1+0xd58], R6 ;  /* 0x000d580601007387 */ /* 0x0007e80000100800 */
[----:B------:R-:W2:Y:S04]  /*61bf0*/  LDL.LU R18, [R1+0xe98] ;  /* 0x000e980001127983 */ /* 0x000ea80000300800 */
[----:B------:R1:W-:Y:S04]  /*61c00*/  STL [R1+0xd54], R14 ;  /* 0x000d540e01007387 */ /* 0x0003e80000100800 */
[----:B------:R-:W2:Y:S04]  /*61c10*/  LDL.LU R13, [R1+0xed8] ;  /* 0x000ed800010d7983 */ /* 0x000ea80000300800 */
[----:B------:R-:W2:Y:S01]  /*61c20*/  LDL.LU R19, [R1+0xe94] ;  /* 0x000e940001137983 */ /* 0x000ea20000300800 */
[----:B------:R-:W-:-:S03]  /*61c30*/  IMAD.MOV.U32 R5, RZ, RZ, R17 ;  /* 0x000000ffff057224 */ /* 0x000fc600078e0011 */
[----:B-1----:R-:W2:Y:S04]  /*61c40*/  LDL.LU R17, [R1+0xed4] ;  /* 0x000ed40001117983 */ /* 0x002ea80000300800 */
[----:B------:R1:W-:Y:S02]  /*61c50*/  LDGSTS.E [R3+0x34000], [R4.64], P0 ;  /* 0x3400000004037fae */ /* 0x0003e4000812184a */
[----:B-1----:R-:W-:Y:S01]  /*61c60*/  IMAD.MOV.U32 R4, RZ, RZ, R6 ;  /* 0x000000ffff047224 */ /* 0x002fe200078e0006 */
[----:B------:R-:W-:Y:S01]  /*61c70*/  MOV R5, R14 ;  /* 0x0000000e00057202 */ /* 0x000fe20000000f00 */
[----:B---3--:R-:W3:Y:S04]  /*61c80*/  LDL.LU R6, [R1+0xf18] ;  /* 0x000f180001067983 */ /* 0x008ee80000300800 */
[----:B------:R-:W3:Y:S04]  /*61c90*/  LDL.LU R14, [R1+0xf58] ;  /* 0x000f5800010e7983 */ /* 0x000ee80000300800 */
        /* <DEDUP_REMOVED lines=8> */
[----:B------:R-:W-:Y:S01]  /*61d20*/  STL [R1+0xdd8], R7 ;  /* 0x000dd80701007387 */ /* 0x000fe20000100800 */
[----:B------:R-:W-:-:S03]  /*61d30*/  IMAD.MOV.U32 R5, RZ, RZ, R16 ;  /* 0x000000ffff057224 */ /* 0x000fc600078e0010 */
[----:B----4-:R-:W4:Y:S04]  /*61d40*/  LDL.LU R15, [R1+0xf14] ;  /* 0x000f1400010f7983 */ /* 0x010f280000300800 */
[----:B------:R1:W-:Y:S04]  /*61d50*/  STL [R1+0xdd4], R8 ;  /* 0x000dd40801007387 */ /* 0x0003e80000100800 */
[----:B-1----:R-:W4:Y:S04]  /*61d60*/  LDL.LU R16, [R1+0xf54] ;  /* 0x000f540001107983 */ /* 0x002f280000300800 */
[----:B------:R1:W-:Y:S02]  /*61d70*/  LDGSTS.E [R3+0x36000], [R4.64], P0 ;  /* 0x3600000004037fae */ /* 0x0003e4000812184a */
[----:B-1----:R-:W-:-:S02]  /*61d80*/  IMAD.MOV.U32 R4, RZ, RZ, R7 ;  /* 0x000000ffff047224 */ /* 0x002fc400078e0007 */
[----:B------:R-:W-:Y:S02]  /*61d90*/  IMAD.MOV.U32 R5, RZ, RZ, R8 ;  /* 0x000000ffff057224 */ /* 0x000fe400078e0008 */
[----:B------:R-:W4:Y:S04]  /*61da0*/  LDL.LU R8, [R1+0xf98] ;  /* 0x000f980001087983 */ /* 0x000f280000300800 */
[----:B------:R1:W-:Y:S04]  /*61db0*/  LDGSTS.E [R3+0x37000], [R4.64], P0 ;  /* 0x3700000004037fae */ /* 0x0003e8000812184a */
[----:B------:R-:W4:Y:S01]  /*61dc0*/  LDL.LU R7, [R1+0xfd8] ;  /* 0x000fd80001077983 */ /* 0x000f220000300800 */
[----:B------:R-:W-:-:S05]  /*61dd0*/  IADD3 R10, P1, R10, UR9, RZ ;  /* 0x000000090a0a7c10 */ /* 0x000fca000ff3e0ff */
[----:B-1----:R-:W-:Y:S01]  /*61de0*/  IMAD.MOV.U32 R4, RZ, RZ, R10 ;  /* 0x000000ffff047224 */ /* 0x002fe200078e000a */
[----:B------:R-:W-:Y:S02]  /*61df0*/  IADD3 R9, P2, R9, UR9, RZ ;  /* 0x0000000909097c10 */ /* 0x000fe4000ff5e0ff */
[----:B------:R-:W-:Y:S01]  /*61e00*/  IADD3.X R11, R11, UR7, RZ, P1, !PT ;  /* 0x000000070b0b7c10 */ /* 0x000fe20008ffe4ff */
[----:B------:R1:W-:Y:S03]  /*61e10*/  STL [R1+0xe18], R10 ;  /* 0x000e180a01007387 */ /* 0x0003e60000100800 */
[----:B------:R-:W-:Y:S02]  /*61e20*/  MOV R5, R11 ;  /* 0x0000000b00057202 */ /* 0x000fe40000000f00 */
[----:B------:R-:W-:Y:S01]  /*61e30*/  IADD3.X R12, R12, UR7, RZ, P2, !PT ;  /* 0x000000070c0c7c10 */ /* 0x000fe200097fe4ff */
[----:B------:R1:W-:Y:S04]  /*61e40*/  STL [R1+0xe14], R11 ;  /* 0x000e140b01007387 */ /* 0x0003e80000100800 */
[----:B------:R1:W-:Y:S04]  /*61e50*/  STL [R1+0xe58], R9 ;  /* 0x000e580901007387 */ /* 0x0003e80000100800 */
[----:B-1----:R-:W4:Y:S04]  /*61e60*/  LDL.LU R10, [R1+0xf94] ;  /* 0x000f9400010a7983 */ /* 0x002f280000300800 */
[----:B------:R1:W-:Y:S04]  /*61e70*/  LDGSTS.E [R3+0x38000], [R4.64], P0 ;  /* 0x3800000004037fae */ /* 0x0003e8000812184a */
[----:B------:R1:W-:Y:S04]  /*61e80*/  STL [R1+0xe54], R12 ;  /* 0x000e540c01007387 */ /* 0x0003e80000100800 */
[----:B------:R-:W4:Y:S01]  /*61e90*/  LDL.LU R11, [R1+0xfd4] ;  /* 0x000fd400010b7983 */ /* 0x000f220000300800 */
[----:B-1----:R-:W-:-:S02]  /*61ea0*/  IMAD.MOV.U32 R4, RZ, RZ, R9 ;  /* 0x000000ffff047224 */ /* 0x002fc400078e0009 */
[----:B------:R-:W-:Y:S01]  /*61eb0*/  IMAD.MOV.U32 R5, RZ, RZ, R12 ;  /* 0x000000ffff057224 */ /* 0x000fe200078e000c */
[----:B------:R-:W4:Y:S04]  /*61ec0*/  LDL.LU R9, [R1+0x14a8] ;  /* 0x0014a80001097983 */ /* 0x000f280000300800 */
[----:B------:R1:W-:Y:S04]  /*61ed0*/  LDGSTS.E [R3+0x39000], [R4.64], P0 ;  /* 0x3900000004037fae */ /* 0x0003e8000812184a */
[----:B------:R-:W4:Y:S01]  /*61ee0*/  LDL.LU R12, [R1+0x1468] ;  /* 0x00146800010c7983 */ /* 0x000f220000300800 */
[----:B--2---:R-:W-:-:S05]  /*61ef0*/  IADD3 R18, P1, R18, UR9, RZ ;  /* 0x0000000912127c10 */ /* 0x004fca000ff3e0ff */
[----:B-1----:R-:W-:Y:S01]  /*61f00*/  IMAD.MOV.U32 R4, RZ, RZ, R18 ;  /* 0x000000ffff047224 */ /* 0x002fe200078e0012 */
[----:B------:R-:W-:Y:S02]  /*61f10*/  IADD3 R13, P2, R13, UR9, RZ ;  /* 0x000000090d0d7c10 */ /* 0x000fe4000ff5e0ff */
[----:B------:R-:W-:Y:S01]  /*61f20*/  IADD3.X R19, R19, UR7, RZ, P1, !PT ;  /* 0x0000000713137c10 */ /* 0x000fe20008ffe4ff */
[----:B------:R-:W-:Y:S01]  /*61f30*/  STL [R1+0xe98], R18 ;  /* 0x000e981201007387 */ /* 0x000fe20000100800 */
[----:B------:R-:W-:-:S03]  /*61f40*/  IADD3.X R17, R17, UR7, RZ, P2, !PT ;  /* 0x0000000711117c10 */ /* 0x000fc600097fe4ff */
[----:B------:R-:W-:Y:S01]  /*61f50*/  IMAD.MOV.U32 R5, RZ, RZ, R19 ;  /* 0x000000ffff057224 */ /* 0x000fe200078e0013 */
[----:B------:R-:W-:Y:S04]  /*61f60*/  STL [R1+0xe94], R19 ;  /* 0x000e941301007387 */ /* 0x000fe80000100800 */
[----:B------:R1:W-:Y:S04]  /*61f70*/  STL [R1+0xed8], R13 ;  /* 0x000ed80d01007387 */ /* 0x0003e80000100800 */
[----:B------:R2:W-:Y:S04]  /*61f80*/  LDGSTS.E [R3+0x3a000], [R4.64], P0 ;  /* 0x3a00000004037fae */ /* 0x0005e8000812184a */
[----:B------:R-:W-:Y:S01]  /*61f90*/  STL [R1+0xed4], R17 ;  /* 0x000ed41101007387 */ /* 0x000fe20000100800 */
[----:B--2---:R-:W-:-:S03]  /*61fa0*/  IMAD.MOV.U32 R4, RZ, RZ, R13 ;  /* 0x000000ffff047224 */ /* 0x004fc600078e000d */
[----:B-1----:R-:W2:Y:S04]  /*61fb0*/  LDL.LU R13, [R1+0x149c] ;  /* 0x00149c00010d7983 */ /* 0x002ea80000300800 */
[----:B------:R-:W2:Y:S01]  /*61fc0*/  LDL.LU R18, [R1+0x145c] ;  /* 0x00145c0001127983 */ /* 0x000ea20000300800 */
[----:B---3--:R-:W-:Y:S02]  /*61fd0*/  IADD3 R6, P1, R6, UR9, RZ ;  /* 0x0000000906067c10 */ /* 0x008fe4000ff3e0ff */
[----:B------:R-:W-:Y:S02]  /*61fe0*/  MOV R5, R17 ;  /* 0x0000001100057202 */ /* 0x000fe40000000f00 */
[----:B------:R-:W-:Y:S01]  /*61ff0*/  IADD3 R14, P2, R14, UR9, RZ ;  /* 0x000000090e0e7c10 */ /* 0x000fe2000ff5e0ff */
[----:B------:R1:W-:Y:S04]  /*62000*/  STL [R1+0xf18], R6 ;  /* 0x000f180601007387 */ /* 0x0003e80000100800 */
[----:B------:R3:W-:Y:S02]  /*62010*/  LDGSTS.E [R3+0x3b000], [R4.64], P0 ;  /* 0x3b00000004037fae */ /* 0x0007e4000812184a */
[----:B---3--:R-:W-:Y:S01]  /*62020*/  IMAD.MOV.U32 R4, RZ, RZ, R6 ;  /* 0x000000ffff047224 */ /* 0x008fe200078e0006 */
[----:B----4-:R-:W-:-:S05]  /*62030*/  IADD3.X R15, R15, UR7, RZ, P1, !PT ;  /* 0x000000070f0f7c10 */ /* 0x010fca0008ffe4ff */
[----:B------:R-:W-:Y:S01]  /*62040*/  IMAD.MOV.U32 R5, RZ, RZ, R15 ;  /* 0x000000ffff057224 */ /* 0x000fe200078e000f */
[----:B------:R3:W-:Y:S01]  /*62050*/  STL [R1+0xf14], R15 ;  /* 0x000f140f01007387 */ /* 0x0007e20000100800 */
[----:B------:R-:W-:-:S03]  /*62060*/  IADD3.X R16, R16, UR7, RZ, P2, !PT ;  /* 0x0000000710107c10 */ /* 0x000fc600097fe4ff */
[----:B------:R4:W-:Y:S04]  /*62070*/  STL [R1+0xf58], R14 ;  /* 0x000f580e01007387 */ /* 0x0009e80000100800 */
[----:B-1----:R-:W2:Y:S04]  /*62080*/  LDL.LU R6, [R1+0x1428] ;  /* 0x0014280001067983 */ /* 0x002ea80000300800 */
[----:B------:R1:W-:Y:S04]  /*62090*/  STL [R1+0xf54], R16 ;  /* 0x000f541001007387 */ /* 0x0003e80000100800 */
[----:B------:R1:W-:Y:S04]  /*620a0*/  LDGSTS.E [R3+0x3c000], [R4.64], P0 ;  /* 0x3c00000004037fae */ /* 0x0003e8000812184a */
[----:B---3--:R-:W3:Y:S01]  /*620b0*/  LDL.LU R15, [R1+0x13e8] ;  /* 0x0013e800010f7983 */ /* 0x008ee20000300800 */
[----:B------:R-:W-:Y:S01]  /*620c0*/  IADD3 R8, P1, R8, UR9, RZ ;  /* 0x0000000908087c10 */ /* 0x000fe2000ff3e0ff */
[----:B-1----:R-:W-:-:S02]  /*620d0*/  IMAD.MOV.U32 R4, RZ, RZ, R14 ;  /* 0x000000ffff047224 */ /* 0x002fc400078e000e */
[----:B----4-:R-:W3:Y:S01]  /*620e0*/  LDL.LU R14, [R1+0x141c] ;  /* 0x00141c00010e7983 */ /* 0x010ee20000300800 */
[----:B------:R-:W-:-:S03]  /*620f0*/  IMAD.MOV.U32 R5, RZ, RZ, R16 ;  /* 0x000000ffff057224 */ /* 0x000fc600078e0010 */
[----:B------:R-:W3:Y:S01]  /*62100*/  LDL.LU R16, [R1+0x13dc] ;  /* 0x0013dc0001107983 */ /* 0x000ee20000300800 */
[----:B------:R-:W-:-:S03]  /*62110*/  IADD3 R7, P2, R7, UR9, RZ ;  /* 0x0000000907077c10 */ /* 0x000fc6000ff5e0ff */
[----:B------:R-:W-:Y:S04]  /*62120*/  STL [R1+0xf98], R8 ;  /* 0x000f980801007387 */ /* 0x000fe80000100800 */
[----:B------:R1:W-:Y:S02]  /*62130*/  LDGSTS.E [R3+0x3d000], [R4.64], P0 ;  /* 0x3d00000004037fae */ /* 0x0003e4000812184a */
[----:B-1----:R-:W-:Y:S01]  /*62140*/  IMAD.MOV.U32 R4, RZ, RZ, R8 ;  /* 0x000000ffff047224 */ /* 0x002fe200078e0008 */
[----:B------:R-:W-:-:S04]  /*62150*/  IADD3.X R10, R10, UR7, RZ, P1, !PT ;  /* 0x000000070a0a7c10 */ /* 0x000fc80008ffe4ff */
[----:B------:R-:W-:Y:S01]  /*62160*/  MOV R5, R10 ;  /* 0x0000000a00057202 */ /* 0x000fe20000000f00 */
[----:B------:R1:W-:Y:S04]  /*62170*/  STL [R1+0xf94], R10 ;  /* 0x000f940a01007387 */ /* 0x0003e80000100800 */
[----:B------:R-:W-:Y:S01]  /*62180*/  STL [R1+0xfd8], R7 ;  /* 0x000fd80701007387 */ /* 0x000fe20000100800 */
[----:B------:R-:W-:-:S03]  /*62190*/  IADD3.X R11, R11, UR7, RZ, P2, !PT ;  /* 0x000000070b0b7c10 */ /* 0x000fc600097fe4ff */
[----:B------:R1:W-:Y:S04]  /*621a0*/  LDGSTS.E [R3+0x3e000], [R4.64], P0 ;  /* 0x3e00000004037fae */ /* 0x0003e8000812184a */
[----:B-1----:R-:W3:Y:S01]  /*621b0*/  LDL.LU R10, [R1+0x13a8] ;  /* 0x0013a800010a7983 */ /* 0x002ee20000300800 */
[----:B------:R-:W-:-:S03]  /*621c0*/  IADD3 R9, P1, R9, UR9, RZ ;  /* 0x0000000909097c10 */ /* 0x000fc6000ff3e0ff */
[----:B------:R1:W-:Y:S04]  /*621d0*/  STL [R1+0xfd4], R11 ;  /* 0x000fd40b01007387 */ /* 0x0003e80000100800 */
[----:B------:R-:W3:Y:S01]  /*621e0*/  LDL.LU R8, [R1+0x1368] ;  /* 0x0013680001087983 */ /* 0x000ee20000300800 */
[----:B------:R-:W-:-:S03]  /*621f0*/  IMAD.MOV.U32 R4, RZ, RZ, R7 ;  /* 0x000000ffff047224 */ /* 0x000fc600078e0007 */
[----:B------:R-:W3:Y:S01]  /*62200*/  LDL.LU R17, [R1+0x139c] ;  /* 0x00139c0001117983 */ /* 0x000ee20000300800 */
[----:B------:R-:W-:Y:S01]  /*62210*/  IMAD.MOV.U32 R5, RZ, RZ, R11 ;  /* 0x000000ffff057224 */ /* 0x000fe200078e000b */
[----:B------:R-:W-:Y:S02]  /*62220*/  IADD3 R12, P2, R12, UR9, RZ ;  /* 0x000000090c0c7c10 */ /* 0x000fe4000ff5e0ff */
[----:B-1----:R-:W3:Y:S01]  /*62230*/  LDL.LU R11, [R1+0x135c] ;  /* 0x00135c00010b7983 */ /* 0x002ee20000300800 */
[----:B------:R-:W-:-:S03]  /*62240*/  LOP3.LUT R7, R3, 0x10, RZ, 0x3c, !PT ;  /* 0x0000001003077812 */ /* 0x000fc600078e3cff */
[----:B------:R1:W-:Y:S04]  /*62250*/  LDGSTS.E [R3+0x3f000], [R4.64], P0 ;  /* 0x3f00000004037fae */ /* 0x0003e8000812184a */
[----:B------:R-:W-:Y:S04]  /*62260*/  STL [R1+0x14a8], R9 ;  /* 0x0014a80901007387 */ /* 0x000fe80000100800 */
[----:B------:R-:W-:Y:S01]  /*62270*/  STL [R1+0x1468], R12 ;  /* 0x0014680c01007387 */ /* 0x000fe20000100800 */
[----:B-1----:R-:W-:Y:S01]  /*62280*/  IMAD.MOV.U32 R4, RZ, RZ, R9 ;  /* 0x000000ffff047224 */ /* 0x002fe200078e0009 */
[----:B--2---:R-:W-:-:S02]  /*62290*/  IADD3.X R13, R13, UR7, RZ, P1, !PT ;  /* 0x000000070d0d7c10 */ /* 0x004fc40008ffe4ff */
[----:B------:R-:W-:-:S03]  /*622a0*/  IADD3.X R18, R18, UR7, RZ, P2, !PT ;  /* 0x0000000712127c10 */ /* 0x000fc600097fe4ff */
[----:B------:R-:W-:Y:S01]  /*622b0*/  IMAD.MOV.U32 R5, RZ, RZ, R13 ;  /* 0x000000ffff057224 */ /* 0x000fe200078e000d */
[----:B------:R1:W-:Y:S04]  /*622c0*/  STL [R1+0x149c], R13 ;  /* 0x00149c0d01007387 */ /* 0x0003e80000100800 */
[----:B------:R2:W-:Y:S04]  /*622d0*/  LDGSTS.E [R7+0x200], [R4.64], P0 ;  /* 0x0020000004077fae */ /* 0x0005e8000812184a */
[----:B-1----:R-:W4:Y:S04]  /*622e0*/  LDL.LU R13, [R1+0x1328] ;  /* 0x00132800010d7983 */ /* 0x002f280000300800 */
[----:B------:R1:W-:Y:S01]  /*622f0*/  STL [R1+0x145c], R18 ;  /* 0x00145c1201007387 */ /* 0x0003e20000100800 */
[----:B--2---:R-:W-:-:S03]  /*62300*/  MOV R5, R18 ;  /* 0x0000001200057202 */ /* 0x004fc60000000f00 */
[----:B------:R-:W2:Y:S01]  /*62310*/  LDL.LU R9, [R1+0x12e8] ;  /* 0x0012e80001097983 */ /* 0x000ea20000300800 */
[----:B------:R-:W-:-:S03]  /*62320*/  IMAD.MOV.U32 R4, RZ, RZ, R12 ;  /* 0x000000ffff047224 */ /* 0x000fc600078e000c */
[----:B-1----:R-:W2:Y:S04]  /*62330*/  LDL.LU R18, [R1+0x131c] ;  /* 0x00131c0001127983 */ /* 0x002ea80000300800 */
[----:B------:R-:W2:Y:S04]  /*62340*/  LDL.LU R12, [R1+0x12dc] ;  /* 0x0012dc00010c7983 */ /* 0x000ea80000300800 */
[----:B------:R1:W-:Y:S01]  /*62350*/  LDGSTS.E [R7+0x1200], [R4.64], P0 ;  /* 0x0120000004077fae */ /* 0x0003e2000812184a */
[----:B------:R-:W-:-:S05]  /*62360*/  IADD3 R6, P1, R6, UR9, RZ ;  /* 0x0000000906067c10 */ /* 0x000fca000ff3e0ff */
[----:B------:R-:W-:Y:S01]  /*62370*/  STL [R1+0x1428], R6 ;  /* 0x0014280601007387 */ /* 0x000fe20000100800 */
[----:B-1----:R-:W-:Y:S01]  /*62380*/  IMAD.MOV.U32 R4, RZ, RZ, R6 ;  /* 0x000000ffff047224 */ /* 0x002fe200078e0006 */
[----:B---3--:R-:W-:Y:S02]  /*62390*/  IADD3 R15, P2, R15, UR9, RZ ;  /* 0x000000090f0f7c10 */ /* 0x008fe4000ff5e0ff */
[----:B------:R-:W-:Y:S02]  /*623a0*/  IADD3.X R14, R14, UR7, RZ, P1, !PT ;  /* 0x000000070e0e7c10 */ /* 0x000fe40008ffe4ff */
[----:B------:R-:W-:-:S03]  /*623b0*/  IADD3.X R16, R16, UR7, RZ, P2, !PT ;  /* 0x0000000710107c10 */ /* 0x000fc600097fe4ff */
[----:B------:R-:W-:Y:S01]  /*623c0*/  IMAD.MOV.U32 R5, RZ, RZ, R14 ;  /* 0x000000ffff057224 */ /* 0x000fe200078e000e */
[----:B------:R1:W-:Y:S04]  /*623d0*/  STL [R1+0x141c], R14 ;  /* 0x00141c0e01007387 */ /* 0x0003e80000100800 */
[----:B------:R-:W-:Y:S04]  /*623e0*/  STL [R1+0x13e8], R15 ;  /* 0x0013e80f01007387 */ /* 0x000fe80000100800 */
[----:B------:R3:W-:Y:S04]  /*623f0*/  LDGSTS.E [R7+0x2200], [R4.64], P0 ;  /* 0x0220000004077fae */ /* 0x0007e8000812184a */
[----:B-1----:R-:W2:Y:S04]  /*62400*/  LDL.LU R14, [R1+0x12a8] ;  /* 0x0012a800010e7983 */ /* 0x002ea80000300800 */
[----:B------:R1:W-:Y:S04]  /*62410*/  STL [R1+0x13dc], R16 ;  /* 0x0013dc1001007387 */ /* 0x0003e80000100800 */
[----:B------:R-:W2:Y:S01]  /*62420*/  LDL.LU R6, [R1+0x1268] ;  /* 0x0012680001067983 */ /* 0x000ea20000300800 */
[----:B---3--:R-:W-:-:S03]  /*62430*/  IMAD.MOV.U32 R5, RZ, RZ, R16 ;  /* 0x000000ffff057224 */ /* 0x008fc600078e0010 */
[----:B-1----:R-:W3:Y:S01]  /*62440*/  LDL.LU R16, [R1+0x129c] ;  /* 0x00129c0001107983 */ /* 0x002ee20000300800 */
[----:B------:R-:W-:-:S03]  /*62450*/  IMAD.MOV.U32 R4, RZ, RZ, R15 ;  /* 0x000000ffff047224 */ /* 0x000fc600078e000f */
[----:B------:R-:W3:Y:S04]  /*62460*/  LDL.LU R15, [R1+0x125c] ;  /* 0x00125c00010f7983 */ /* 0x000ee80000300800 */
[----:B------:R1:W-:Y:S01]  /*62470*/  LDGSTS.E [R7+0x3200], [R4.64], P0 ;  /* 0x0320000004077fae */ /* 0x0003e2000812184a */
[----:B------:R-:W-:Y:S02]  /*62480*/  IADD3 R10, P1, R10, UR9, RZ ;  /* 0x000000090a0a7c10 */ /* 0x000fe4000ff3e0ff */
[----:B------:R-:W-:Y:S02]  /*62490*/  IADD3 R8, P2, R8, UR9, RZ ;  /* 0x0000000908087c10 */ /* 0x000fe4000ff5e0ff */
[----:B------:R-:W-:Y:S01]  /*624a0*/  IADD3.X R17, R17, UR7, RZ, P1, !PT ;  /* 0x0000000711117c10 */ /* 0x000fe20008ffe4ff */
[----:B------:R1:W-:Y:S02]  /*624b0*/  STL [R1+0x13a8], R10 ;  /* 0x0013a80a01007387 */ /* 0x0003e40000100800 */
[----:B-1----:R-:W-:Y:S01]  /*624c0*/  IMAD.MOV.U32 R4, RZ, RZ, R10 ;  /* 0x000000ffff047224 */ /* 0x002fe200078e000a */
[----:B------:R-:W-:Y:S01]  /*624d0*/  IADD3.X R11, R11, UR7, RZ, P2, !PT ;  /* 0x000000070b0b7c10 */ /* 0x000fe200097fe4ff */
[----:B------:R1:W-:Y:S01]  /*624e0*/  STL [R1+0x139c], R17 ;  /* 0x00139c1101007387 */ /* 0x0003e20000100800 */
[----:B------:R-:W-:-:S03]  /*624f0*/  MOV R5, R17 ;  /* 0x0000001100057202 */ /* 0x000fc60000000f00 */
[----:B------:R1:W-:Y:S04]  /*62500*/  STL [R1+0x1368], R8 ;  /* 0x0013680801007387 */ /* 0x0003e80000100800 */
[----:B------:R-:W3:Y:S04]  /*62510*/  LDL.LU R10, [R1+0x1228] ;  /* 0x00122800010a7983 */ /* 0x000ee80000300800 */
[----:B------:R1:W-:Y:S04]  /*62520*/  STL [R1+0x135c], R11 ;  /* 0x00135c0b01007387 */ /* 0x0003e80000100800 */
[----:B------:R-:W3:Y:S04]  /*62530*/  LDL.LU R19, [R1+0x11e8] ;  /* 0x0011e80001137983 */ /* 0x000ee80000300800 */
[----:B-1----:R-:W3:Y:S04]  /*62540*/  LDL.LU R17, [R1+0x121c] ;  /* 0x00121c0001117983 */ /* 0x002ee80000300800 */
[----:B------:R1:W-:Y:S04]  /*62550*/  LDGSTS.E [R7+0x4200], [R4.64], P0 ;  /* 0x0420000004077fae */ /* 0x0003e8000812184a */
[----:B------:R-:W3:Y:S01]  /*62560*/  LDL.LU R20, [R1+0x11dc] ;  /* 0x0011dc0001147983 */ /* 0x000ee20000300800 */
[----:B-1----:R-:W-:-:S02]  /*62570*/  IMAD.MOV.U32 R4, RZ, RZ, R8 ;  /* 0x000000ffff047224 */ /* 0x002fc400078e0008 */
[----:B------:R-:W-:Y:S01]  /*62580*/  IMAD.MOV.U32 R5, RZ, RZ, R11 ;  /* 0x000000ffff057224 */ /* 0x000fe200078e000b */
[----:B------:R-:W3:Y:S04]  /*62590*/  LDL.LU R8, [R1+0x11a8] ;  /* 0x0011a80001087983 */ /* 0x000ee80000300800 */
[----:B------:R-:W3:Y:S04]  /*625a0*/  LDL.LU R11, [R1+0x1168] ;  /* 0x00116800010b7983 */ /* 0x000ee80000300800 */
[----:B------:R1:W-:Y:S01]  /*625b0*/  LDGSTS.E [R7+0x5200], [R4.64], P0 ;  /* 0x0520000004077fae */ /* 0x0003e2000812184a */
[----:B----4-:R-:W-:-:S05]  /*625c0*/  IADD3 R13, P1, R13, UR9, RZ ;  /* 0x000000090d0d7c10 */ /* 0x010fca000ff3e0ff */
[----:B------:R4:W-:Y:S01]  /*625d0*/  STL [R1+0x1328], R13 ;  /* 0x0013280d01007387 */ /* 0x0009e20000100800 */
[----:B--2---:R-:W-:Y:S02]  /*625e0*/  IADD3 R9, P2, R9, UR9, RZ ;  /* 0x0000000909097c10 */ /* 0x004fe4000ff5e0ff */
        /* <DEDUP_REMOVED lines=10> */
[----:B-1----:R-:W-:Y:S01]  /*62690*/  IMAD.MOV.U32 R4, RZ, RZ, R9 ;  /* 0x000000ffff047224 */ /* 0x002fe200078e0009 */
[----:B------:R-:W-:Y:S01]  /*626a0*/  MOV R5, R12 ;  /* 0x0000000c00057202 */ /* 0x000fe20000000f00 */
[----:B--2---:R-:W2:Y:S04]  /*626b0*/  LDL.LU R9, [R1+0x1128] ;  /* 0x0011280001097983 */ /* 0x004ea80000300800 */
[----:B------:R-:W2:Y:S04]  /*626c0*/  LDL.LU R12, [R1+0x10e8] ;  /* 0x0010e800010c7983 */ /* 0x000ea80000300800 */
[----:B------:R1:W-:Y:S01]  /*626d0*/  LDGSTS.E [R7+0x7200], [R4.64], P0 ;  /* 0x0720000004077fae */ /* 0x0003e2000812184a */
[----:B------:R-:W-:-:S05]  /*626e0*/  IADD3 R14, P1, R14, UR9, RZ ;  /* 0x000000090e0e7c10 */ /* 0x000fca000ff3e0ff */
[----:B------:R1:W-:Y:S01]  /*626f0*/  STL [R1+0x12a8], R14 ;  /* 0x0012a80e01007387 */ /* 0x0003e20000100800 */
[----:B------:R-:W-:Y:S02]  /*62700*/  IADD3 R6, P2, R6, UR9, RZ ;  /* 0x0000000906067c10 */ /* 0x000fe4000ff5e0ff */
[----:B---3--:R-:W-:Y:S01]  /*62710*/  IADD3.X R16, R16, UR7, RZ, P1, !PT ;  /* 0x0000000710107c10 */ /* 0x008fe20008ffe4ff */
[----:B-1----:R-:W-:Y:S01]  /*62720*/  IMAD.MOV.U32 R4, RZ, RZ, R14 ;  /* 0x000000ffff047224 */ /* 0x002fe200078e000e */
[----:B------:R-:W-:-:S03]  /*62730*/  IADD3.X R15, R15, UR7, RZ, P2, !PT ;  /* 0x000000070f0f7c10 */ /* 0x000fc600097fe4ff */
[----:B------:R1:W-:Y:S04]  /*62740*/  STL [R1+0x129c], R16 ;  /* 0x00129c1001007387 */ /* 0x0003e80000100800 */
[----:B------:R-:W-:Y:S01]  /*62750*/  STL [R1+0x1268], R6 ;  /* 0x0012680601007387 */ /* 0x000fe20000100800 */
[----:B------:R-:W-:-:S03]  /*62760*/  IMAD.MOV.U32 R5, RZ, RZ, R16 ;  /* 0x000000ffff057224 */ /* 0x000fc600078e0010 */
[----:B------:R-:W2:Y:S04]  /*62770*/  LDL.LU R14, [R1+0x111c] ;  /* 0x00111c00010e7983 */ /* 0x000ea80000300800 */
[----:B------:R1:W-:Y:S04]  /*62780*/  STL [R1+0x125c], R15 ;  /* 0x00125c0f01007387 */ /* 0x0003e80000100800 */
[----:B-1----:R-:W2:Y:S04]  /*62790*/  LDL.LU R16, [R1+0x10dc] ;  /* 0x0010dc0001107983 */ /* 0x002ea80000300800 */
[----:B------:R1:W-:Y:S02]  /*627a0*/  LDGSTS.E [R7+0x8200], [R4.64], P0 ;  /* 0x0820000004077fae */ /* 0x0003e4000812184a */
[----:B-1----:R-:W-:-:S02]  /*627b0*/  IMAD.MOV.U32 R4, RZ, RZ, R6 ;  /* 0x000000ffff047224 */ /* 0x002fc400078e0006 */
[----:B------:R-:W-:Y:S02]  /*627c0*/  IMAD.MOV.U32 R5, RZ, RZ, R15 ;  /* 0x000000ffff057224 */ /* 0x000fe400078e000f */
[----:B------:R-:W2:Y:S04]  /*627d0*/  LDL.LU R15, [R1+0x10a8] ;  /* 0x0010a800010f7983 */ /* 0x000ea80000300800 */
[----:B------:R1:W-:Y:S04]  /*627e0*/  LDGSTS.E [R7+0x9200], [R4.64], P0 ;  /* 0x0920000004077fae */ /* 0x0003e8000812184a */
[----:B------:R-:W2:Y:S01]  /*627f0*/  LDL.LU R6, [R1+0x1068] ;  /* 0x0010680001067983 */ /* 0x000ea20000300800 */
[----:B------:R-:W-:-:S05]  /*62800*/  IADD3 R10, P1, R10, UR9, RZ ;  /* 0x000000090a0a7c10 */ /* 0x000fca000ff3e0ff */
[----:B-1----:R-:W-:Y:S01]  /*62810*/  IMAD.MOV.U32 R4, RZ, RZ, R10 ;  /* 0x000000ffff047224 */ /* 0x002fe200078e000a */
[----:B------:R-:W-:Y:S02]  /*62820*/  IADD3 R19, P2, R19, UR9, RZ ;  /* 0x0000000913137c10 */ /* 0x000fe4000ff5e0ff */
[----:B------:R-:W-:Y:S01]  /*62830*/  IADD3.X R17, R17, UR7, RZ, P1, !PT ;  /* 0x0000000711117c10 */ /* 0x000fe20008ffe4ff */
[----:B------:R-:W-:Y:S03]  /*62840*/  STL [R1+0x1228], R10 ;  /* 0x0012280a01007387 */ /* 0x000fe60000100800 */
[----:B------:R-:W-:Y:S01]  /*62850*/  MOV R5, R17 ;  /* 0x0000001100057202 */ /* 0x000fe20000000f00 */
[----:B------:R1:W-:Y:S01]  /*62860*/  STL [R1+0x121c], R17 ;  /* 0x00121c1101007387 */ /* 0x0003e20000100800 */
[----:B------:R-:W-:-:S03]  /*62870*/  IADD3.X R20, R20, UR7, RZ, P2, !PT ;  /* 0x0000000714147c10 */ /* 0x000fc600097fe4ff */
[----:B------:R-:W-:Y:S04]  /*62880*/  STL [R1+0x11e8], R19 ;  /* 0x0011e81301007387 */ /* 0x000fe80000100800 */
[----:B------:R1:W-:Y:S04]  /*62890*/  LDGSTS.E [R7+0xa200], [R4.64], P0 ;  /* 0x0a20000004077fae */ /* 0x0003e8000812184a */
[----:B-1----:R-:W2:Y:S01]  /*628a0*/  LDL.LU R17, [R1+0x109c] ;  /* 0x00109c0001117983 */ /* 0x002ea20000300800 */
[----:B------:R-:W-:-:S03]  /*628b0*/  IADD3 R8, P1, R8, UR9, RZ ;  /* 0x0000000908087c10 */ /* 0x000fc6000ff3e0ff */
[----:B------:R-:W-:Y:S01]  /*628c0*/  STL [R1+0x11dc], R20 ;  /* 0x0011dc1401007387 */ /* 0x000fe20000100800 */
[----:B------:R-:W-:Y:S01]  /*628d0*/  IADD3 R11, P2, R11, UR9, RZ ;  /* 0x000000090b0b7c10 */ /* 0x000fe2000ff5e0ff */
[----:B------:R-:W-:Y:S02]  /*628e0*/  IMAD.MOV.U32 R4, RZ, RZ, R19 ;  /* 0x000000ffff047224 */ /* 0x000fe400078e0013 */
[----:B------:R-:W2:Y:S01]  /*628f0*/  LDL.LU R10, [R1+0x105c] ;  /* 0x00105c00010a7983 */ /* 0x000ea20000300800 */
[----:B------:R-:W-:-:S03]  /*62900*/  IMAD.MOV.U32 R5, RZ, RZ, R20 ;  /* 0x000000ffff057224 */ /* 0x000fc600078e0014 */
[----:B------:R-:W-:Y:S04]  /*62910*/  STL [R1+0x11a8], R8 ;  /* 0x0011a80801007387 */ /* 0x000fe80000100800 */
        /* <DEDUP_REMOVED lines=11> */
[----:B----4-:R-:W-:-:S03]  /*629d0*/  MOV R5, R18 ;  /* 0x0000001200057202 */ /* 0x010fc60000000f00 */
[----:B-1----:R-:W4:Y:S01]  /*629e0*/  LDL.LU R18, [R1+0x101c] ;  /* 0x00101c0001127983 */ /* 0x002f220000300800 */
[----:B------:R-:W-:-:S03]  /*629f0*/  IMAD.MOV.U32 R4, RZ, RZ, R11 ;  /* 0x000000ffff047224 */ /* 0x000fc600078e000b */
[----:B------:R-:W4:Y:S01]  /*62a00*/  LDL.LU R11, [R1+0x4dc] ;  /* 0x0004dc00010b7983 */ /* 0x000f220000300800 */
[----:B--2---:R-:W-:Y:S02]  /*62a10*/  IADD3 R9, P1, R9, UR9, RZ ;  /* 0x0000000909097c10 */ /* 0x004fe4000ff3e0ff */
[----:B------:R-:W-:Y:S01]  /*62a20*/  IADD3 R12, P2, R12, UR9, RZ ;  /* 0x000000090c0c7c10 */ /* 0x000fe2000ff5e0ff */
[----:B------:R1:W-:Y:S04]  /*62a30*/  LDGSTS.E [R7+0xd200], [R4.64], P0 ;  /* 0x0d20000004077fae */ /* 0x0003e8000812184a */
[----:B------:R-:W-:Y:S01]  /*62a40*/  STL [R1+0x1128], R9 ;  /* 0x0011280901007387 */ /* 0x000fe20000100800 */
[----:B-1----:R-:W-:Y:S01]  /*62a50*/  IMAD.MOV.U32 R4, RZ, RZ, R9 ;  /* 0x000000ffff047224 */ /* 0x002fe200078e0009 */
[----:B------:R-:W-:-:S05]  /*62a60*/  IADD3.X R14, R14, UR7, RZ, P1, !PT ;  /* 0x000000070e0e7c10 */ /* 0x000fca0008ffe4ff */
        /* <DEDUP_REMOVED lines=10> */
[----:B-1----:R-:W2:Y:S01]  /*62b10*/  LDL.LU R16, [R1+0x51c] ;  /* 0x00051c0001107983 */ /* 0x002ea20000300800 */
[----:B------:R-:W-:-:S03]  /*62b20*/  IMAD.MOV.U32 R4, RZ, RZ, R12 ;  /* 0x000000ffff047224 */ /* 0x000fc600078e000c */
[----:B------:R-:W2:Y:S01]  /*62b30*/  LDL.LU R12, [R1+0x55c] ;  /* 0x00055c00010c7983 */ /* 0x000ea20000300800 */
[----:B------:R-:W-:-:S03]  /*62b40*/  IADD3 R6, P2, R6, UR9, RZ ;  /* 0x0000000906067c10 */ /* 0x000fc6000ff5e0ff */
[----:B------:R1:W-:Y:S04]  /*62b50*/  STL [R1+0x10a8], R15 ;  /* 0x0010a80f01007387 */ /* 0x0003e80000100800 */
[----:B------:R1:W-:Y:S02]  /*62b60*/  LDGSTS.E [R7+0xf200], [R4.64], P0 ;  /* 0x0f20000004077fae */ /* 0x0003e4000812184a */
[----:B-1----:R-:W-:Y:S01]  /*62b70*/  IMAD.MOV.U32 R4, RZ, RZ, R15 ;  /* 0x000000ffff047224 */ /* 0x002fe200078e000f */
[----:B------:R-:W-:-:S05]  /*62b80*/  IADD3.X R17, R17, UR7, RZ, P1, !PT ;  /* 0x0000000711117c10 */ /* 0x000fca0008ffe4ff */
[----:B------:R1:W-:Y:S01]  /*62b90*/  STL [R1+0x109c], R17 ;  /* 0x00109c1101007387 */ /* 0x0003e20000100800 */
[----:B------:R-:W-:-:S03]  /*62ba0*/  IADD3.X R10, R10, UR7, RZ, P2, !PT ;  /* 0x000000070a0a7c10 */ /* 0x000fc600097fe4ff */
[----:B------:R1:W-:Y:S01]  /*62bb0*/  STL [R1+0x1068], R6 ;  /* 0x0010680601007387 */ /* 0x0003e20000100800 */
[----:B------:R-:W-:-:S03]  /*62bc0*/  MOV R5, R17 ;  /* 0x0000001100057202 */ /* 0x000fc60000000f00 */
[----:B------:R-:W2:Y:S04]  /*62bd0*/  LDL.LU R15, [R1+0x5a0] ;  /* 0x0005a000010f7983 */ /* 0x000ea80000300800 */
[----:B------:R1:W-:Y:S04]  /*62be0*/  STL [R1+0x105c], R10 ;  /* 0x00105c0a01007387 */ /* 0x0003e80000100800 */
[----:B------:R-:W2:Y:S04]  /*62bf0*/  LDL.LU R19, [R1+0x5e0] ;  /* 0x0005e00001137983 */ /* 0x000ea80000300800 */
[----:B-1----:R-:W2:Y:S04]  /*62c00*/  LDL.LU R17, [R1+0x59c] ;  /* 0x00059c0001117983 */ /* 0x002ea80000300800 */
[----:B------:R1:W-:Y:S04]  /*62c10*/  LDGSTS.E [R7+0x10200], [R4.64], P0 ;  /* 0x1020000004077fae */ /* 0x0003e8000812184a */
[----:B------:R-:W2:Y:S01]  /*62c20*/  LDL.LU R20, [R1+0x5dc] ;  /* 0x0005dc0001147983 */ /* 0x000ea20000300800 */
[----:B-1----:R-:W-:-:S02]  /*62c30*/  IMAD.MOV.U32 R4, RZ, RZ, R6 ;  /* 0x000000ffff047224 */ /* 0x002fc400078e0006 */
[----:B------:R-:W-:Y:S01]  /*62c40*/  IMAD.MOV.U32 R5, RZ, RZ, R10 ;  /* 0x000000ffff057224 */ /* 0x000fe200078e000a */
[----:B------:R-:W2:Y:S04]  /*62c50*/  LDL.LU R6, [R1+0x620] ;  /* 0x0006200001067983 */ /* 0x000ea80000300800 */
[----:B------:R-:W2:Y:S04]  /*62c60*/  LDL.LU R10, [R1+0x660] ;  /* 0x00066000010a7983 */ /* 0x000ea80000300800 */
[----:B------:R1:W-:Y:S01]  /*62c70*/  LDGSTS.E [R7+0x11200], [R4.64], P0 ;  /* 0x1120000004077fae */ /* 0x0003e2000812184a */
[----:B---3--:R-:W-:-:S05]  /*62c80*/  IADD3 R13, P1, R13, UR9, RZ ;  /* 0x000000090d0d7c10 */ /* 0x008fca000ff3e0ff */
[----:B------:R3:W-:Y:S01]  /*62c90*/  STL [R1+0x1028], R13 ;  /* 0x0010280d01007387 */ /* 0x0007e20000100800 */
[----:B------:R-:W-:Y:S02]  /*62ca0*/  IADD3 R8, P2, R8, UR9, RZ ;  /* 0x0000000908087c10 */ /* 0x000fe4000ff5e0ff */
[----:B----4-:R-:W-:Y:S01]  /*62cb0*/  IADD3.X R18, R18, UR7, RZ, P1, !PT ;  /* 0x0000000712127c10 */ /* 0x010fe20008ffe4ff */
        /* <DEDUP_REMOVED lines=9> */
[----:B-1----:R-:W-:Y:S01]  /*62d50*/  IMAD.MOV.U32 R4, RZ, RZ, R8 ;  /* 0x000000ffff047224 */ /* 0x002fe200078e0008 */
[----:B------:R-:W-:Y:S01]  /*62d60*/  MOV R5, R11 ;  /* 0x0000000b00057202 */ /* 0x000fe20000000f00 */
[----:B----4-:R-:W4:Y:S04]  /*62d70*/  LDL.LU R8, [R1+0x6a0] ;  /* 0x0006a00001087983 */ /* 0x010f280000300800 */
[----:B------:R-:W4:Y:S04]  /*62d80*/  LDL.LU R11, [R1+0x6e0] ;  /* 0x0006e000010b7983 */ /* 0x000f280000300800 */
[----:B------:R1:W-:Y:S01]  /*62d90*/  LDGSTS.E [R7+0x13200], [R4.64], P0 ;  /* 0x1320000004077fae */ /* 0x0003e2000812184a */
[----:B------:R-:W-:-:S05]  /*62da0*/  IADD3 R14, P1, R14, UR9, RZ ;  /* 0x000000090e0e7c10 */ /* 0x000fca000ff3e0ff */
[----:B------:R1:W-:Y:S01]  /*62db0*/  STL [R1+0x520], R14 ;  /* 0x0005200e01007387 */ /* 0x0003e20000100800 */
[----:B------:R-:W-:Y:S02]  /*62dc0*/  IADD3 R9, P2, R9, UR9, RZ ;  /* 0x0000000909097c10 */ /* 0x000fe4000ff5e0ff */
[----:B--2---:R-:W-:Y:S01]  /*62dd0*/  IADD3.X R16, R16, UR7, RZ, P1, !PT ;  /* 0x0000000710107c10 */ /* 0x004fe20008ffe4ff */
[----:B-1----:R-:W-:Y:S01]  /*62de0*/  IMAD.MOV.U32 R4, RZ, RZ, R14 ;  /* 0x000000ffff047224 */ /* 0x002fe200078e000e */
[----:B------:R-:W-:-:S03]  /*62df0*/  IADD3.X R12, R12, UR7, RZ, P2, !PT ;  /* 0x000000070c0c7c10 */ /* 0x000fc600097fe4ff */
[----:B------:R1:W-:Y:S04]  /*62e00*/  STL [R1+0x51c], R16 ;  /* 0x00051c1001007387 */ /* 0x0003e80000100800 */
[----:B------:R-:W-:Y:S01]  /*62e10*/  STL [R1+0x560], R9 ;  /* 0x0005600901007387 */ /* 0x000fe20000100800 */
[----:B------:R-:W-:-:S03]  /*62e20*/  IMAD.MOV.U32 R5, RZ, RZ, R16 ;  /* 0x000000ffff057224 */ /* 0x000fc600078e0010 */
[----:B------:R-:W4:Y:S04]  /*62e30*/  LDL.LU R14, [R1+0x69c] ;  /* 0x00069c00010e7983 */ /* 0x000f280000300800 */
        /* <DEDUP_REMOVED lines=18> */
[----:B-1----:R-:W4:Y:S01]  /*62f60*/  LDL.LU R17, [R1+0x71c] ;  /* 0x00071c0001117983 */ /* 0x002f220000300800 */
[----:B------:R-:W-:-:S03]  /*62f70*/  IADD3 R6, P1, R6, UR9, RZ ;  /* 0x0000000906067c10 */ /* 0x000fc6000ff3e0ff */
[----:B------:R-:W-:Y:S01]  /*62f80*/  STL [R1+0x5dc], R20 ;  /* 0x0005dc1401007387 */ /* 0x000fe20000100800 */
[----:B------:R-:W-:Y:S01]  /*62f90*/  IADD3 R10, P2, R10, UR9, RZ ;  /* 0x000000090a0a7c10 */ /* 0x000fe2000ff5e0ff */
[----:B------:R-:W-:Y:S02]  /*62fa0*/  IMAD.MOV.U32 R4, RZ, RZ, R19 ;  /* 0x000000ffff047224 */ /* 0x000fe400078e0013 */
[----:B------:R-:W4:Y:S01]  /*62fb0*/  LDL.LU R15, [R1+0x75c] ;  /* 0x00075c00010f7983 */ /* 0x000f220000300800 */
[----:B------:R-:W-:-:S03]  /*62fc0*/  IMAD.MOV.U32 R5, RZ, RZ, R20 ;  /* 0x000000ffff057224 */ /* 0x000fc600078e0014 */
[----:B------:R-:W-:Y:S04]  /*62fd0*/  STL [R1+0x620], R6 ;  /* 0x0006200601007387 */ /* 0x000fe80000100800 */
        /* <DEDUP_REMOVED lines=8> */
[----:B-1----:R-:W2:Y:S04]  /*63060*/  LDL.LU R13, [R1+0x7a0] ;  /* 0x0007a000010d7983 */ /* 0x002ea80000300800 */
[----:B------:R1:W-:Y:S04]  /*63070*/  STL [R1+0x65c], R18 ;  /* 0x00065c1201007387 */ /* 0x0003e80000100800 */
[----:B------:R-:W2:Y:S01]  /*63080*/  LDL.LU R6, [R1+0x7e0] ;  /* 0x0007e00001067983 */ /* 0x000ea20000300800 */
[----:B---3--:R-:W-:-:S03]  /*63090*/  MOV R5, R18 ;  /* 0x0000001200057202 */ /* 0x008fc60000000f00 */
[----:B-1----:R-:W3:Y:S01]  /*630a0*/  LDL.LU R18, [R1+0x79c] ;  /* 0x00079c0001127983 */ /* 0x002ee20000300800 */
[----:B------:R-:W-:-:S03]  /*630b0*/  IMAD.MOV.U32 R4, RZ, RZ, R10 ;  /* 0x000000ffff047224 */ /* 0x000fc600078e000a */
[----:B------:R-:W3:Y:S01]  /*630c0*/  LDL.LU R10, [R1+0x7dc] ;  /* 0x0007dc00010a7983 */ /* 0x000ee20000300800 */
[----:B----4-:R-:W-:Y:S02]  /*630d0*/  IADD3 R8, P1, R8, UR9, RZ ;  /* 0x0000000908087c10 */ /* 0x010fe4000ff3e0ff */
        /* <DEDUP_REMOVED lines=13> */
[----:B----4-:R-:W-:Y:S01]  /*631b0*/  IMAD.MOV.U32 R5, RZ, RZ, R16 ;  /* 0x000000ffff057224 */ /* 0x010fe200078e0010 */
[----:B------:R-:W-:-:S02]  /*631c0*/  IADD3 R12, P1, R12, UR9, RZ ;  /* 0x000000090c0c7c10 */ /* 0x000fc4000ff3e0ff */
[----:B-1----:R-:W4:Y:S01]  /*631d0*/  LDL.LU R16, [R1+0x81c] ;  /* 0x00081c0001107983 */ /* 0x002f220000300800 */
[----:B------:R-:W-:-:S03]  /*631e0*/  IMAD.MOV.U32 R4, RZ, RZ, R11 ;  /* 0x000000ffff047224 */ /* 0x000fc600078e000b */
[----:B------:R-:W4:Y:S01]  /*631f0*/  LDL.LU R11, [R1+0x85c] ;  /* 0x00085c00010b7983 */ /* 0x000f220000300800 */
        /* <DEDUP_REMOVED lines=9> */
[----:B------:R-:W4:Y:S04]  /*63290*/  LDL.LU R12, [R1+0x8a0] ;  /* 0x0008a000010c7983 */ /* 0x000f280000300800 */
[----:B------:R1:W-:Y:S04]  /*632a0*/  STL [R1+0x75c], R15 ;  /* 0x00075c0f01007387 */ /* 0x0003e80000100800 */
[----:B------:R-:W4:Y:S04]  /*632b0*/  LDL.LU R19, [R1+0x8e0] ;  /* 0x0008e00001137983 */ /* 0x000f280000300800 */
[----:B-1----:R-:W4:Y:S04]  /*632c0*/  LDL.LU R17, [R1+0x89c] ;  /* 0x00089c0001117983 */ /* 0x002f280000300800 */
[----:B------:R1:W-:Y:S04]  /*632d0*/  LDGSTS.E [R7+0x1c200], [R4.64], P0 ;  /* 0x1c20000004077fae */ /* 0x0003e8000812184a */
[----:B------:R-:W4:Y:S01]  /*632e0*/  LDL.LU R20, [R1+0x8dc] ;  /* 0x0008dc0001147983 */ /* 0x000f220000300800 */
[----:B-1----:R-:W-:-:S02]  /*632f0*/  IMAD.MOV.U32 R4, RZ, RZ, R9 ;  /* 0x000000ffff047224 */ /* 0x002fc400078e0009 */
[----:B------:R-:W-:Y:S01]  /*63300*/  IMAD.MOV.U32 R5, RZ, RZ, R15 ;  /* 0x000000ffff057224 */ /* 0x000fe200078e000f */
[----:B------:R-:W4:Y:S04]  /*63310*/  LDL.LU R9, [R1+0x920] ;  /* 0x0009200001097983 */ /* 0x000f280000300800 */
[----:B------:R-:W4:Y:S04]  /*63320*/  LDL.LU R15, [R1+0x960] ;  /* 0x00096000010f7983 */ /* 0x000f280000300800 */
[----:B------:R1:W-:Y:S01]  /*63330*/  LDGSTS.E [R7+0x1d200], [R4.64], P0 ;  /* 0x1d20000004077fae */ /* 0x0003e2000812184a */
[----:B--2---:R-:W-:-:S05]  /*63340*/  IADD3 R13, P1, R13, UR9, RZ ;  /* 0x000000090d0d7c10 */ /* 0x004fca000ff3e0ff */
[----:B------:R2:W-:Y:S01]  /*63350*/  STL [R1+0x7a0], R13 ;  /* 0x0007a00d01007387 */ /* 0x0005e20000100800 */
[----:B------:R-:W-:Y:S02]  /*63360*/  IADD3 R6, P2, R6, UR9, RZ ;  /* 0x0000000906067c10 */ /* 0x000fe4000ff5e0ff */
[----:B---3--:R-:W-:Y:S01]  /*63370*/  IADD3.X R18, R18, UR7, RZ, P1, !PT ;  /* 0x0000000712127c10 */ /* 0x008fe20008ffe4ff */
[----:B-1----:R-:W-:Y:S01]  /*63380*/  IMAD.MOV.U32 R4, RZ, RZ, R13 ;  /* 0x000000ffff047224 */ /* 0x002fe200078e000d */
[----:B------:R-:W-:-:S03]  /*63390*/  IADD3.X R10, R10, UR7, RZ, P2, !PT ;  /* 0x000000070a0a7c10 */ /* 0x000fc600097fe4ff */
[----:B------:R1:W-:Y:S04]  /*633a0*/  STL [R1+0x79c], R18 ;  /* 0x00079c1201007387 */ /* 0x0003e80000100800 */
[----:B------:R3:W-:Y:S04]  /*633b0*/  STL [R1+0x7e0], R6 ;  /* 0x0007e00601007387 */ /* 0x0007e80000100800 */
[----:B--2---:R-:W2:Y:S01]  /*633c0*/  LDL.LU R13, [R1+0x91c] ;  /* 0x00091c00010d7983 */ /* 0x004ea20000300800 */
[----:B------:R-:W-:-:S03]  /*633d0*/  IMAD.MOV.U32 R5, RZ, RZ, R18 ;  /* 0x000000ffff057224 */ /* 0x000fc600078e0012 */
[----:B------:R3:W-:Y:S04]  /*633e0*/  STL [R1+0x7dc], R10 ;  /* 0x0007dc0a01007387 */ /* 0x0007e80000100800 */
[----:B-1----:R-:W2:Y:S04]  /*633f0*/  LDL.LU R18, [R1+0x95c] ;  /* 0x00095c0001127983 */ /* 0x002ea80000300800 */
[----:B------:R1:W-:Y:S02]  /*63400*/  LDGSTS.E [R7+0x1e200], [R4.64], P0 ;  /* 0x1e20000004077fae */ /* 0x0003e4000812184a */
[----:B-1----:R-:W-:Y:S01]  /*63410*/  IMAD.MOV.U32 R4, RZ, RZ, R6 ;  /* 0x000000ffff047224 */ /* 0x002fe200078e0006 */
[----:B------:R-:W-:Y:S01]  /*63420*/  MOV R5, R10 ;  /* 0x0000000a00057202 */ /* 0x000fe20000000f00 */
[----:B---3--:R-:W3:Y:S04]  /*63430*/  LDL.LU R6, [R1+0x9a0] ;  /* 0x0009a00001067983 */ /* 0x008ee80000300800 */
[----:B------:R-:W3:Y:S04]  /*63440*/  LDL.LU R10, [R1+0x9e0] ;  /* 0x0009e000010a7983 */ /* 0x000ee80000300800 */
[----:B------:R1:W-:Y:S01]  /*63450*/  LDGSTS.E [R7+0x1f200], [R4.64], P0 ;  /* 0x1f20000004077fae */ /* 0x0003e2000812184a */
[----:B------:R-:W-:-:S05]  /*63460*/  IADD3 R14, P1, R14, UR9, RZ ;  /* 0x000000090e0e7c10 */ /* 0x000fca000ff3e0ff */
[----:B------:R1:W-:Y:S01]  /*63470*/  STL [R1+0x820], R14 ;  /* 0x0008200e01007387 */ /* 0x0003e20000100800 */
[----:B------:R-:W-:Y:S02]  /*63480*/  IADD3 R8, P2, R8, UR9, RZ ;  /* 0x0000000908087c10 */ /* 0x000fe4000ff5e0ff */
[----:B----4-:R-:W-:Y:S01]  /*63490*/  IADD3.X R16, R16, UR7, RZ, P1, !PT ;  /* 0x0000000710107c10 */ /* 0x010fe20008ffe4ff */
[----:B-1----:R-:W-:Y:S01]  /*634a0*/  IMAD.MOV.U32 R4, RZ, RZ, R14 ;  /* 0x000000ffff047224 */ /* 0x002fe200078e000e */
[----:B------:R-:W-:-:S03]  /*634b0*/  IADD3.X R11, R11, UR7, RZ, P2, !PT ;  /* 0x000000070b0b7c10 */ /* 0x000fc600097fe4ff */
[----:B------:R1:W-:Y:S04]  /*634c0*/  STL [R1+0x81c], R16 ;  /* 0x00081c1001007387 */ /* 0x0003e80000100800 */
[----:B------:R-:W-:Y:S01]  /*634d0*/  STL [R1+0x860], R8 ;  /* 0x0008600801007387 */ /* 0x000fe20000100800 */
[----:B------:R-:W-:-:S03]  /*634e0*/  IMAD.MOV.U32 R5, RZ, RZ, R16 ;  /* 0x000000ffff057224 */ /* 0x000fc600078e0010 */
[----:B------:R-:W3:Y:S04]  /*634f0*/  LDL.LU R14, [R1+0x99c] ;  /* 0x00099c00010e7983 */ /* 0x000ee80000300800 */
[----:B------:R1:W-:Y:S04]  /*63500*/  STL [R1+0x85c], R11 ;  /* 0x00085c0b01007387 */ /* 0x0003e80000100800 */
[----:B-1----:R-:W3:Y:S04]  /*63510*/  LDL.LU R16, [R1+0x9dc] ;  /* 0x0009dc0001107983 */ /* 0x002ee80000300800 */
[----:B------:R1:W-:Y:S02]  /*63520*/  LDGSTS.E [R7+0x20200], [R4.64], P0 ;  /* 0x2020000004077fae */ /* 0x0003e4000812184a */
[----:B-1----:R-:W-:-:S02]  /*63530*/  IMAD.MOV.U32 R4, RZ, RZ, R8 ;  /* 0x000000ffff047224 */ /* 0x002fc400078e0008 */
[----:B------:R-:W-:Y:S02]  /*63540*/  IMAD.MOV.U32 R5, RZ, RZ, R11 ;  /* 0x000000ffff057224 */ /* 0x000fe400078e000b */
[----:B------:R-:W3:Y:S04]  /*63550*/  LDL.LU R11, [R1+0xa20] ;  /* 0x000a2000010b7983 */ /* 0x000ee80000300800 */
[----:B------:R1:W-:Y:S04]  /*63560*/  LDGSTS.E [R7+0x21200], [R4.64], P0 ;  /* 0x2120000004077fae */ /* 0x0003e8000812184a */
[----:B------:R-:W3:Y:S01]  /*63570*/  LDL.LU R8, [R1+0xa60] ;  /* 0x000a600001087983 */ /* 0x000ee20000300800 */
        /* <DEDUP_REMOVED lines=10> */
[----:B-1----:R-:W3:Y:S01]  /*63620*/  LDL.LU R17, [R1+0xa1c] ;  /* 0x000a1c0001117983 */ /* 0x002ee20000300800 */
[----:B------:R-:W-:-:S03]  /*63630*/  IADD3 R9, P1, R9, UR9, RZ ;  /* 0x0000000909097c10 */ /* 0x000fc6000ff3e0ff */
[----:B------:R-:W-:Y:S01]  /*63640*/  STL [R1+0x8dc], R20 ;  /* 0x0008dc1401007387 */ /* 0x000fe20000100800 */
[----:B------:R-:W-:Y:S01]  /*63650*/  IADD3 R15, P2, R15, UR9, RZ ;  /* 0x000000090f0f7c10 */ /* 0x000fe2000ff5e0ff */
[----:B------:R-:W-:Y:S02]  /*63660*/  IMAD.MOV.U32 R4, RZ, RZ, R19 ;  /* 0x000000ffff047224 */ /* 0x000fe400078e0013 */
[----:B------:R-:W3:Y:S01]  /*63670*/  LDL.LU R12, [R1+0xa5c] ;  /* 0x000a5c00010c7983 */ /* 0x000ee20000300800 */
[----:B------:R-:W-:-:S03]  /*63680*/  IMAD.MOV.U32 R5, RZ, RZ, R20 ;  /* 0x000000ffff057224 */ /* 0x000fc600078e0014 */
[----:B------:R-:W-:Y:S04]  /*63690*/  STL [R1+0x920], R9 ;  /* 0x0009200901007387 */ /* 0x000fe80000100800 */
[----:B------:R1:W-:Y:S02]  /*636a0*/  LDGSTS.E [R7+0x23200], [R4.64], P0 ;  /* 0x2320000004077fae */ /* 0x0003e4000812184a */
[----:B-1----:R-:W-:Y:S01]  /*636b0*/  IMAD.MOV.U32 R4, RZ, RZ, R9 ;  /* 0x000000ffff047224 */ /* 0x002fe200078e0009 */
[----:B--2---:R-:W-:-:S05]  /*636c0*/  IADD3.X R13, R13, UR7, RZ, P1, !PT ;  /* 0x000000070d0d7c10 */ /* 0x004fca0008ffe4ff */
        /* <DEDUP_REMOVED lines=8> */
[----:B--2---:R-:W-:-:S03]  /*63750*/  MOV R5, R18 ;  /* 0x0000001200057202 */ /* 0x004fc60000000f00 */
[----:B-1----:R-:W2:Y:S01]  /*63760*/  LDL.LU R18, [R1+0xa9c] ;  /* 0x000a9c0001127983 */ /* 0x002ea20000300800 */
[----:B------:R-:W-:-:S03]  /*63770*/  IMAD.MOV.U32 R4, RZ, RZ, R15 ;  /* 0x000000ffff047224 */ /* 0x000fc600078e000f */
[----:B------:R-:W2:Y:S01]  /*63780*/  LDL.LU R15, [R1+0xadc] ;  /* 0x000adc00010f7983 */ /* 0x000ea20000300800 */
[----:B---3--:R-:W-:Y:S02]  /*63790*/  IADD3 R6, P1, R6, UR9, RZ ;  /* 0x0000000906067c10 */ /* 0x008fe4000ff3e0ff */
        /* <DEDUP_REMOVED lines=13> */
[----:B---3--:R-:W-:Y:S01]  /*63870*/  IMAD.MOV.U32 R5, RZ, RZ, R16 ;  /* 0x000000ffff057224 */ /* 0x008fe200078e0010 */
[----:B------:R-:W-:-:S02]  /*63880*/  IADD3 R11, P1, R11, UR9, RZ ;  /* 0x000000090b0b7c10 */ /* 0x000fc4000ff3e0ff */
[----:B-1----:R-:W3:Y:S01]  /*63890*/  LDL.LU R16, [R1+0xb1c] ;  /* 0x000b1c0001107983 */ /* 0x002ee20000300800 */
[----:B------:R-:W-:-:S03]  /*638a0*/  IMAD.MOV.U32 R4, RZ, RZ, R10 ;  /* 0x000000ffff047224 */ /* 0x000fc600078e000a */
[----:B------:R-:W3:Y:S01]  /*638b0*/  LDL.LU R10, [R1+0xb5c] ;  /* 0x000b5c00010a7983 */ /* 0x000ee20000300800 */
        /* <DEDUP_REMOVED lines=22> */
[----:B------:R-:W-:Y:S02]  /*63a20*/  IADD3 R9, P2, R9, UR9, RZ ;  /* 0x0000000909097c10 */ /* 0x000fe4000ff5e0ff */
[----:B--2---:R-:W-:Y:S01]  /*63a30*/  IADD3.X R18, R18, UR7, RZ, P1, !PT ;  /* 0x0000000712127c10 */ /* 0x004fe20008ffe4ff */
        /* <DEDUP_REMOVED lines=96> */
[----:B------:R-:W2:Y:S04]  /*64040*/  LDL.LU R20, [R1+0xe9c] ;  /* 0x000e9c0001147983 */ /* 0x000ea80000300800 */
[----:B------:R1:W-:Y:S04]  /*64050*/  LDGSTS.E [R7+0x34200], [R4.64], P0 ;  /* 0x3420000004077fae */ /* 0x0003e8000812184a */
[----:B-1----:R-:W2:Y:S01]  /*64060*/  LDL.LU R17, [R1+0xedc] ;  /* 0x000edc0001117983 */ /* 0x002ea20000300800 */
[----:B------:R-:W-:-:S02]  /*64070*/  IMAD.MOV.U32 R4, RZ, RZ, R6 ;  /* 0x000000ffff047224 */ /* 0x000fc400078e0006 */
        /* <DEDUP_REMOVED lines=29> */
[----:B------:R2:W-:Y:S01]  /*64250*/  STL [R1+0xe60], R9 ;  /* 0x000e600901007387 */ /* 0x0005e20000100800 */
[----:B------:R-:W-:-:S03]  /*64260*/  IMAD.MOV.U32 R5, RZ, RZ, R16 ;  /* 0x000000ffff057224 */ /* 0x000fc600078e0010 */
[----:B------:R-:W4:Y:S04]  /*64270*/  LDL.LU R14, [R1+0xf9c] ;  /* 0x000f9c00010e7983 */ /* 0x000f280000300800 */
[----:B------:R2:W-:Y:S04]  /*64280*/  STL [R1+0xe5c], R15 ;  /* 0x000e5c0f01007387 */ /* 0x0005e80000100800 */
[----:B-1----:R-:W4:Y:S04]  /*64290*/  LDL.LU R16, [R1+0xfdc] ;  /* 0x000fdc0001107983 */ /* 0x002f280000300800 */
[----:B------:R1:W-:Y:S02]  /*642a0*/  LDGSTS.E [R7+0x38200], [R4.64], P0 ;  /* 0x3820000004077fae */ /* 0x0003e4000812184a */
[----:B-1----:R-:W-:-:S02]  /*642b0*/  IMAD.MOV.U32 R4, RZ, RZ, R9 ;  /* 0x000000ffff047224 */ /* 0x002fc400078e0009 */
[----:B------:R-:W-:Y:S01]  /*642c0*/  IMAD.MOV.U32 R5, RZ, RZ, R15 ;  /* 0x000000ffff057224 */ /* 0x000fe200078e000f */
[----:B--2---:R-:W4:Y:S04]  /*642d0*/  LDL.LU R9, [R1+0x14a0] ;  /* 0x0014a00001097983 */ /* 0x004f280000300800 */
[----:B------:R1:W-:Y:S04]  /*642e0*/  LDGSTS.E [R7+0x39200], [R4.64], P0 ;  /* 0x3920000004077fae */ /* 0x0003e8000812184a */
[----:B------:R-:W4:Y:S01]  /*642f0*/  LDL.LU R15, [R1+0x1460] ;  /* 0x00146000010f7983 */ /* 0x000f220000300800 */
[----:B------:R-:W-:-:S05]  /*64300*/  IADD3 R19, P1, R19, UR9, RZ ;  /* 0x0000000913137c10 */ /* 0x000fca000ff3e0ff */
[----:B-1----:R-:W-:Y:S01]  /*64310*/  IMAD.MOV.U32 R4, RZ, RZ, R19 ;  /* 0x000000ffff047224 */ /* 0x002fe200078e0013 */
[----:B------:R-:W-:Y:S02]  /*64320*/  IADD3 R10, P2, R10, UR9, RZ ;  /* 0x000000090a0a7c10 */ /* 0x000fe4000ff5e0ff */
[----:B------:R-:W-:-:S04]  /*64330*/  IADD3.X R20, R20, UR7, RZ, P1, !PT ;  /* 0x0000000714147c10 */ /* 0x000fc80008ffe4ff */
[----:B------:R-:W-:Y:S01]  /*64340*/  MOV R5, R20 ;  /* 0x0000001400057202 */ /* 0x000fe20000000f00 */
[----:B------:R-:W-:Y:S01]  /*64350*/  STL [R1+0xea0], R19 ;  /* 0x000ea01301007387 */ /* 0x000fe20000100800 */
[----:B------:R-:W-:-:S03]  /*64360*/  IADD3.X R17, R17, UR7, RZ, P2, !PT ;  /* 0x0000000711117c10 */ /* 0x000fc600097fe4ff */
[----:B------:R-:W-:Y:S04]  /*64370*/  STL [R1+0xe9c], R20 ;  /* 0x000e9c1401007387 */ /* 0x000fe80000100800 */
[----:B------:R1:W-:Y:S01]  /*64380*/  LDGSTS.E [R7+0x3a200], [R4.64], P0 ;  /* 0x3a20000004077fae */ /* 0x0003e2000812184a */
[----:B------:R-:W-:-:S03]  /*64390*/  IADD3 R6, P1, R6, UR9, RZ ;  /* 0x0000000906067c10 */ /* 0x000fc6000ff3e0ff */
[----:B------:R1:W-:Y:S01]  /*643a0*/  STL [R1+0xee0], R10 ;  /* 0x000ee00a01007387 */ /* 0x0003e20000100800 */
[----:B------:R-:W-:-:S03]  /*643b0*/  IADD3 R11, P2, R11, UR9, RZ ;  /* 0x000000090b0b7c10 */ /* 0x000fc6000ff5e0ff */
[----:B------:R1:W-:Y:S02]  /*643c0*/  STL [R1+0xedc], R17 ;  /* 0x000edc1101007387 */ /* 0x0003e40000100800 */
[----:B-1----:R-:W-:Y:S02]  /*643d0*/  IMAD.MOV.U32 R4, RZ, RZ, R10 ;  /* 0x000000ffff047224 */ /* 0x002fe400078e000a */
[----:B------:R-:W-:Y:S01]  /*643e0*/  IMAD.MOV.U32 R5, RZ, RZ, R17 ;  /* 0x000000ffff057224 */ /* 0x000fe200078e0011 */
[----:B------:R-:W4:Y:S04]  /*643f0*/  LDL.LU R10, [R1+0x1494] ;  /* 0x00149400010a7983 */ /* 0x000f280000300800 */
[----:B------:R-:W4:Y:S04]  /*64400*/  LDL.LU R17, [R1+0x1454] ;  /* 0x0014540001117983 */ /* 0x000f280000300800 */
[----:B------:R1:W-:Y:S04]  /*64410*/  LDGSTS.E [R7+0x3b200], [R4.64], P0 ;  /* 0x3b20000004077fae */ /* 0x0003e8000812184a */
[----:B------:R3:W-:Y:S01]  /*64420*/  STL [R1+0xf20], R6 ;  /* 0x000f200601007387 */ /* 0x0007e20000100800 */
[----:B-1----:R-:W-:Y:S01]  /*64430*/  IMAD.MOV.U32 R4, RZ, RZ, R6 ;  /* 0x000000ffff047224 */ /* 0x002fe200078e0006 */
[----:B---3--:R-:W-:-:S05]  /*64440*/  IADD3.X R13, R13, UR7, RZ, P1, !PT ;  /* 0x000000070d0d7c10 */ /* 0x008fca0008ffe4ff */
[----:B------:R-:W-:Y:S01]  /*64450*/  IMAD.MOV.U32 R5, RZ, RZ, R13 ;  /* 0x000000ffff057224 */ /* 0x000fe200078e000d */
[----:B------:R1:W-:Y:S01]  /*64460*/  STL [R1+0xf1c], R13 ;  /* 0x000f1c0d01007387 */ /* 0x0003e20000100800 */
[----:B------:R-:W-:-:S03]  /*64470*/  IADD3.X R18, R18, UR7, RZ, P2, !PT ;  /* 0x0000000712127c10 */ /* 0x000fc600097fe4ff */
[----:B------:R3:W-:Y:S04]  /*64480*/  STL [R1+0xf60], R11 ;  /* 0x000f600b01007387 */ /* 0x0007e80000100800 */
[----:B------:R-:W2:Y:S04]  /*64490*/  LDL.LU R6, [R1+0x1420] ;  /* 0x0014200001067983 */ /* 0x000ea80000300800 */
[----:B------:R3:W-:Y:S04]  /*644a0*/  STL [R1+0xf5c], R18 ;  /* 0x000f5c1201007387 */ /* 0x0007e80000100800 */
[----:B------:R3:W-:Y:S04]  /*644b0*/  LDGSTS.E [R7+0x3c200], [R4.64], P0 ;  /* 0x3c20000004077fae */ /* 0x0007e8000812184a */
[----:B-1----:R-:W2:Y:S01]  /*644c0*/  LDL.LU R13, [R1+0x13e0] ;  /* 0x0013e000010d7983 */ /* 0x002ea20000300800 */
[----:B---3--:R-:W-:-:S03]  /*644d0*/  IMAD.MOV.U32 R4, RZ, RZ, R11 ;  /* 0x000000ffff047224 */ /* 0x008fc600078e000b */
[----:B------:R-:W3:Y:S01]  /*644e0*/  LDL.LU R11, [R1+0x1414] ;  /* 0x00141400010b7983 */ /* 0x000ee20000300800 */
[----:B------:R-:W-:-:S03]  /*644f0*/  MOV R5, R18 ;  /* 0x0000001200057202 */ /* 0x000fc60000000f00 */
        /* <DEDUP_REMOVED lines=15> */
[----:B----4-:R-:W-:-:S02]  /*645f0*/  IMAD.MOV.U32 R5, RZ, RZ, R16 ;  /* 0x000000ffff057224 */ /* 0x010fc400078e0010 */
[----:B------:R-:W-:Y:S01]  /*64600*/  IMAD.MOV.U32 R4, RZ, RZ, R12 ;  /* 0x000000ffff047224 */ /* 0x000fe200078e000c */
[----:B-1----:R-:W4:Y:S01]  /*64610*/  LDL.LU R16, [R1+0x1394] ;  /* 0x0013940001107983 */ /* 0x002f220000300800 */
[----:B------:R-:W-:-:S03]  /*64620*/  IADD3 R9, P1, R9, UR9, RZ ;  /* 0x0000000909097c10 */ /* 0x000fc6000ff3e0ff */
[----:B------:R-:W4:Y:S01]  /*64630*/  LDL.LU R12, [R1+0x1354] ;  /* 0x00135400010c7983 */ /* 0x000f220000300800 */
[----:B------:R-:W-:-:S03]  /*64640*/  IADD3 R15, P2, R15, UR9, RZ ;  /* 0x000000090f0f7c10 */ /* 0x000fc6000ff5e0ff */
[----:B------:R1:W-:Y:S04]  /*64650*/  LDGSTS.E [R7+0x3f200], [R4.64], P0 ;  /* 0x3f20000004077fae */ /* 0x0003e8000812184a */
[----:B------:R-:W-:Y:S04]  /*64660*/  STL [R1+0x14a0], R9 ;  /* 0x0014a00901007387 */ /* 0x000fe80000100800 */
[----:B------:R-:W-:Y:S01]  /*64670*/  STL [R1+0x1460], R15 ;  /* 0x0014600f01007387 */ /* 0x000fe20000100800 */
[----:B-1----:R-:W-:Y:S01]  /*64680*/  LOP3.LUT R7, R3, 0x20, RZ, 0x3c, !PT ;  /* 0x0000002003077812 */ /* 0x002fe200078e3cff */
[----:B------:R-:W-:Y:S01]  /*64690*/  IMAD.MOV.U32 R4, RZ, RZ, R9 ;  /* 0x000000ffff047224 */ /* 0x000fe200078e0009 */
[----:B------:R-:W-:-:S04]  /*646a0*/  IADD3.X R10, R10, UR7, RZ, P1, !PT ;  /* 0x000000070a0a7c10 */ /* 0x000fc80008ffe4ff */
[----:B------:R-:W-:Y:S02]  /*646b0*/  MOV R5, R10 ;  /* 0x0000000a00057202 */ /* 0x000fe40000000f00 */
[----:B------:R-:W-:Y:S01]  /*646c0*/  IADD3.X R17, R17, UR7, RZ, P2, !PT ;  /* 0x0000000711117c10 */ /* 0x000fe200097fe4ff */
[----:B------:R1:W-:Y:S04]  /*646d0*/  STL [R1+0x1494], R10 ;  /* 0x0014940a01007387 */ /* 0x0003e80000100800 */
[----:B------:R1:W-:Y:S04]  /*646e0*/  LDGSTS.E [R7+0x400], [R4.64], P0 ;  /* 0x0040000004077fae */ /* 0x0003e8000812184a */
[----:B-1----:R-:W4:Y:S04]  /*646f0*/  LDL.LU R10, [R1+0x1320] ;  /* 0x00132000010a7983 */ /* 0x002f280000300800 */
[----:B------:R1:W-:Y:S01]  /*64700*/  STL [R1+0x1454], R17 ;  /* 0x0014541101007387 */ /* 0x0003e20000100800 */
[----:B------:R-:W-:-:S02]  /*64710*/  IMAD.MOV.U32 R4, RZ, RZ, R15 ;  /* 0x000000ffff047224 */ /* 0x000fc400078e000f */
[----:B------:R-:W-:Y:S01]  /*64720*/  IMAD.MOV.U32 R5, RZ, RZ, R17 ;  /* 0x000000ffff057224 */ /* 0x000fe200078e0011 */
[----:B------:R-:W4:Y:S04]  /*64730*/  LDL.LU R9, [R1+0x12e0] ;  /* 0x0012e00001097983 */ /* 0x000f280000300800 */
[----:B------:R2:W-:Y:S04]  /*64740*/  LDGSTS.E [R7+0x1400], [R4.64], P0 ;  /* 0x0140000004077fae */ /* 0x0005e8000812184a */
[----:B-1----:R-:W4:Y:S04]  /*64750*/  LDL.LU R17, [R1+0x1314] ;  /* 0x0013140001117983 */ /* 0x002f280000300800 */
[----:B------:R-:W4:Y:S01]  /*64760*/  LDL.LU R15, [R1+0x12d4] ;  /* 0x0012d400010f7983 */ /* 0x000f220000300800 */
[----:B--2---:R-:W-:-:S05]  /*64770*/  IADD3 R6, P1, R6, UR9, RZ ;  /* 0x0000000906067c10 */ /* 0x004fca000ff3e0ff */
[----:B------:R-:W-:Y:S01]  /*64780*/  STL [R1+0x1420], R6 ;  /* 0x0014200601007387 */ /* 0x000fe20000100800 */
[----:B------:R-:W-:Y:S01]  /*64790*/  IMAD.MOV.U32 R4, RZ, RZ, R6 ;  /* 0x000000ffff047224 */ /* 0x000fe200078e0006 */
[----:B------:R-:W-:Y:S02]  /*647a0*/  IADD3 R13, P2, R13, UR9, RZ ;  /* 0x000000090d0d7c10 */ /* 0x000fe4000ff5e0ff */
[----:B---3--:R-:W-:Y:S02]  /*647b0*/  IADD3.X R11, R11, UR7, RZ, P1, !PT ;  /* 0x000000070b0b7c10 */ /* 0x008fe40008ffe4ff */
[----:B------:R-:W-:-:S03]  /*647c0*/  IADD3.X R18, R18, UR7, RZ, P2, !PT ;  /* 0x0000000712127c10 */ /* 0x000fc600097fe4ff */
[----:B------:R-:W-:Y:S01]  /*647d0*/  IMAD.MOV.U32 R5, RZ, RZ, R11 ;  /* 0x000000ffff057224 */ /* 0x000fe200078e000b */
[----:B------:R1:W-:Y:S04]  /*647e0*/  STL [R1+0x1414], R11 ;  /* 0x0014140b01007387 */ /* 0x0003e80000100800 */
[----:B------:R-:W-:Y:S04]  /*647f0*/  STL [R1+0x13e0], R13 ;  /* 0x0013e00d01007387 */ /* 0x000fe80000100800 */
[----:B------:R2:W-:Y:S04]  /*64800*/  LDGSTS.E [R7+0x2400], [R4.64], P0 ;  /* 0x0240000004077fae */ /* 0x0005e8000812184a */
[----:B-1----:R-:W3:Y:S04]  /*64810*/  LDL.LU R11, [R1+0x12a0] ;  /* 0x0012a000010b7983 */ /* 0x002ee80000300800 */
[----:B------:R1:W-:Y:S04]  /*64820*/  STL [R1+0x13d4], R18 ;  /* 0x0013d41201007387 */ /* 0x0003e80000100800 */
[----:B------:R-:W3:Y:S01]  /*64830*/  LDL.LU R6, [R1+0x1260] ;  /* 0x0012600001067983 */ /* 0x000ee20000300800 */
[----:B--2---:R-:W-:-:S03]  /*64840*/  MOV R5, R18 ;  /* 0x0000001200057202 */ /* 0x004fc60000000f00 */
[----:B-1----:R-:W2:Y:S01]  /*64850*/  LDL.LU R18, [R1+0x1294] ;  /* 0x0012940001127983 */ /* 0x002ea20000300800 */
[----:B------:R-:W-:-:S03]  /*64860*/  IMAD.MOV.U32 R4, RZ, RZ, R13 ;  /* 0x000000ffff047224 */ /* 0x000fc600078e000d */
[----:B------:R-:W2:Y:S04]  /*64870*/  LDL.LU R13, [R1+0x1254] ;  /* 0x00125400010d7983 */ /* 0x000ea80000300800 */
[----:B------:R1:W-:Y:S01]  /*64880*/  LDGSTS.E [R7+0x3400], [R4.64], P0 ;  /* 0x0340000004077fae */ /* 0x0003e2000812184a */
[----:B------:R-:W-:Y:S02]  /*64890*/  IADD3 R14, P1, R14, UR9, RZ ;  /* 0x000000090e0e7c10 */ /* 0x000fe4000ff3e0ff */
[----:B------:R-:W-:-:S03]  /*648a0*/  IADD3 R8, P2, R8, UR9, RZ ;  /* 0x0000000908087c10 */ /* 0x000fc6000ff5e0ff */
[----:B------:R4:W-:Y:S02]  /*648b0*/  STL [R1+0x13a0], R14 ;  /* 0x0013a00e01007387 */ /* 0x0009e40000100800 */
[----:B----4-:R-:W-:Y:S01]  /*648c0*/  IADD3.X R16, R16, UR7, RZ, P1, !PT ;  /* 0x0000000710107c10 */ /* 0x010fe20008ffe4ff */
[----:B-1----:R-:W-:Y:S01]  /*648d0*/  IMAD.MOV.U32 R4, RZ, RZ, R14 ;  /* 0x000000ffff047224 */ /* 0x002fe200078e000e */
        /* <DEDUP_REMOVED lines=10> */
[----:B-1----:R-:W-:-:S02]  /*64980*/  IMAD.MOV.U32 R4, RZ, RZ, R8 ;  /* 0x000000ffff047224 */ /* 0x002fc400078e0008 */
[----:B------:R-:W-:Y:S01]  /*64990*/  IMAD.MOV.U32 R5, RZ, RZ, R12 ;  /* 0x000000ffff057224 */ /* 0x000fe200078e000c */
[----:B----4-:R-:W4:Y:S04]  /*649a0*/  LDL.LU R8, [R1+0x11a0] ;  /* 0x0011a00001087983 */ /* 0x010f280000300800 */
[----:B------:R-:W4:Y:S04]  /*649b0*/  LDL.LU R12, [R1+0x1160] ;  /* 0x00116000010c7983 */ /* 0x000f280000300800 */
[----:B------:R1:W-:Y:S01]  /*649c0*/  LDGSTS.E [R7+0x5400], [R4.64], P0 ;  /* 0x0540000004077fae */ /* 0x0003e2000812184a */
[----:B------:R-:W-:-:S05]  /*649d0*/  IADD3 R10, P1, R10, UR9, RZ ;  /* 0x000000090a0a7c10 */ /* 0x000fca000ff3e0ff */
[----:B------:R1:W-:Y:S01]  /*649e0*/  STL [R1+0x1320], R10 ;  /* 0x0013200a01007387 */ /* 0x0003e20000100800 */
[----:B------:R-:W-:Y:S01]  /*649f0*/  IADD3 R9, P2, R9, UR9, RZ ;  /* 0x0000000909097c10 */ /* 0x000fe2000ff5e0ff */
[----:B-1----:R-:W-:Y:S01]  /*64a00*/  IMAD.MOV.U32 R4, RZ, RZ, R10 ;  /* 0x000000ffff047224 */ /* 0x002fe200078e000a */
[----:B------:R-:W-:-:S04]  /*64a10*/  IADD3.X R17, R17, UR7, RZ, P1, !PT ;  /* 0x0000000711117c10 */ /* 0x000fc80008ffe4ff */
[----:B------:R-:W-:Y:S01]  /*64a20*/  MOV R5, R17 ;  /* 0x0000001100057202 */ /* 0x000fe20000000f00 */
[----:B------:R1:W-:Y:S01]  /*64a30*/  STL [R1+0x1314], R17 ;  /* 0x0013141101007387 */ /* 0x0003e20000100800 */
[----:B------:R-:W-:-:S03]  /*64a40*/  IADD3.X R15, R15, UR7, RZ, P2, !PT ;  /* 0x000000070f0f7c10 */ /* 0x000fc600097fe4ff */
[----:B------:R1:W-:Y:S04]  /*64a50*/  STL [R1+0x12e0], R9 ;  /* 0x0012e00901007387 */ /* 0x0003e80000100800 */
[----:B------:R-:W4:Y:S04]  /*64a60*/  LDL.LU R10, [R1+0x1194] ;  /* 0x00119400010a7983 */ /* 0x000f280000300800 */
[----:B------:R1:W-:Y:S04]  /*64a70*/  LDGSTS.E [R7+0x6400], [R4.64], P0 ;  /* 0x0640000004077fae */ /* 0x0003e8000812184a */
[----:B------:R1:W-:Y:S04]  /*64a80*/  STL [R1+0x12d4], R15 ;  /* 0x0012d40f01007387 */ /* 0x0003e80000100800 */
[----:B-1----:R-:W4:Y:S01]  /*64a90*/  LDL.LU R17, [R1+0x1154] ;  /* 0x0011540001117983 */ /* 0x002f220000300800 */
[----:B------:R-:W-:-:S02]  /*64aa0*/  IMAD.MOV.U32 R4, RZ, RZ, R9 ;  /* 0x000000ffff047224 */ /* 0x000fc400078e0009 */
[----:B------:R-:W-:Y:S01]  /*64ab0*/  IMAD.MOV.U32 R5, RZ, RZ, R15 ;  /* 0x000000ffff057224 */ /* 0x000fe200078e000f */
[----:B------:R-:W4:Y:S04]  /*64ac0*/  LDL.LU R9, [R1+0x1120] ;  /* 0x0011200001097983 */ /* 0x000f280000300800 */
[----:B------:R-:W4:Y:S04]  /*64ad0*/  LDL.LU R15, [R1+0x10e0] ;  /* 0x0010e000010f7983 */ /* 0x000f280000300800 */
[----:B------:R1:W-:Y:S01]  /*64ae0*/  LDGSTS.E [R7+0x7400], [R4.64], P0 ;  /* 0x0740000004077fae */ /* 0x0003e2000812184a */
[----:B---3--:R-:W-:-:S05]  /*64af0*/  IADD3 R11, P1, R11, UR9, RZ ;  /* 0x000000090b0b7c10 */ /* 0x008fca000ff3e0ff */
[----:B------:R3:W-:Y:S01]  /*64b00*/  STL [R1+0x12a0], R11 ;  /* 0x0012a00b01007387 */ /* 0x0007e20000100800 */
[----:B------:R-:W-:Y:S02]  /*64b10*/  IADD3 R6, P2, R6, UR9, RZ ;  /* 0x0000000906067c10 */ /* 0x000fe4000ff5e0ff */
[----:B--2---:R-:W-:Y:S01]  /*64b20*/  IADD3.X R18, R18, UR7, RZ, P1, !PT ;  /* 0x0000000712127c10 */ /* 0x004fe20008ffe4ff */
[----:B-1----:R-:W-:Y:S01]  /*64b30*/  IMAD.MOV.U32 R4, RZ, RZ, R11 ;  /* 0x000000ffff047224 */ /* 0x002fe200078e000b */
[----:B------:R-:W-:-:S03]  /*64b40*/  IADD3.X R13, R13, UR7, RZ, P2, !PT ;  /* 0x000000070d0d7c10 */ /* 0x000fc600097fe4ff */
[----:B------:R1:W-:Y:S04]  /*64b50*/  STL [R1+0x1294], R18 ;  /* 0x0012941201007387 */ /* 0x0003e80000100800 */
[----:B------:R-:W-:Y:S04]  /*64b60*/  STL [R1+0x1260], R6 ;  /* 0x0012600601007387 */ /* 0x000fe80000100800 */
[----:B---3--:R-:W2:Y:S01]  /*64b70*/  LDL.LU R11, [R1+0x1114] ;  /* 0x00111400010b7983 */ /* 0x008ea20000300800 */
[----:B------:R-:W-:-:S03]  /*64b80*/  IMAD.MOV.U32 R5, RZ, RZ, R18 ;  /* 0x000000ffff057224 */ /* 0x000fc600078e0012 */
[----:B------:R3:W-:Y:S04]  /*64b90*/  STL [R1+0x1254], R13 ;  /* 0x0012540d01007387 */ /* 0x0007e80000100800 */
[----:B-1----:R-:W2:Y:S04]  /*64ba0*/  LDL.LU R18, [R1+0x10d4] ;  /* 0x0010d40001127983 */ /* 0x002ea80000300800 */
[----:B------:R1:W-:Y:S02]  /*64bb0*/  LDGSTS.E [R7+0x8400], [R4.64], P0 ;  /* 0x0840000004077fae */ /* 0x0003e4000812184a */
[----:B-1----:R-:W-:Y:S01]  /*64bc0*/  IMAD.MOV.U32 R4, RZ, RZ, R6 ;  /* 0x000000ffff047224 */ /* 0x002fe200078e0006 */
[----:B------:R-:W-:-:S02]  /*64bd0*/  MOV R5, R13 ;  /* 0x0000000d00057202 */ /* 0x000fc40000000f00 */
[----:B---3--:R-:W3:Y:S04]  /*64be0*/  LDL.LU R13, [R1+0x10a0] ;  /* 0x0010a000010d7983 */ /* 0x008ee80000300800 */
[----:B------:R-:W3:Y:S04]  /*64bf0*/  LDL.LU R6, [R1+0x1060] ;  /* 0x0010600001067983 */ /* 0x000ee80000300800 */
[----:B------:R1:W-:Y:S01]  /*64c00*/  LDGSTS.E [R7+0x9400], [R4.64], P0 ;  /* 0x0940000004077fae */ /* 0x0003e2000812184a */
[----:B------:R-:W-:-:S05]  /*64c10*/  IADD3 R14, P1, R14, UR9, RZ ;  /* 0x000000090e0e7c10 */ /* 0x000fca000ff3e0ff */
[----:B------:R-:W-:Y:S01]  /*64c20*/  STL [R1+0x1220], R14 ;  /* 0x0012200e01007387 */ /* 0x000fe20000100800 */
[----:B------:R-:W-:Y:S02]  /*64c30*/  IADD3 R19, P2, R19, UR9, RZ ;  /* 0x0000000913137c10 */ /* 0x000fe4000ff5e0ff */
[----:B------:R-:W-:Y:S02]  /*64c40*/  IADD3.X R16, R16, UR7, RZ, P1, !PT ;  /* 0x0000000710107c10 */ /* 0x000fe40008ffe4ff */
[----:B------:R-:W-:-:S03]  /*64c50*/  IADD3.X R20, R20, UR7, RZ, P2, !PT ;  /* 0x0000000714147c10 */ /* 0x000fc600097fe4ff */
[----:B------:R1:W-:Y:S02]  /*64c60*/  STL [R1+0x1214], R16 ;  /* 0x0012141001007387 */ /* 0x0003e40000100800 */
[----:B-1----:R-:W-:Y:S02]  /*64c70*/  IMAD.MOV.U32 R5, RZ, RZ, R16 ;  /* 0x000000ffff057224 */ /* 0x002fe400078e0010 */
[----:B------:R-:W-:Y:S01]  /*64c80*/  STL [R1+0x11e0], R19 ;  /* 0x0011e01301007387 */ /* 0x000fe20000100800 */
[----:B------:R-:W-:-:S03]  /*64c90*/  IMAD.MOV.U32 R4, RZ, RZ, R14 ;  /* 0x000000ffff047224 */ /* 0x000fc600078e000e */
[----:B------:R-:W3:Y:S04]  /*64ca0*/  LDL.LU R16, [R1+0x1094] ;  /* 0x0010940001107983 */ /* 0x000ee80000300800 */
[----:B------:R-:W-:Y:S04]  /*64cb0*/  STL [R1+0x11d4], R20 ;  /* 0x0011d41401007387 */ /* 0x000fe80000100800 */
[----:B------:R-:W3:Y:S01]  /*64cc0*/  LDL.LU R14, [R1+0x1054] ;  /* 0x00105400010e7983 */ /* 0x000ee20000300800 */
[----:B----4-:R-:W-:-:S03]  /*64cd0*/  IADD3 R8, P1, R8, UR9, RZ ;  /* 0x0000000908087c10 */ /* 0x010fc6000ff3e0ff */
[----:B------:R1:W-:Y:S01]  /*64ce0*/  LDGSTS.E [R7+0xa400], [R4.64], P0 ;  /* 0x0a40000004077fae */ /* 0x0003e2000812184a */
[----:B------:R-:W-:-:S03]  /*64cf0*/  IADD3 R12, P2, R12, UR9, RZ ;  /* 0x000000090c0c7c10 */ /* 0x000fc6000ff5e0ff */
[----:B------:R-:W-:Y:S01]  /*64d00*/  STL [R1+0x11a0], R8 ;  /* 0x0011a00801007387 */ /* 0x000fe20000100800 */
[----:B-1----:R-:W-:Y:S02]  /*64d10*/  IMAD.MOV.U32 R4, RZ, RZ, R19 ;  /* 0x000000ffff047224 */ /* 0x002fe400078e0013 */
[----:B------:R-:W-:-:S05]  /*64d20*/  IMAD.MOV.U32 R5, RZ, RZ, R20 ;  /* 0x000000ffff057224 */ /* 0x000fca00078e0014 */
        /* <DEDUP_REMOVED lines=10> */
[----:B------:R1:W-:Y:S01]  /*64dd0*/  STL [R1+0x1154], R17 ;  /* 0x0011541101007387 */ /* 0x0003e20000100800 */
[----:B------:R-:W-:Y:S01]  /*64de0*/  IADD3 R15, P2, R15, UR9, RZ ;  /* 0x000000090f0f7c10 */ /* 0x000fe2000ff5e0ff */
[----:B----4-:R-:W-:Y:S02]  /*64df0*/  IMAD.MOV.U32 R4, RZ, RZ, R12 ;  /* 0x000000ffff047224 */ /* 0x010fe400078e000c */
[----:B------:R-:W3:Y:S01]  /*64e00*/  LDL.LU R8, [R1+0x4e8] ;  /* 0x0004e80001087983 */ /* 0x000ee20000300800 */
[----:B------:R-:W-:-:S03]  /*64e10*/  IMAD.MOV.U32 R5, RZ, RZ, R17 ;  /* 0x000000ffff057224 */ /* 0x000fc600078e0011 */
[----:B-1----:R-:W3:Y:S04]  /*64e20*/  LDL.LU R17, [R1+0x1014] ;  /* 0x0010140001117983 */ /* 0x002ee80000300800 */
[----:B------:R-:W3:Y:S04]  /*64e30*/  LDL.LU R12, [R1+0x4e4] ;  /* 0x0004e400010c7983 */ /* 0x000ee80000300800 */
[----:B------:R1:W-:Y:S04]  /*64e40*/  LDGSTS.E [R7+0xd400], [R4.64], P0 ;  /* 0x0d40000004077fae */ /* 0x0003e8000812184a */
[----:B------:R-:W-:Y:S01]  /*64e50*/  STL [R1+0x1120], R9 ;  /* 0x0011200901007387 */ /* 0x000fe20000100800 */
        /* <DEDUP_REMOVED lines=17> */
[----:B------:R3:W-:Y:S01]  /*64f70*/  STL [R1+0x10a0], R13 ;  /* 0x0010a00d01007387 */ /* 0x0007e20000100800 */
[----:B-1----:R-:W-:Y:S01]  /*64f80*/  IMAD.MOV.U32 R4, RZ, RZ, R13 ;  /* 0x000000ffff047224 */ /* 0x002fe200078e000d */
[----:B------:R-:W-:-:S05]  /*64f90*/  IADD3.X R16, R16, UR7, RZ, P1, !PT ;  /* 0x0000000710107c10 */ /* 0x000fca0008ffe4ff */
[----:B------:R1:W-:Y:S01]  /*64fa0*/  STL [R1+0x1094], R16 ;  /* 0x0010941001007387 */ /* 0x0003e20000100800 */
[----:B------:R-:W-:-:S03]  /*64fb0*/  IADD3.X R14, R14, UR7, RZ, P2, !PT ;  /* 0x000000070e0e7c10 */ /* 0x000fc600097fe4ff */
[----:B------:R1:W-:Y:S01]  /*64fc0*/  STL [R1+0x1060], R6 ;  /* 0x0010600601007387 */ /* 0x0003e20000100800 */
[----:B------:R-:W-:-:S03]  /*64fd0*/  IMAD.MOV.U32 R5, RZ, RZ, R16 ;  /* 0x000000ffff057224 */ /* 0x000fc600078e0010 */
[----:B---3--:R-:W3:Y:S04]  /*64fe0*/  LDL.LU R13, [R1+0x5a8] ;  /* 0x0005a800010d7983 */ /* 0x008ee80000300800 */
[----:B------:R1:W-:Y:S04]  /*64ff0*/  STL [R1+0x1054], R14 ;  /* 0x0010540e01007387 */ /* 0x0003e80000100800 */
[----:B------:R-:W3:Y:S04]  /*65000*/  LDL.LU R19, [R1+0x5e8] ;  /* 0x0005e80001137983 */ /* 0x000ee80000300800 */
[----:B-1----:R-:W3:Y:S04]  /*65010*/  LDL.LU R16, [R1+0x5a4] ;  /* 0x0005a40001107983 */ /* 0x002ee80000300800 */
[----:B------:R-:W3:Y:S04]  /*65020*/  LDL.LU R20, [R1+0x5e4] ;  /* 0x0005e40001147983 */ /* 0x000ee80000300800 */
        /* <DEDUP_REMOVED lines=10> */
[----:B-1----:R-:W-:-:S03]  /*650d0*/  IMAD.MOV.U32 R4, RZ, RZ, R10 ;  /* 0x000000ffff047224 */ /* 0x002fc600078e000a */
[----:B------:R-:W-:Y:S01]  /*650e0*/  MOV R5, R17 ;  /* 0x0000001100057202 */ /* 0x000fe20000000f00 */
[----:B------:R1:W-:Y:S01]  /*650f0*/  STL [R1+0x1014], R17 ;  /* 0x0010141101007387 */ /* 0x0003e20000100800 */
[----:B------:R-:W-:-:S03]  /*65100*/  IADD3.X R12, R12, UR7, RZ, P2, !PT ;  /* 0x000000070c0c7c10 */ /* 0x000fc600097fe4ff */
[----:B------:R1:W-:Y:S04]  /*65110*/  STL [R1+0x4e8], R8 ;  /* 0x0004e80801007387 */ /* 0x0003e80000100800 */
[----:B------:R-:W3:Y:S04]  /*65120*/  LDL.LU R10, [R1+0x624] ;  /* 0x00062400010a7983 */ /* 0x000ee80000300800 */
[----:B------:R1:W-:Y:S04]  /*65130*/  LDGSTS.E [R7+0x12400], [R4.64], P0 ;  /* 0x1240000004077fae */ /* 0x0003e8000812184a */
[----:B------:R1:W-:Y:S04]  /*65140*/  STL [R1+0x4e4], R12 ;  /* 0x0004e40c01007387 */ /* 0x0003e80000100800 */
[----:B-1----:R-:W3:Y:S01]  /*65150*/  LDL.LU R17, [R1+0x664] ;  /* 0x0006640001117983 */ /* 0x002ee20000300800 */
[----:B------:R-:W-:-:S02]  /*65160*/  IMAD.MOV.U32 R4, RZ, RZ, R8 ;  /* 0x000000ffff047224 */ /* 0x000fc400078e0008 */
        /* <DEDUP_REMOVED lines=11> */
[----:B------:R-:W-:Y:S04]  /*65220*/  STL [R1+0x568], R9 ;  /* 0x0005680901007387 */ /* 0x000fe80000100800 */
[----:B----4-:R-:W2:Y:S01]  /*65230*/  LDL.LU R11, [R1+0x6a4] ;  /* 0x0006a400010b7983 */ /* 0x010ea20000300800 */
[----:B------:R-:W-:-:S03]  /*65240*/  IMAD.MOV.U32 R5, RZ, RZ, R18 ;  /* 0x000000ffff057224 */ /* 0x000fc600078e0012 */
[----:B------:R4:W-:Y:S04]  /*65250*/  STL [R1+0x564], R15 ;  /* 0x0005640f01007387 */ /* 0x0009e80000100800 */
[----:B-1----:R-:W2:Y:S04]  /*65260*/  LDL.LU R18, [R1+0x6e4] ;  /* 0x0006e40001127983 */ /* 0x002ea80000300800 */
[----:B------:R1:W-:Y:S02]  /*65270*/  LDGSTS.E [R7+0x14400], [R4.64], P0 ;  /* 0x1440000004077fae */ /* 0x0003e4000812184a */
[----:B-1----:R-:W-:Y:S01]  /*65280*/  IMAD.MOV.U32 R4, RZ, RZ, R9 ;  /* 0x000000ffff047224 */ /* 0x002fe200078e0009 */
[----:B------:R-:W-:-:S02]  /*65290*/  MOV R5, R15 ;  /* 0x0000000f00057202 */ /* 0x000fc40000000f00 */
[----:B----4-:R-:W4:Y:S04]  /*652a0*/  LDL.LU R15, [R1+0x728] ;  /* 0x00072800010f7983 */ /* 0x010f280000300800 */
        /* <DEDUP_REMOVED lines=11> */
[----:B---3--:R-:W4:Y:S04]  /*65360*/  LDL.LU R16, [R1+0x724] ;  /* 0x0007240001107983 */ /* 0x008f280000300800 */
[----:B------:R-:W-:Y:S04]  /*65370*/  STL [R1+0x5e4], R20 ;  /* 0x0005e41401007387 */ /* 0x000fe80000100800 */
[----:B------:R-:W4:Y:S01]  /*65380*/  LDL.LU R13, [R1+0x764] ;  /* 0x00076400010d7983 */ /* 0x000f220000300800 */
[----:B------:R-:W-:-:S03]  /*65390*/  IADD3 R6, P1, R6, UR9, RZ ;  /* 0x0000000906067c10 */ /* 0x000fc6000ff3e0ff */
        /* <DEDUP_REMOVED lines=13> */
[----:B-1----:R-:W4:Y:S01]  /*65470*/  LDL.LU R10, [R1+0x7a8] ;  /* 0x0007a800010a7983 */ /* 0x002f220000300800 */
[----:B------:R-:W-:-:S03]  /*65480*/  IADD3 R8, P1, R8, UR9, RZ ;  /* 0x0000000908087c10 */ /* 0x000fc6000ff3e0ff */
[----:B------:R1:W-:Y:S01]  /*65490*/  STL [R1+0x664], R17 ;  /* 0x0006641101007387 */ /* 0x0003e20000100800 */
[----:B------:R-:W-:Y:S01]  /*654a0*/  IADD3 R12, P2, R12, UR9, RZ ;  /* 0x000000090c0c7c10 */ /* 0x000fe2000ff5e0ff */
[----:B------:R-:W-:Y:S02]  /*654b0*/  IMAD.MOV.U32 R4, RZ, RZ, R14 ;  /* 0x000000ffff047224 */ /* 0x000fe400078e000e */
[----:B------:R-:W4:Y:S01]  /*654c0*/  LDL.LU R6, [R1+0x7e8] ;  /* 0x0007e80001067983 */ /* 0x000f220000300800 */
[----:B------:R-:W-:-:S03]  /*654d0*/  IMAD.MOV.U32 R5, RZ, RZ, R17 ;  /* 0x000000ffff057224 */ /* 0x000fc600078e0011 */
[----:B-1----:R-:W4:Y:S04]  /*654e0*/  LDL.LU R17, [R1+0x7a4] ;  /* 0x0007a40001117983 */ /* 0x002f280000300800 */
[----:B------:R-:W4:Y:S04]  /*654f0*/  LDL.LU R14, [R1+0x7e4] ;  /* 0x0007e400010e7983 */ /* 0x000f280000300800 */
        /* <DEDUP_REMOVED lines=15> */
[----:B------:R-:W2:Y:S01]  /*655f0*/  LDL.LU R12, [R1+0x864] ;  /* 0x00086400010c7983 */ /* 0x000ea20000300800 */
[----:B----4-:R-:W-:Y:S02]  /*65600*/  IADD3 R15, P1, R15, UR9, RZ ;  /* 0x000000090f0f7c10 */ /* 0x010fe4000ff3e0ff */
        /* <DEDUP_REMOVED lines=9> */
[----:B----4-:R-:W4:Y:S04]  /*656a0*/  LDL.LU R15, [R1+0x8a8] ;  /* 0x0008a800010f7983 */ /* 0x010f280000300800 */
[----:B------:R1:W-:Y:S04]  /*656b0*/  STL [R1+0x764], R13 ;  /* 0x0007640d01007387 */ /* 0x0003e80000100800 */
[----:B------:R-:W4:Y:S04]  /*656c0*/  LDL.LU R19, [R1+0x8e8] ;  /* 0x0008e80001137983 */ /* 0x000f280000300800 */
[----:B-1----:R-:W4:Y:S04]  /*656d0*/  LDL.LU R16, [R1+0x8a4] ;  /* 0x0008a40001107983 */ /* 0x002f280000300800 */
[----:B------:R-:W4:Y:S04]  /*656e0*/  LDL.LU R20, [R1+0x8e4] ;  /* 0x0008e40001147983 */ /* 0x000f280000300800 */
        /* <DEDUP_REMOVED lines=51> */
[----:B----4-:R-:W3:Y:S04]  /*65a20*/  LDL.LU R16, [R1+0xa24] ;  /* 0x000a240001107983 */ /* 0x010ee80000300800 */
[----:B------:R-:W-:Y:S04]  /*65a30*/  STL [R1+0x8e4], R20 ;  /* 0x0008e41401007387 */ /* 0x000fe80000100800 */
[----:B------:R-:W3:Y:S01]  /*65a40*/  LDL.LU R15, [R1+0xa64] ;  /* 0x000a6400010f7983 */ /* 0x000ee20000300800 */
        /* <DEDUP_REMOVED lines=18> */
[----:B------:R-:W-:Y:S02]  /*65b70*/  IMAD.MOV.U32 R4, RZ, RZ, R13 ;  /* 0x000000ffff047224 */ /* 0x000fe400078e000d */
        /* <DEDUP_REMOVED lines=75> */
[----:B------:R-:W4:Y:S01]  /*66030*/  LDL.LU R6, [R1+0xd68] ;  /* 0x000d680001067983 */ /* 0x000f220000300800 */
[----:B---3--:R-:W-:-:S03]  /*66040*/  IADD3 R12, P1, R12, UR9, RZ ;  /* 0x000000090c0c7c10 */ /* 0x008fc6000ff3e0ff */
[----:B------:R1:W-:Y:S01]  /*66050*/  LDGSTS.E [R7+0x2d400], [R4.64], P0 ;  /* 0x2d40000004077fae */ /* 0x0003e2000812184a */
[----:B------:R-:W-:Y:S02]  /*66060*/  IADD3 R19, P2, R19, UR9, RZ ;  /* 0x0000000913137c10 */ /* 0x000fe4000ff5e0ff */
[----:B------:R-:W-:Y:S01]  /*66070*/  IADD3.X R16, R16, UR7, RZ, P1, !PT ;  /* 0x0000000710107c10 */ /* 0x000fe20008ffe4ff */
[----:B------:R-:W-:Y:S01]  /*66080*/  STL [R1+0xba8], R12 ;  /* 0x000ba80c01007387 */ /* 0x000fe20000100800 */
        /* <DEDUP_REMOVED lines=51> */
[----:B------:R-:W-:Y:S01]  /*663c0*/  IADD3.X R16, R16, UR7, RZ, P1, !PT ;  /* 0x0000000710107c10 */ /* 0x000fe20008ffe4ff */
[----:B-1----:R-:W-:-:S04]  /*663d0*/  IMAD.MOV.U32 R4, RZ, RZ, R14 ;  /* 0x000000ffff047224 */ /* 0x002fc800078e000e */
[----:B------:R1:W-:Y:S01]  /*663e0*/  STL [R1+0xd24], R16 ;  /* 0x000d241001007387 */ /* 0x0003e20000100800 */
[----:B------:R-:W-:-:S03]  /*663f0*/  IADD3.X R12, R12, UR7, RZ, P2, !PT ;  /* 0x000000070c0c7c10 */ /* 0x000fc600097fe4ff */
[----:B------:R1:W-:Y:S04]  /*66400*/  STL [R1+0xd68], R6 ;  /* 0x000d680601007387 */ /* 0x0003e80000100800 */
[----:B------:R-:W2:Y:S04]  /*66410*/  LDL.LU R19, [R1+0xea8] ;  /* 0x000ea80001137983 */ /* 0x000ea80000300800 */
[----:B------:R1:W-:Y:S04]  /*66420*/  STL [R1+0xd64], R12 ;  /* 0x000d640c01007387 */ /* 0x0003e80000100800 */
[----:B----4-:R-:W4:Y:S04]  /*66430*/  LDL.LU R14, [R1+0xee8] ;  /* 0x000ee800010e7983 */ /* 0x010f280000300800 */
[----:B------:R-:W4:Y:S01]  /*66440*/  LDL.LU R20, [R1+0xea4] ;  /* 0x000ea40001147983 */ /* 0x000f220000300800 */
[----:B------:R-:W-:-:S03]  /*66450*/  IMAD.MOV.U32 R5, RZ, RZ, R16 ;  /* 0x000000ffff057224 */ /* 0x000fc600078e0010 */
[----:B-1----:R-:W4:Y:S04]  /*66460*/  LDL.LU R16, [R1+0xee4] ;  /* 0x000ee40001107983 */ /* 0x002f280000300800 */
[----:B------:R1:W-:Y:S02]  /*66470*/  LDGSTS.E [R7+0x34400], [R4.64], P0 ;  /* 0x3440000004077fae */ /* 0x0003e4000812184a */
[----:B-1----:R-:W-:Y:S02]  /*66480*/  IMAD.MOV.U32 R4, RZ, RZ, R6 ;  /* 0x000000ffff047224 */ /* 0x002fe400078e0006 */
        /* <DEDUP_REMOVED lines=37> */
[----:B--2---:R-:W2:Y:S01]  /*666e0*/  LDL.LU R9, [R1+0x1498] ;  /* 0x0014980001097983 */ /* 0x004ea20000300800 */
[----:B------:R-:W-:-:S03]  /*666f0*/  IADD3 R19, P1, R19, UR9, RZ ;  /* 0x0000000913137c10 */ /* 0x000fc6000ff3e0ff */
[----:B------:R1:W-:Y:S04]  /*66700*/  LDGSTS.E [R7+0x39400], [R4.64], P0 ;  /* 0x3940000004077fae */ /* 0x0003e8000812184a */
[----:B------:R-:W2:Y:S01]  /*66710*/  LDL.LU R13, [R1+0x1458] ;  /* 0x00145800010d7983 */ /* 0x000ea20000300800 */
[----:B----4-:R-:W-:Y:S02]  /*66720*/  IADD3 R14, P2, R14, UR9, RZ ;  /* 0x000000090e0e7c10 */ /* 0x010fe4000ff5e0ff */
[----:B------:R-:W-:Y:S01]  /*66730*/  IADD3.X R20, R20, UR7, RZ, P1, !PT ;  /* 0x0000000714147c10 */ /* 0x000fe20008ffe4ff */
[----:B-1----:R-:W-:Y:S01]  /*66740*/  IMAD.MOV.U32 R4, RZ, RZ, R19 ;  /* 0x000000ffff047224 */ /* 0x002fe200078e0013 */
[----:B------:R-:W-:-:S03]  /*66750*/  IADD3.X R16, R16, UR7, RZ, P2, !PT ;  /* 0x0000000710107c10 */ /* 0x000fc600097fe4ff */
[----:B------:R-:W-:Y:S01]  /*66760*/  IMAD.MOV.U32 R5, RZ, RZ, R20 ;  /* 0x000000ffff057224 */ /* 0x000fe200078e0014 */
[----:B------:R-:W-:Y:S04]  /*66770*/  STL [R1+0xea8], R19 ;  /* 0x000ea81301007387 */ /* 0x000fe80000100800 */
[----:B------:R-:W-:Y:S04]  /*66780*/  STL [R1+0xea4], R20 ;  /* 0x000ea41401007387 */ /* 0x000fe80000100800 */
[----:B------:R1:W-:Y:S04]  /*66790*/  STL [R1+0xee8], R14 ;  /* 0x000ee80e01007387 */ /* 0x0003e80000100800 */
[----:B------:R4:W-:Y:S04]  /*667a0*/  LDGSTS.E [R7+0x3a400], [R4.64], P0 ;  /* 0x3a40000004077fae */ /* 0x0009e8000812184a */
[----:B------:R1:W-:Y:S01]  /*667b0*/  STL [R1+0xee4], R16 ;  /* 0x000ee41001007387 */ /* 0x0003e20000100800 */
[----:B----4-:R-:W-:-:S03]  /*667c0*/  IMAD.MOV.U32 R4, RZ, RZ, R14 ;  /* 0x000000ffff047224 */ /* 0x010fc600078e000e */
[----:B-1----:R-:W2:Y:S01]  /*667d0*/  LDL.LU R14, [R1+0x148c] ;  /* 0x00148c00010e7983 */ /* 0x002ea20000300800 */
[----:B------:R-:W-:Y:S01]  /*667e0*/  IMAD.MOV.U32 R5, RZ, RZ, R16 ;  /* 0x000000ffff057224 */ /* 0x000fe200078e0010 */
[----:B------:R-:W-:Y:S02]  /*667f0*/  IADD3 R6, P1, R6, UR9, RZ ;  /* 0x0000000906067c10 */ /* 0x000fe4000ff3e0ff */
[----:B------:R-:W2:Y:S01]  /*66800*/  LDL.LU R16, [R1+0x144c] ;  /* 0x00144c0001107983 */ /* 0x000ea20000300800 */
[----:B------:R-:W-:-:S03]  /*66810*/  IADD3 R12, P2, R12, UR9, RZ ;  /* 0x000000090c0c7c10 */ /* 0x000fc6000ff5e0ff */
[----:B------:R1:W-:Y:S04]  /*66820*/  LDGSTS.E [R7+0x3b400], [R4.64], P0 ;  /* 0x3b40000004077fae */ /* 0x0003e8000812184a */
[----:B------:R1:W-:Y:S02]  /*66830*/  STL [R1+0xf28], R6 ;  /* 0x000f280601007387 */ /* 0x0003e40000100800 */
[----:B-1----:R-:W-:Y:S01]  /*66840*/  IMAD.MOV.U32 R4, RZ, RZ, R6 ;  /* 0x000000ffff047224 */ /* 0x002fe200078e0006 */
[----:B------:R-:W-:-:S04]  /*66850*/  IADD3.X R10, R10, UR7, RZ, P1, !PT ;  /* 0x000000070a0a7c10 */ /* 0x000fc80008ffe4ff */
[----:B------:R-:W-:Y:S01]  /*66860*/  MOV R5, R10 ;  /* 0x0000000a00057202 */ /* 0x000fe20000000f00 */
[----:B------:R1:W-:Y:S04]  /*66870*/  STL [R1+0xf24], R10 ;  /* 0x000f240a01007387 */ /* 0x0003e80000100800 */
[----:B------:R1:W-:Y:S01]  /*66880*/  STL [R1+0xf68], R12 ;  /* 0x000f680c01007387 */ /* 0x0003e20000100800 */
[----:B------:R-:W-:-:S03]  /*66890*/  IADD3.X R17, R17, UR7, RZ, P2, !PT ;  /* 0x0000000711117c10 */ /* 0x000fc600097fe4ff */
[----:B------:R-:W2:Y:S04]  /*668a0*/  LDL.LU R6, [R1+0x1418] ;  /* 0x0014180001067983 */ /* 0x000ea80000300800 */
[----:B------:R1:W-:Y:S01]  /*668b0*/  LDGSTS.E [R7+0x3c400], [R4.64], P0 ;  /* 0x3c40000004077fae */ /* 0x0003e2000812184a */
[----:B------:R-:W-:-:S03]  /*668c0*/  IADD3 R8, P1, R8, UR9, RZ ;  /* 0x0000000908087c10 */ /* 0x000fc6000ff3e0ff */
[----:B------:R1:W-:Y:S01]  /*668d0*/  STL [R1+0xf64], R17 ;  /* 0x000f641101007387 */ /* 0x0003e20000100800 */
[----:B------:R-:W-:-:S03]  /*668e0*/  IADD3 R15, P2, R15, UR9, RZ ;  /* 0x000000090f0f7c10 */ /* 0x000fc6000ff5e0ff */
[----:B-1----:R-:W2:Y:S01]  /*668f0*/  LDL.LU R10, [R1+0x13d8] ;  /* 0x0013d800010a7983 */ /* 0x002ea20000300800 */
[----:B------:R-:W-:Y:S02]  /*66900*/  IMAD.MOV.U32 R4, RZ, RZ, R12 ;  /* 0x000000ffff047224 */ /* 0x000fe400078e000c */
[----:B------:R-:W-:Y:S01]  /*66910*/  IMAD.MOV.U32 R5, RZ, RZ, R17 ;  /* 0x000000ffff057224 */ /* 0x000fe200078e0011 */
[----:B------:R-:W2:Y:S04]  /*66920*/  LDL.LU R12, [R1+0x140c] ;  /* 0x00140c00010c7983 */ /* 0x000ea80000300800 */
[----:B------:R-:W2:Y:S04]  /*66930*/  LDL.LU R17, [R1+0x13cc] ;  /* 0x0013cc0001117983 */ /* 0x000ea80000300800 */
[----:B------:R1:W-:Y:S04]  /*66940*/  LDGSTS.E [R7+0x3d400], [R4.64], P0 ;  /* 0x3d40000004077fae */ /* 0x0003e8000812184a */
[----:B------:R-:W-:Y:S01]  /*66950*/  STL [R1+0xfa8], R8 ;  /* 0x000fa80801007387 */ /* 0x000fe20000100800 */
        /* <DEDUP_REMOVED lines=10> */
[----:B---3--:R-:W-:Y:S01]  /*66a00*/  MOV R5, R18 ;  /* 0x0000001200057202 */ /* 0x008fe20000000f00 */
[----:B------:R-:W-:-:S02]  /*66a10*/  IMAD.MOV.U32 R4, RZ, RZ, R15 ;  /* 0x000000ffff047224 */ /* 0x000fc400078e000f */
[----:B-1----:R-:W3:Y:S04]  /*66a20*/  LDL.LU R18, [R1+0x138c] ;  /* 0x00138c0001127983 */ /* 0x002ee80000300800 */
[----:B------:R-:W3:Y:S01]  /*66a30*/  LDL.LU R15, [R1+0x134c] ;  /* 0x00134c00010f7983 */ /* 0x000ee20000300800 */
[----:B--2---:R-:W-:Y:S02]  /*66a40*/  IADD3 R9, P1, R9, UR9, RZ ;  /* 0x0000000909097c10 */ /* 0x004fe4000ff3e0ff */
[----:B------:R-:W-:Y:S01]  /*66a50*/  IADD3 R13, P2, R13, UR9, RZ ;  /* 0x000000090d0d7c10 */ /* 0x000fe2000ff5e0ff */
[----:B------:R1:W-:Y:S04]  /*66a60*/  LDGSTS.E [R7+0x3f400], [R4.64], P0 ;  /* 0x3f40000004077fae */ /* 0x0003e8000812184a */
[----:B------:R-:W-:Y:S04]  /*66a70*/  STL [R1+0x1498], R9 ;  /* 0x0014980901007387 */ /* 0x000fe80000100800 */
[----:B------:R-:W-:Y:S01]  /*66a80*/  STL [R1+0x1458], R13 ;  /* 0x0014580d01007387 */ /* 0x000fe20000100800 */
[----:B-1----:R-:W-:Y:S01]  /*66a90*/  LOP3.LUT R7, R3, 0x30, RZ, 0x3c, !PT ;  /* 0x0000003003077812 */ /* 0x002fe200078e3cff */
[----:B------:R-:W-:Y:S01]  /*66aa0*/  IMAD.MOV.U32 R4, RZ, RZ, R9 ;  /* 0x000000ffff047224 */ /* 0x000fe200078e0009 */
[----:B------:R-:W-:-:S02]  /*66ab0*/  IADD3.X R14, R14, UR7, RZ, P1, !PT ;  /* 0x000000070e0e7c10 */ /* 0x000fc40008ffe4ff */
[----:B------:R-:W-:-:S03]  /*66ac0*/  IADD3.X R16, R16, UR7, RZ, P2, !PT ;  /* 0x0000000710107c10 */ /* 0x000fc600097fe4ff */
[----:B------:R-:W-:Y:S01]  /*66ad0*/  IMAD.MOV.U32 R5, RZ, RZ, R14 ;  /* 0x000000ffff057224 */ /* 0x000fe200078e000e */
[----:B------:R1:W-:Y:S04]  /*66ae0*/  STL [R1+0x148c], R14 ;  /* 0x00148c0e01007387 */ /* 0x0003e80000100800 */
[----:B------:R2:W-:Y:S04]  /*66af0*/  LDGSTS.E [R7+0x600], [R4.64], P0 ;  /* 0x0060000004077fae */ /* 0x0005e8000812184a */
[----:B-1----:R-:W3:Y:S04]  /*66b00*/  LDL.LU R14, [R1+0x1318] ;  /* 0x00131800010e7983 */ /* 0x002ee80000300800 */
[----:B------:R1:W-:Y:S01]  /*66b10*/  STL [R1+0x144c], R16 ;  /* 0x00144c1001007387 */ /* 0x0003e20000100800 */
[----:B--2---:R-:W-:-:S03]  /*66b20*/  IMAD.MOV.U32 R5, RZ, RZ, R16 ;  /* 0x000000ffff057224 */ /* 0x004fc600078e0010 */
        /* <DEDUP_REMOVED lines=8> */
[----:B------:R-:W-:Y:S02]  /*66bb0*/  IADD3 R10, P2, R10, UR9, RZ ;  /* 0x000000090a0a7c10 */ /* 0x000fe4000ff5e0ff */
[----:B------:R-:W-:Y:S02]  /*66bc0*/  IADD3.X R12, R12, UR7, RZ, P1, !PT ;  /* 0x000000070c0c7c10 */ /* 0x000fe40008ffe4ff */
[----:B------:R-:W-:-:S03]  /*66bd0*/  IADD3.X R17, R17, UR7, RZ, P2, !PT ;  /* 0x0000000711117c10 */ /* 0x000fc600097fe4ff */
[----:B------:R1:W-:Y:S01]  /*66be0*/  STL [R1+0x140c], R12 ;  /* 0x00140c0c01007387 */ /* 0x0003e20000100800 */
[----:B------:R-:W-:-:S03]  /*66bf0*/  MOV R5, R12 ;  /* 0x0000000c00057202 */ /* 0x000fc60000000f00 */
[----:B------:R-:W-:Y:S04]  /*66c00*/  STL [R1+0x13d8], R10 ;  /* 0x0013d80a01007387 */ /* 0x000fe80000100800 */
[----:B------:R1:W-:Y:S04]  /*66c10*/  LDGSTS.E [R7+0x2600], [R4.64], P0 ;  /* 0x0260000004077fae */ /* 0x0003e8000812184a */
[----:B-1----:R-:W2:Y:S04]  /*66c20*/  LDL.LU R12, [R1+0x1298] ;  /* 0x00129800010c7983 */ /* 0x002ea80000300800 */
[----:B------:R1:W-:Y:S04]  /*66c30*/  STL [R1+0x13cc], R17 ;  /* 0x0013cc1101007387 */ /* 0x0003e80000100800 */
[----:B------:R-:W2:Y:S01]  /*66c40*/  LDL.LU R6, [R1+0x1258] ;  /* 0x0012580001067983 */ /* 0x000ea20000300800 */
[----:B------:R-:W-:-:S02]  /*66c50*/  IMAD.MOV.U32 R5, RZ, RZ, R17 ;  /* 0x000000ffff057224 */ /* 0x000fc400078e0011 */
[----:B------:R-:W-:Y:S01]  /*66c60*/  IMAD.MOV.U32 R4, RZ, RZ, R10 ;  /* 0x000000ffff047224 */ /* 0x000fe200078e000a */
[----:B-1----:R-:W2:Y:S04]  /*66c70*/  LDL.LU R17, [R1+0x128c] ;  /* 0x00128c0001117983 */ /* 0x002ea80000300800 */
[----:B------:R-:W2:Y:S04]  /*66c80*/  LDL.LU R10, [R1+0x124c] ;  /* 0x00124c00010a7983 */ /* 0x000ea80000300800 */
[----:B------:R1:W-:Y:S01]  /*66c90*/  LDGSTS.E [R7+0x3600], [R4.64], P0 ;  /* 0x0360000004077fae */ /* 0x0003e2000812184a */
[----:B----4-:R-:W-:-:S02]  /*66ca0*/  IADD3 R11, P1, R11, UR9, RZ ;  /* 0x000000090b0b7c10 */ /* 0x010fc4000ff3e0ff */
[----:B------:R-:W-:-:S03]  /*66cb0*/  IADD3 R8, P2, R8, UR9, RZ ;  /* 0x0000000908087c10 */ /* 0x000fc6000ff5e0ff */
[----:B------:R4:W-:Y:S01]  /*66cc0*/  STL [R1+0x1398], R11 ;  /* 0x0013980b01007387 */ /* 0x0009e20000100800 */
[----:B---3--:R-:W-:Y:S01]  /*66cd0*/  IADD3.X R18, R18, UR7, RZ, P1, !PT ;  /* 0x0000000712127c10 */ /* 0x008fe20008ffe4ff */
[----:B-1----:R-:W-:Y:S01]  /*66ce0*/  IMAD.MOV.U32 R4, RZ, RZ, R11 ;  /* 0x000000ffff047224 */ /* 0x002fe200078e000b */
[----:B------:R-:W-:-:S03]  /*66cf0*/  IADD3.X R15, R15, UR7, RZ, P2, !PT ;  /* 0x000000070f0f7c10 */ /* 0x000fc600097fe4ff */
[----:B------:R1:W-:Y:S04]  /*66d00*/  STL [R1+0x138c], R18 ;  /* 0x00138c1201007387 */ /* 0x0003e80000100800 */
        /* <DEDUP_REMOVED lines=15> */
[----:B--2---:R-:W-:Y:S02]  /*66e00*/  IADD3 R9, P2, R9, UR9, RZ ;  /* 0x0000000909097c10 */ /* 0x004fe4000ff5e0ff */
        /* <DEDUP_REMOVED lines=12> */
[----:B--2---:R-:W2:Y:S04]  /*66ed0*/  LDL.LU R9, [R1+0x1118] ;  /* 0x0011180001097983 */ /* 0x004ea80000300800 */
[----:B------:R-:W2:Y:S04]  /*66ee0*/  LDL.LU R13, [R1+0x10d8] ;  /* 0x0010d800010d7983 */ /* 0x000ea80000300800 */
        /* <DEDUP_REMOVED lines=10> */
[----:B------:R-:W2:Y:S04]  /*66f90*/  LDL.LU R12, [R1+0x110c] ;  /* 0x00110c00010c7983 */ /* 0x000ea80000300800 */
[----:B------:R1:W-:Y:S04]  /*66fa0*/  STL [R1+0x124c], R10 ;  /* 0x00124c0a01007387 */ /* 0x0003e80000100800 */
[----:B------:R1:W-:Y:S04]  /*66fb0*/  LDGSTS.E [R7+0x8600], [R4.64], P0 ;  /* 0x0860000004077fae */ /* 0x0003e8000812184a */
[----:B-1----:R-:W2:Y:S01]  /*66fc0*/  LDL.LU R17, [R1+0x10cc] ;  /* 0x0010cc0001117983 */ /* 0x002ea20000300800 */
[----:B------:R-:W-:-:S02]  /*66fd0*/  IMAD.MOV.U32 R4, RZ, RZ, R6 ;  /* 0x000000ffff047224 */ /* 0x000fc400078e0006 */
[----:B------:R-:W-:Y:S02]  /*66fe0*/  IMAD.MOV.U32 R5, RZ, RZ, R10 ;  /* 0x000000ffff057224 */ /* 0x000fe400078e000a */
[----:B------:R-:W2:Y:S04]  /*66ff0*/  LDL.LU R10, [R1+0x1098] ;  /* 0x00109800010a7983 */ /* 0x000ea80000300800 */
[----:B------:R-:W2:Y:S04]  /*67000*/  LDL.LU R6, [R1+0x1058] ;  /* 0x0010580001067983 */ /* 0x000ea80000300800 */
        /* <DEDUP_REMOVED lines=13> */
[----:B---3--:R-:W-:-:S03]  /*670e0*/  IADD3 R8, P1, R8, UR9, RZ ;  /* 0x0000000908087c10 */ /* 0x008fc6000ff3e0ff */
[----:B------:R1:W-:Y:S01]  /*670f0*/  LDGSTS.E [R7+0xa600], [R4.64], P0 ;  /* 0x0a60000004077fae */ /* 0x0003e2000812184a */
[----:B------:R-:W-:-:S03]  /*67100*/  IADD3 R15, P2, R15, UR9, RZ ;  /* 0x000000090f0f7c10 */ /* 0x000fc6000ff5e0ff */
        /* <DEDUP_REMOVED lines=14> */
[----:B---3--:R-:W-:-:S03]  /*671f0*/  IMAD.MOV.U32 R5, RZ, RZ, R16 ;  /* 0x000000ffff057224 */ /* 0x008fc600078e0010 */
[----:B-1----:R-:W3:Y:S01]  /*67200*/  LDL.LU R16, [R1+0x4b0] ;  /* 0x0004b00001107983 */ /* 0x002ee20000300800 */
[----:B------:R-:W-:Y:S01]  /*67210*/  IMAD.MOV.U32 R4, RZ, RZ, R15 ;  /* 0x000000ffff047224 */ /* 0x000fe200078e000f */
[----:B--2---:R-:W-:Y:S02]  /*67220*/  IADD3 R9, P1, R9, UR9, RZ ;  /* 0x0000000909097c10 */ /* 0x004fe4000ff3e0ff */
        /* <DEDUP_REMOVED lines=15> */
[----:B------:R-:W-:Y:S02]  /*67320*/  IMAD.MOV.U32 R5, RZ, RZ, R17 ;  /* 0x000000ffff057224 */ /* 0x000fe400078e0011 */
[----:B------:R-:W-:Y:S01]  /*67330*/  IMAD.MOV.U32 R4, RZ, RZ, R13 ;  /* 0x000000ffff047224 */ /* 0x000fe200078e000d */
[----:B------:R-:W-:Y:S01]  /*67340*/  IADD3 R6, P2, R6, UR9, RZ ;  /* 0x0000000906067c10 */ /* 0x000fe2000ff5e0ff */
[----:B-1----:R-:W3:Y:S04]  /*67350*/  LDL.LU R17, [R1+0x52c] ;  /* 0x00052c0001117983 */ /* 0x002ee80000300800 */
[----:B------:R-:W3:Y:S04]  /*67360*/  LDL.LU R13, [R1+0x56c] ;  /* 0x00056c00010d7983 */ /* 0x000ee80000300800 */
        /* <DEDUP_REMOVED lines=26> */
[----:B------:R3:W-:Y:S04]  /*67510*/  STL [R1+0x4f0], R8 ;  /* 0x0004f00801007387 */ /* 0x0007e80000100800 */
[----:B------:R-:W4:Y:S01]  /*67520*/  LDL.LU R14, [R1+0x62c] ;  /* 0x00062c00010e7983 */ /* 0x000f220000300800 */
[----:B------:R-:W-:-:S03]  /*67530*/  IMAD.MOV.U32 R5, RZ, RZ, R16 ;  /* 0x000000ffff057224 */ /* 0x000fc600078e0010 */
[----:B------:R3:W-:Y:S04]  /*67540*/  STL [R1+0x4ec], R15 ;  /* 0x0004ec0f01007387 */ /* 0x0007e80000100800 */
[----:B-1----:R-:W4:Y:S04]  /*67550*/  LDL.LU R16, [R1+0x66c] ;  /* 0x00066c0001107983 */ /* 0x002f280000300800 */
[----:B------:R1:W-:Y:S02]  /*67560*/  LDGSTS.E [R7+0x12600], [R4.64], P0 ;  /* 0x1260000004077fae */ /* 0x0003e4000812184a */
[----:B-1----:R-:W-:-:S02]  /*67570*/  IMAD.MOV.U32 R4, RZ, RZ, R8 ;  /* 0x000000ffff047224 */ /* 0x002fc400078e0008 */
[----:B------:R-:W-:Y:S01]  /*67580*/  IMAD.MOV.U32 R5, RZ, RZ, R15 ;  /* 0x000000ffff057224 */ /* 0x000fe200078e000f */
[----:B---3--:R-:W3:Y:S04]  /*67590*/  LDL.LU R8, [R1+0x6b0] ;  /* 0x0006b00001087983 */ /* 0x008ee80000300800 */
        /* <DEDUP_REMOVED lines=49> */
[----:B----4-:R-:W-:-:S03]  /*678b0*/  IMAD.MOV.U32 R5, RZ, RZ, R16 ;  /* 0x000000ffff057224 */ /* 0x010fc600078e0010 */
[----:B-1----:R-:W4:Y:S01]  /*678c0*/  LDL.LU R16, [R1+0x7ac] ;  /* 0x0007ac0001107983 */ /* 0x002f220000300800 */
[----:B------:R-:W-:Y:S01]  /*678d0*/  IMAD.MOV.U32 R4, RZ, RZ, R11 ;  /* 0x000000ffff047224 */ /* 0x000fe200078e000b */
[----:B---3--:R-:W-:Y:S02]  /*678e0*/  IADD3 R8, P1, R8, UR9, RZ ;  /* 0x0000000908087c10 */ /* 0x008fe4000ff3e0ff */
[----:B------:R-:W4:Y:S01]  /*678f0*/  LDL.LU R11, [R1+0x7ec] ;  /* 0x0007ec00010b7983 */ /* 0x000f220000300800 */
        /* <DEDUP_REMOVED lines=16> */
[----:B------:R-:W-:Y:S01]  /*67a00*/  IADD3 R9, P2, R9, UR9, RZ ;  /* 0x0000000909097c10 */ /* 0x000fe2000ff5e0ff */
[----:B-1----:R-:W4:Y:S04]  /*67a10*/  LDL.LU R17, [R1+0x82c] ;  /* 0x00082c0001117983 */ /* 0x002f280000300800 */
[----:B------:R-:W4:Y:S04]  /*67a20*/  LDL.LU R15, [R1+0x86c] ;  /* 0x00086c00010f7983 */ /* 0x000f280000300800 */
        /* <DEDUP_REMOVED lines=26> */
[----:B------:R4:W-:Y:S04]  /*67bd0*/  STL [R1+0x7f0], R6 ;  /* 0x0007f00601007387 */ /* 0x0009e80000100800 */
[----:B------:R-:W2:Y:S01]  /*67be0*/  LDL.LU R14, [R1+0x92c] ;  /* 0x00092c00010e7983 */ /* 0x000ea20000300800 */
[----:B------:R-:W-:-:S03]  /*67bf0*/  IMAD.MOV.U32 R5, RZ, RZ, R16 ;  /* 0x000000ffff057224 */ /* 0x000fc600078e0010 */
[----:B------:R4:W-:Y:S04]  /*67c00*/  STL [R1+0x7ec], R11 ;  /* 0x0007ec0b01007387 */ /* 0x0009e80000100800 */
[----:B-1----:R-:W2:Y:S04]  /*67c10*/  LDL.LU R16, [R1+0x96c] ;  /* 0x00096c0001107983 */ /* 0x002ea80000300800 */
        /* <DEDUP_REMOVED lines=53> */
[----:B--2---:R-:W-:Y:S01]  /*67f70*/  IMAD.MOV.U32 R5, RZ, RZ, R16 ;  /* 0x000000ffff057224 */ /* 0x004fe200078e0010 */
[----:B----4-:R-:W-:-:S02]  /*67f80*/  IADD3 R6, P1, R6, UR9, RZ ;  /* 0x0000000906067c10 */ /* 0x010fc4000ff3e0ff */
[----:B-1----:R-:W2:Y:S01]  /*67f90*/  LDL.LU R16, [R1+0xaac] ;  /* 0x000aac0001107983 */ /* 0x002ea20000300800 */
[----:B------:R-:W-:Y:S01]  /*67fa0*/  IMAD.MOV.U32 R4, RZ, RZ, R10 ;  /* 0x000000ffff047224 */ /* 0x000fe200078e000a */
[----:B------:R-:W-:Y:S02]  /*67fb0*/  IADD3 R11, P2, R11, UR9, RZ ;  /* 0x000000090b0b7c10 */ /* 0x000fe4000ff5e0ff */
[----:B------:R-:W2:Y:S04]  /*67fc0*/  LDL.LU R10, [R1+0xaec] ;  /* 0x000aec00010a7983 */ /* 0x000ea80000300800 */
        /* <DEDUP_REMOVED lines=9> */
[----:B-1----:R-:W2:Y:S04]  /*68060*/  LDL.LU R12, [R1+0xb30] ;  /* 0x000b3000010c7983 */ /* 0x002ea80000300800 */
[----:B------:R1:W-:Y:S01]  /*68070*/  STL [R1+0x9ec], R17 ;  /* 0x0009ec1101007387 */ /* 0x0003e20000100800 */
[----:B------:R-:W-:-:S03]  /*68080*/  IADD3 R15, P1, R15, UR9, RZ ;  /* 0x000000090f0f7c10 */ /* 0x000fc6000ff3e0ff */
[----:B------:R-:W2:Y:S01]  /*68090*/  LDL.LU R6, [R1+0xb70] ;  /* 0x000b700001067983 */ /* 0x000ea20000300800 */
[----:B------:R-:W-:Y:S02]  /*680a0*/  IMAD.MOV.U32 R5, RZ, RZ, R17 ;  /* 0x000000ffff057224 */ /* 0x000fe400078e0011 */
[----:B------:R-:W-:Y:S01]  /*680b0*/  IMAD.MOV.U32 R4, RZ, RZ, R11 ;  /* 0x000000ffff047224 */ /* 0x000fe200078e000b */
[----:B------:R-:W-:Y:S01]  /*680c0*/  IADD3 R8, P2, R8, UR9, RZ ;  /* 0x0000000908087c10 */ /* 0x000fe2000ff5e0ff */
[----:B-1----:R-:W2:Y:S04]  /*680d0*/  LDL.LU R17, [R1+0xb2c] ;  /* 0x000b2c0001117983 */ /* 0x002ea80000300800 */
[----:B------:R-:W2:Y:S04]  /*680e0*/  LDL.LU R11, [R1+0xb6c] ;  /* 0x000b6c00010b7983 */ /* 0x000ea80000300800 */
[----:B------:R1:W-:Y:S04]  /*680f0*/  STL [R1+0xa30], R15 ;  /* 0x000a300f01007387 */ /* 0x0003e80000100800 */
[----:B------:R1:W-:Y:S02]  /*68100*/  LDGSTS.E [R7+0x27600], [R4.64], P0 ;  /* 0x2760000004077fae */ /* 0x0003e4000812184a */
[----:B-1----:R-:W-:Y:S01]  /*68110*/  IMAD.MOV.U32 R4, RZ, RZ, R15 ;  /* 0x000000ffff047224 */ /* 0x002fe200078e000f */
[----:B---3--:R-:W-:-:S05]  /*68120*/  IADD3.X R18, R18, UR7, RZ, P1, !PT ;  /* 0x0000000712127c10 */ /* 0x008fca0008ffe4ff */
        /* <DEDUP_REMOVED lines=81> */
[----:B--2---:R-:W-:-:S02]  /*68640*/  IADD3 R9, P1, R9, UR9, RZ ;  /* 0x0000000909097c10 */ /* 0x004fc4000ff3e0ff */
        /* <DEDUP_REMOVED lines=17> */
[----:B------:R-:W-:Y:S01]  /*68760*/  IMAD.MOV.U32 R5, RZ, RZ, R17 ;  /* 0x000000ffff057224 */ /* 0x000fe200078e0011 */
[----:B------:R-:W-:Y:S01]  /*68770*/  IADD3 R6, P2, R6, UR9, RZ ;  /* 0x0000000906067c10 */ /* 0x000fe2000ff5e0ff */
[----:B------:R-:W-:Y:S01]  /*68780*/  IMAD.MOV.U32 R4, RZ, RZ, R10 ;  /* 0x000000ffff047224 */ /* 0x000fe200078e000a */
[----:B-1----:R-:W2:Y:S04]  /*68790*/  LDL.LU R17, [R1+0xe2c] ;  /* 0x000e2c0001117983 */ /* 0x002ea80000300800 */
[----:B------:R-:W2:Y:S04]  /*687a0*/  LDL.LU R10, [R1+0xe6c] ;  /* 0x000e6c00010a7983 */ /* 0x000ea80000300800 */
[----:B------:R1:W-:Y:S04]  /*687b0*/  STL [R1+0xd30], R11 ;  /* 0x000d300b01007387 */ /* 0x0003e80000100800 */
[----:B------:R1:W-:Y:S02]  /*687c0*/  LDGSTS.E [R7+0x33600], [R4.64], P0 ;  /* 0x3360000004077fae */ /* 0x0003e4000812184a */
[----:B-1----:R-:W-:Y:S01]  /*687d0*/  IMAD.MOV.U32 R4, RZ, RZ, R11 ;  /* 0x000000ffff047224 */ /* 0x002fe200078e000b */
[----:B----4-:R-:W-:-:S05]  /*687e0*/  IADD3.X R18, R18, UR7, RZ, P1, !PT ;  /* 0x0000000712127c10 */ /* 0x010fca0008ffe4ff */
[----:B------:R1:W-:Y:S01]  /*687f0*/  STL [R1+0xd2c], R18 ;  /* 0x000d2c1201007387 */ /* 0x0003e20000100800 */
[----:B------:R-:W-:-:S03]  /*68800*/  IADD3.X R15, R15, UR7, RZ, P2, !PT ;  /* 0x000000070f0f7c10 */ /* 0x000fc600097fe4ff */
[----:B------:R4:W-:Y:S04]  /*68810*/  STL [R1+0xd70], R6 ;  /* 0x000d700601007387 */ /* 0x0009e80000100800 */
[----:B------:R-:W3:Y:S04]  /*68820*/  LDL.LU R19, [R1+0xeb0] ;  /* 0x000eb00001137983 */ /* 0x000ee80000300800 */
[----:B------:R1:W-:Y:S04]  /*68830*/  STL [R1+0xd6c], R15 ;  /* 0x000d6c0f01007387 */ /* 0x0003e80000100800 */
[----:B------:R-:W3:Y:S04]  /*68840*/  LDL.LU R11, [R1+0xef0] ;  /* 0x000ef000010b7983 */ /* 0x000ee80000300800 */
[----:B------:R-:W3:Y:S01]  /*68850*/  LDL.LU R20, [R1+0xeac] ;  /* 0x000eac0001147983 */ /* 0x000ee20000300800 */
[----:B------:R-:W-:-:S03]  /*68860*/  IMAD.MOV.U32 R5, RZ, RZ, R18 ;  /* 0x000000ffff057224 */ /* 0x000fc600078e0012 */
        /* <DEDUP_REMOVED lines=22> */
[----:B--2---:R-:W2:Y:S04]  /*689d0*/  LDL.LU R8, [R1+0xfb0] ;  /* 0x000fb00001087983 */ /* 0x004ea80000300800 */
[----:B------:R1:W-:Y:S04]  /*689e0*/  LDGSTS.E [R7+0x37600], [R4.64], P0 ;  /* 0x3760000004077fae */ /* 0x0003e8000812184a */
[----:B------:R-:W2:Y:S01]  /*689f0*/  LDL.LU R13, [R1+0xff0] ;  /* 0x000ff000010d7983 */ /* 0x000ea20000300800 */
        /* <DEDUP_REMOVED lines=9> */
[----:B-1----:R-:W2:Y:S04]  /*68a90*/  LDL.LU R12, [R1+0xfac] ;  /* 0x000fac00010c7983 */ /* 0x002ea80000300800 */
[----:B------:R1:W-:Y:S04]  /*68aa0*/  LDGSTS.E [R7+0x38600], [R4.64], P0 ;  /* 0x3860000004077fae */ /* 0x0003e8000812184a */
[----:B------:R1:W-:Y:S04]  /*68ab0*/  STL [R1+0xe6c], R10 ;  /* 0x000e6c0a01007387 */ /* 0x0003e80000100800 */
[----:B------:R-:W2:Y:S01]  /*68ac0*/  LDL.LU R17, [R1+0xfec] ;  /* 0x000fec0001117983 */ /* 0x000ea20000300800 */
[----:B-1----:R-:W-:-:S02]  /*68ad0*/  IMAD.MOV.U32 R4, RZ, RZ, R9 ;  /* 0x000000ffff047224 */ /* 0x002fc400078e0009 */
[----:B------:R-:W-:Y:S01]  /*68ae0*/  IMAD.MOV.U32 R5, RZ, RZ, R10 ;  /* 0x000000ffff057224 */ /* 0x000fe200078e000a */
[----:B------:R-:W2:Y:S04]  /*68af0*/  LDL.LU R9, [R1+0x1490] ;  /* 0x0014900001097983 */ /* 0x000ea80000300800 */
[----:B------:R1:W-:Y:S04]  /*68b00*/  LDGSTS.E [R7+0x39600], [R4.64], P0 ;  /* 0x3960000004077fae */ /* 0x0003e8000812184a */
[----:B------:R-:W2:Y:S01]  /*68b10*/  LDL.LU R10, [R1+0x1450] ;  /* 0x00145000010a7983 */ /* 0x000ea20000300800 */
[----:B---3--:R-:W-:-:S05]  /*68b20*/  IADD3 R19, P1, R19, UR9, RZ ;  /* 0x0000000913137c10 */ /* 0x008fca000ff3e0ff */
        /* <DEDUP_REMOVED lines=9> */
[----:B------:R1:W-:Y:S01]  /*68bc0*/  STL [R1+0xeec], R18 ;  /* 0x000eec1201007387 */ /* 0x0003e20000100800 */
[----:B---3--:R-:W-:-:S03]  /*68bd0*/  IMAD.MOV.U32 R4, RZ, RZ, R11 ;  /* 0x000000ffff047224 */ /* 0x008fc600078e000b */
[----:B-1----:R-:W3:Y:S01]  /*68be0*/  LDL.LU R11, [R1+0x1484] ;  /* 0x00148400010b7983 */ /* 0x002ee20000300800 */
[----:B------:R-:W-:-:S03]  /*68bf0*/  MOV R5, R18 ;  /* 0x0000001200057202 */ /* 0x000fc60000000f00 */
[----:B------:R-:W3:Y:S01]  /*68c00*/  LDL.LU R18, [R1+0x1444] ;  /* 0x0014440001127983 */ /* 0x000ee20000300800 */
[----:B----4-:R-:W-:Y:S02]  /*68c10*/  IADD3 R6, P1, R6, UR9, RZ ;  /* 0x0000000906067c10 */ /* 0x010fe4000ff3e0ff */
[----:B------:R-:W-:Y:S01]  /*68c20*/  IADD3 R15, P2, R15, UR9, RZ ;  /* 0x000000090f0f7c10 */ /* 0x000fe2000ff5e0ff */
[----:B------:R1:W-:Y:S04]  /*68c30*/  LDGSTS.E [R7+0x3b600], [R4.64], P0 ;  /* 0x3b60000004077fae */ /* 0x0003e8000812184a */
[----:B------:R4:W-:Y:S01]  /*68c40*/  STL [R1+0xf30], R6 ;  /* 0x000f300601007387 */ /* 0x0009e20000100800 */
[----:B-1----:R-:W-:Y:S01]  /*68c50*/  IMAD.MOV.U32 R4, RZ, RZ, R6 ;  /* 0x000000ffff047224 */ /* 0x002fe200078e0006 */
[----:B------:R-:W-:-:S05]  /*68c60*/  IADD3.X R14, R14, UR7, RZ, P1, !PT ;  /* 0x000000070e0e7c10 */ /* 0x000fca0008ffe4ff */
[----:B------:R-:W-:Y:S01]  /*68c70*/  IMAD.MOV.U32 R5, RZ, RZ, R14 ;  /* 0x000000ffff057224 */ /* 0x000fe200078e000e */
[----:B------:R1:W-:Y:S01]  /*68c80*/  STL [R1+0xf2c], R14 ;  /* 0x000f2c0e01007387 */ /* 0x0003e20000100800 */
[----:B------:R-:W-:-:S03]  /*68c90*/  IADD3.X R16, R16, UR7, RZ, P2, !PT ;  /* 0x0000000710107c10 */ /* 0x000fc600097fe4ff */
[----:B------:R1:W-:Y:S04]  /*68ca0*/  STL [R1+0xf70], R15 ;  /* 0x000f700f01007387 */ /* 0x0003e80000100800 */
[----:B----4-:R-:W4:Y:S04]  /*68cb0*/  LDL.LU R6, [R1+0x1410] ;  /* 0x0014100001067983 */ /* 0x010f280000300800 */
[----:B------:R2:W-:Y:S04]  /*68cc0*/  STL [R1+0xf6c], R16 ;  /* 0x000f6c1001007387 */ /* 0x0005e80000100800 */
[----:B------:R2:W-:Y:S04]  /*68cd0*/  LDGSTS.E [R7+0x3c600], [R4.64], P0 ;  /* 0x3c60000004077fae */ /* 0x0005e8000812184a */
[----:B-1----:R-:W4:Y:S01]  /*68ce0*/  LDL.LU R14, [R1+0x13d0] ;  /* 0x0013d000010e7983 */ /* 0x002f220000300800 */
[----:B--2---:R-:W-:Y:S01]  /*68cf0*/  IADD3 R8, P1, R8, UR9, RZ ;  /* 0x0000000908087c10 */ /* 0x004fe2000ff3e0ff */
[----:B------:R-:W-:-:S02]  /*68d00*/  IMAD.MOV.U32 R4, RZ, RZ, R15 ;  /* 0x000000ffff047224 */ /* 0x000fc400078e000f */
[----:B------:R-:W4:Y:S01]  /*68d10*/  LDL.LU R15, [R1+0x1404] ;  /* 0x00140400010f7983 */ /* 0x000f220000300800 */
[----:B------:R-:W-:-:S03]  /*68d20*/  IMAD.MOV.U32 R5, RZ, RZ, R16 ;  /* 0x000000ffff057224 */ /* 0x000fc600078e0010 */
        /* <DEDUP_REMOVED lines=13> */
[----:B------:R1:W-:Y:S04]  /*68e00*/  STL [R1+0xfec], R17 ;  /* 0x000fec1101007387 */ /* 0x0003e80000100800 */
[----:B------:R-:W4:Y:S01]  /*68e10*/  LDL.LU R8, [R1+0x1350] ;  /* 0x0013500001087983 */ /* 0x000f220000300800 */
[----:B------:R-:W-:Y:S02]  /*68e20*/  IMAD.MOV.U32 R5, RZ, RZ, R17 ;  /* 0x000000ffff057224 */ /* 0x000fe400078e0011 */
[----:B------:R-:W-:Y:S01]  /*68e30*/  IMAD.MOV.U32 R4, RZ, RZ, R13 ;  /* 0x000000ffff047224 */ /* 0x000fe200078e000d */
[----:B-1----:R-:W4:Y:S01]  /*68e40*/  LDL.LU R17, [R1+0x1384] ;  /* 0x0013840001117983 */ /* 0x002f220000300800 */
[----:B------:R-:W-:-:S03]  /*68e50*/  IADD3 R10, P2, R10, UR9, RZ ;  /* 0x000000090a0a7c10 */ /* 0x000fc6000ff5e0ff */
[----:B------:R-:W4:Y:S04]  /*68e60*/  LDL.LU R13, [R1+0x1344] ;  /* 0x00134400010d7983 */ /* 0x000f280000300800 */
[----:B------:R1:W-:Y:S04]  /*68e70*/  LDGSTS.E [R7+0x3f600], [R4.64], P0 ;  /* 0x3f60000004077fae */ /* 0x0003e8000812184a */
[----:B------:R-:W-:Y:S04]  /*68e80*/  STL [R1+0x1490], R9 ;  /* 0x0014900901007387 */ /* 0x000fe80000100800 */
[----:B------:R-:W-:Y:S01]  /*68e90*/  STL [R1+0x1450], R10 ;  /* 0x0014500a01007387 */ /* 0x000fe20000100800 */
[----:B-1----:R-:W-:Y:S01]  /*68ea0*/  LOP3.LUT R7, R3, 0x40, RZ, 0x3c, !PT ;  /* 0x0000004003077812 */ /* 0x002fe200078e3cff */
[----:B------:R-:W-:Y:S01]  /*68eb0*/  IMAD.MOV.U32 R4, RZ, RZ, R9 ;  /* 0x000000ffff047224 */ /* 0x000fe200078e0009 */
[----:B---3--:R-:W-:-:S02]  /*68ec0*/  IADD3.X R11, R11, UR7, RZ, P1, !PT ;  /* 0x000000070b0b7c10 */ /* 0x008fc40008ffe4ff */
[----:B------:R-:W-:-:S03]  /*68ed0*/  IADD3.X R18, R18, UR7, RZ, P2, !PT ;  /* 0x0000000712127c10 */ /* 0x000fc600097fe4ff */
[----:B------:R-:W-:Y:S01]  /*68ee0*/  IMAD.MOV.U32 R5, RZ, RZ, R11 ;  /* 0x000000ffff057224 */ /* 0x000fe200078e000b */
[----:B------:R1:W-:Y:S04]  /*68ef0*/  STL [R1+0x1484], R11 ;  /* 0x0014840b01007387 */ /* 0x0003e80000100800 */
[----:B------:R3:W-:Y:S04]  /*68f00*/  LDGSTS.E [R7+0x800], [R4.64], P0 ;  /* 0x0080000004077fae */ /* 0x0007e8000812184a */
[----:B-1----:R-:W2:Y:S04]  /*68f10*/  LDL.LU R11, [R1+0x1310] ;  /* 0x00131000010b7983 */ /* 0x002ea80000300800 */
[----:B------:R1:W-:Y:S01]  /*68f20*/  STL [R1+0x1444], R18 ;  /* 0x0014441201007387 */ /* 0x0003e20000100800 */
[----:B---3--:R-:W-:-:S03]  /*68f30*/  MOV R5, R18 ;  /* 0x0000001200057202 */ /* 0x008fc60000000f00 */
[----:B------:R-:W3:Y:S01]  /*68f40*/  LDL.LU R9, [R1+0x12d0] ;  /* 0x0012d00001097983 */ /* 0x000ee20000300800 */
[----:B------:R-:W-:-:S03]  /*68f50*/  IMAD.MOV.U32 R4, RZ, RZ, R10 ;  /* 0x000000ffff047224 */ /* 0x000fc600078e000a */
[----:B-1----:R-:W3:Y:S04]  /*68f60*/  LDL.LU R18, [R1+0x1304] ;  /* 0x0013040001127983 */ /* 0x002ee80000300800 */
[----:B------:R-:W3:Y:S04]  /*68f70*/  LDL.LU R10, [R1+0x12c4] ;  /* 0x0012c400010a7983 */ /* 0x000ee80000300800 */
[----:B------:R1:W-:Y:S01]  /*68f80*/  LDGSTS.E [R7+0x1800], [R4.64], P0 ;  /* 0x0180000004077fae */ /* 0x0003e2000812184a */
[----:B----4-:R-:W-:-:S05]  /*68f90*/  IADD3 R6, P1, R6, UR9, RZ ;  /* 0x0000000906067c10 */ /* 0x010fca000ff3e0ff */
[----:B------:R-:W-:Y:S01]  /*68fa0*/  STL [R1+0x1410], R6 ;  /* 0x0014100601007387 */ /* 0x000fe20000100800 */
[----:B-1----:R-:W-:Y:S01]  /*68fb0*/  IMAD.MOV.U32 R4, RZ, RZ, R6 ;  /* 0x000000ffff047224 */ /* 0x002fe200078e0006 */
[----:B------:R-:W-:Y:S02]  /*68fc0*/  IADD3 R14, P2, R14, UR9, RZ ;  /* 0x000000090e0e7c10 */ /* 0x000fe4000ff5e0ff */
[----:B------:R-:W-:Y:S02]  /*68fd0*/  IADD3.X R15, R15, UR7, RZ, P1, !PT ;  /* 0x000000070f0f7c10 */ /* 0x000fe40008ffe4ff */
        /* <DEDUP_REMOVED lines=8> */
[----:B----4-:R-:W-:-:S03]  /*69060*/  IMAD.MOV.U32 R5, RZ, RZ, R16 ;  /* 0x000000ffff057224 */ /* 0x010fc600078e0010 */
[----:B-1----:R-:W4:Y:S01]  /*69070*/  LDL.LU R16, [R1+0x1284] ;  /* 0x0012840001107983 */ /* 0x002f220000300800 */
[----:B------:R-:W-:-:S03]  /*69080*/  IMAD.MOV.U32 R4, RZ, RZ, R14 ;  /* 0x000000ffff047224 */ /* 0x000fc600078e000e */
[----:B------:R-:W4:Y:S04]  /*69090*/  LDL.LU R14, [R1+0x1244] ;  /* 0x00124400010e7983 */ /* 0x000f280000300800 */
[----:B------:R1:W-:Y:S01]  /*690a0*/  LDGSTS.E [R7+0x3800], [R4.64], P0 ;  /* 0x0380000004077fae */ /* 0x0003e2000812184a */
[----:B------:R-:W-:Y:S02]  /*690b0*/  IADD3 R12, P1, R12, UR9, RZ ;  /* 0x000000090c0c7c10 */ /* 0x000fe4000ff3e0ff */
[----:B------:R-:W-:-:S03]  /*690c0*/  IADD3 R8, P2, R8, UR9, RZ ;  /* 0x0000000908087c10 */ /* 0x000fc6000ff5e0ff */
[----:B------:R1:W-:Y:S01]  /*690d0*/  STL [R1+0x1390], R12 ;  /* 0x0013900c01007387 */ /* 0x0003e20000100800 */
[----:B------:R-:W-:Y:S01]  /*690e0*/  IADD3.X R17, R17, UR7, RZ, P1, !PT ;  /* 0x0000000711117c10 */ /* 0x000fe20008ffe4ff */
[----:B-1----:R-:W-:Y:S01]  /*690f0*/  IMAD.MOV.U32 R4, RZ, RZ, R12 ;  /* 0x000000ffff047224 */ /* 0x002fe200078e000c */
[----:B------:R-:W-:-:S03]  /*69100*/  IADD3.X R13, R13, UR7, RZ, P2, !PT ;  /* 0x000000070d0d7c10 */ /* 0x000fc600097fe4ff */
[----:B------:R1:W-:Y:S01]  /*69110*/  STL [R1+0x1384], R17 ;  /* 0x0013841101007387 */ /* 0x0003e20000100800 */
[----:B------:R-:W-:-:S03]  /*69120*/  MOV R5, R17 ;  /* 0x0000001100057202 */ /* 0x000fc60000000f00 */
[----:B------:R1:W-:Y:S04]  /*69130*/  STL [R1+0x1350], R8 ;  /* 0x0013500801007387 */ /* 0x0003e80000100800 */
        /* <DEDUP_REMOVED lines=13> */
[----:B---3--:R-:W-:Y:S02]  /*69210*/  IADD3 R9, P2, R9, UR9, RZ ;  /* 0x0000000909097c10 */ /* 0x008fe4000ff5e0ff */
[----:B------:R-:W-:Y:S01]  /*69220*/  IADD3.X R18, R18, UR7, RZ, P1, !PT ;  /* 0x0000000712127c10 */ /* 0x000fe20008ffe4ff */
        /* <DEDUP_REMOVED lines=169> */
[----:B---3--:R-:W-:-:S03]  /*69cc0*/  MOV R5, R18 ;  /* 0x0000001200057202 */ /* 0x008fc60000000f00 */
[----:B-1----:R-:W3:Y:S01]  /*69cd0*/  LDL.LU R18, [R1+0x7b4] ;  /* 0x0007b40001127983 */ /* 0x002ee20000300800 */
[----:B------:R-:W-:-:S03]  /*69ce0*/  IMAD.MOV.U32 R4, RZ, RZ, R12 ;  /* 0x000000ffff047224 */ /* 0x000fc600078e000c */
[----:B------:R-:W3:Y:S01]  /*69cf0*/  LDL.LU R12, [R1+0x7f4] ;  /* 0x0007f400010c7983 */ /* 0x000ee20000300800 */
[----:B--2---:R-:W-:Y:S02]  /*69d00*/  IADD3 R8, P1, R8, UR9, RZ ;  /* 0x0000000908087c10 */ /* 0x004fe4000ff3e0ff */
        /* <DEDUP_REMOVED lines=173> */
[----:B----4-:R-:W2:Y:S04]  /*6a7e0*/  LDL.LU R15, [R1+0xcb4] ;  /* 0x000cb400010f7983 */ /* 0x010ea80000300800 */
        /* <DEDUP_REMOVED lines=80> */
[----:B----4-:R-:W-:-:S05]  /*6acf0*/  IADD3 R11, P1, R11, UR9, RZ ;  /* 0x000000090b0b7c10 */ /* 0x010fca000ff3e0ff */
[----:B------:R4:W-:Y:S01]  /*6ad00*/  STL [R1+0xdb8], R11 ;  /* 0x000db80b01007387 */ /* 0x0009e20000100800 */
[----:B------:R-:W-:Y:S02]  /*6ad10*/  IADD3 R8, P2, R8, UR9, RZ ;  /* 0x0000000908087c10 */ /* 0x000fe4000ff5e0ff */
[----:B---3--:R-:W-:Y:S01]  /*6ad20*/  IADD3.X R18, R18, UR7, RZ, P1, !PT ;  /* 0x0000000712127c10 */ /* 0x008fe20008ffe4ff */
        /* <DEDUP_REMOVED lines=23> */
[----:B------:R-:W3:Y:S04]  /*6aea0*/  LDL.LU R15, [R1+0xfb4] ;  /* 0x000fb400010f7983 */ /* 0x000ee80000300800 */
[----:B------:R2:W-:Y:S04]  /*6aeb0*/  STL [R1+0xe74], R14 ;  /* 0x000e740e01007387 */ /* 0x0005e80000100800 */
[----:B-1----:R-:W3:Y:S04]  /*6aec0*/  LDL.LU R16, [R1+0xff4] ;  /* 0x000ff40001107983 */ /* 0x002ee80000300800 */
[----:B------:R1:W-:Y:S02]  /*6aed0*/  LDGSTS.E [R7+0x38800], [R4.64], P0 ;  /* 0x3880000004077fae */ /* 0x0003e4000812184a */
[----:B-1----:R-:W-:-:S02]  /*6aee0*/  IMAD.MOV.U32 R4, RZ, RZ, R9 ;  /* 0x000000ffff047224 */ /* 0x002fc400078e0009 */
[----:B------:R-:W-:Y:S01]  /*6aef0*/  IMAD.MOV.U32 R5, RZ, RZ, R14 ;  /* 0x000000ffff057224 */ /* 0x000fe200078e000e */
[----:B--2---:R-:W3:Y:S04]  /*6af00*/  LDL.LU R9, [R1+0x1488] ;  /* 0x0014880001097983 */ /* 0x004ee80000300800 */
[----:B------:R1:W-:Y:S04]  /*6af10*/  LDGSTS.E [R7+0x39800], [R4.64], P0 ;  /* 0x3980000004077fae */ /* 0x0003e8000812184a */
[----:B------:R-:W3:Y:S01]  /*6af20*/  LDL.LU R14, [R1+0x1448] ;  /* 0x00144800010e7983 */ /* 0x000ee20000300800 */
        /* <DEDUP_REMOVED lines=15> */
[----:B------:R-:W3:Y:S04]  /*6b020*/  LDL.LU R12, [R1+0x147c] ;  /* 0x00147c00010c7983 */ /* 0x000ee80000300800 */
[----:B------:R-:W3:Y:S04]  /*6b030*/  LDL.LU R17, [R1+0x143c] ;  /* 0x00143c0001117983 */ /* 0x000ee80000300800 */
[----:B------:R1:W-:Y:S04]  /*6b040*/  LDGSTS.E [R7+0x3b800], [R4.64], P0 ;  /* 0x3b80000004077fae */ /* 0x0003e8000812184a */
[----:B------:R4:W-:Y:S01]  /*6b050*/  STL [R1+0xf38], R6 ;  /* 0x000f380601007387 */ /* 0x0009e20000100800 */
[----:B-1----:R-:W-:Y:S01]  /*6b060*/  IMAD.MOV.U32 R4, RZ, RZ, R6 ;  /* 0x000000ffff047224 */ /* 0x002fe200078e0006 */
[----:B----4-:R-:W-:-:S05]  /*6b070*/  IADD3.X R11, R11, UR7, RZ, P1, !PT ;  /* 0x000000070b0b7c10 */ /* 0x010fca0008ffe4ff */
        /* <DEDUP_REMOVED lines=8> */
[----:B----4-:R-:W-:-:S03]  /*6b100*/  IMAD.MOV.U32 R4, RZ, RZ, R13 ;  /* 0x000000ffff047224 */ /* 0x010fc600078e000d */
[----:B------:R-:W4:Y:S01]  /*6b110*/  LDL.LU R13, [R1+0x13fc] ;  /* 0x0013fc00010d7983 */ /* 0x000f220000300800 */
[----:B------:R-:W-:-:S03]  /*6b120*/  MOV R5, R18 ;  /* 0x0000001200057202 */ /* 0x000fc60000000f00 */
[----:B------:R-:W4:Y:S01]  /*6b130*/  LDL.LU R18, [R1+0x13bc] ;  /* 0x0013bc0001127983 */ /* 0x000f220000300800 */
        /* <DEDUP_REMOVED lines=14> */
[----:B---3--:R-:W-:-:S02]  /*6b220*/  IMAD.MOV.U32 R5, RZ, RZ, R16 ;  /* 0x000000ffff057224 */ /* 0x008fc400078e0010 */
[----:B------:R-:W-:Y:S01]  /*6b230*/  IMAD.MOV.U32 R4, RZ, RZ, R10 ;  /* 0x000000ffff047224 */ /* 0x000fe200078e000a */
[----:B-1----:R-:W3:Y:S01]  /*6b240*/  LDL.LU R16, [R1+0x137c] ;  /* 0x00137c0001107983 */ /* 0x002ee20000300800 */
[----:B------:R-:W-:-:S03]  /*6b250*/  IADD3 R9, P1, R9, UR9, RZ ;  /* 0x0000000909097c10 */ /* 0x000fc6000ff3e0ff */
[----:B------:R-:W3:Y:S01]  /*6b260*/  LDL.LU R10, [R1+0x133c] ;  /* 0x00133c00010a7983 */ /* 0x000ee20000300800 */
        /* <DEDUP_REMOVED lines=11> */
[----:B-1----:R-:W3:Y:S04]  /*6b320*/  LDL.LU R12, [R1+0x1308] ;  /* 0x00130800010c7983 */ /* 0x002ee80000300800 */
[----:B------:R1:W-:Y:S01]  /*6b330*/  STL [R1+0x143c], R17 ;  /* 0x00143c1101007387 */ /* 0x0003e20000100800 */
[----:B------:R-:W-:-:S02]  /*6b340*/  IMAD.MOV.U32 R4, RZ, RZ, R14 ;  /* 0x000000ffff047224 */ /* 0x000fc400078e000e */
[----:B------:R-:W-:Y:S01]  /*6b350*/  IMAD.MOV.U32 R5, RZ, RZ, R17 ;  /* 0x000000ffff057224 */ /* 0x000fe200078e0011 */
[----:B------:R-:W3:Y:S04]  /*6b360*/  LDL.LU R9, [R1+0x12c8] ;  /* 0x0012c80001097983 */ /* 0x000ee80000300800 */
[----:B------:R2:W-:Y:S04]  /*6b370*/  LDGSTS.E [R7+0x1a00], [R4.64], P0 ;  /* 0x01a0000004077fae */ /* 0x0005e8000812184a */
[----:B-1----:R-:W3:Y:S04]  /*6b380*/  LDL.LU R17, [R1+0x12fc] ;  /* 0x0012fc0001117983 */ /* 0x002ee80000300800 */
[----:B------:R-:W3:Y:S01]  /*6b390*/  LDL.LU R14, [R1+0x12bc] ;  /* 0x0012bc00010e7983 */ /* 0x000ee20000300800 */
[----:B--2---:R-:W-:-:S05]  /*6b3a0*/  IADD3 R6, P1, R6, UR9, RZ ;  /* 0x0000000906067c10 */ /* 0x004fca000ff3e0ff */
[----:B------:R-:W-:Y:S01]  /*6b3b0*/  STL [R1+0x1408], R6 ;  /* 0x0014080601007387 */ /* 0x000fe20000100800 */
[----:B------:R-:W-:Y:S01]  /*6b3c0*/  IMAD.MOV.U32 R4, RZ, RZ, R6 ;  /* 0x000000ffff047224 */ /* 0x000fe200078e0006 */
[----:B------:R-:W-:Y:S02]  /*6b3d0*/  IADD3 R11, P2, R11, UR9, RZ ;  /* 0x000000090b0b7c10 */ /* 0x000fe4000ff5e0ff */
[----:B----4-:R-:W-:Y:S02]  /*6b3e0*/  IADD3.X R13, R13, UR7, RZ, P1, !PT ;  /* 0x000000070d0d7c10 */ /* 0x010fe40008ffe4ff */
[----:B------:R-:W-:-:S03]  /*6b3f0*/  IADD3.X R18, R18, UR7, RZ, P2, !PT ;  /* 0x0000000712127c10 */ /* 0x000fc600097fe4ff */
[----:B------:R-:W-:Y:S01]  /*6b400*/  IMAD.MOV.U32 R5, RZ, RZ, R13 ;  /* 0x000000ffff057224 */ /* 0x000fe200078e000d */
[----:B------:R1:W-:Y:S04]  /*6b410*/  STL [R1+0x13fc], R13 ;  /* 0x0013fc0d01007387 */ /* 0x0003e80000100800 */
        /* <DEDUP_REMOVED lines=13> */
[----:B---3--:R-:W-:Y:S01]  /*6b4f0*/  IADD3.X R16, R16, UR7, RZ, P1, !PT ;  /* 0x0000000710107c10 */ /* 0x008fe20008ffe4ff */
        /* <DEDUP_REMOVED lines=61> */
[----:B------:R-:W4:Y:S04]  /*6b8d0*/  LDL.LU R16, [R1+0x107c] ;  /* 0x00107c0001107983 */ /* 0x000f280000300800 */
[----:B------:R-:W-:Y:S04]  /*6b8e0*/  STL [R1+0x11bc], R20 ;  /* 0x0011bc1401007387 */ /* 0x000fe80000100800 */
[----:B------:R-:W4:Y:S01]  /*6b8f0*/  LDL.LU R15, [R1+0x103c] ;  /* 0x00103c00010f7983 */ /* 0x000f220000300800 */
[----:B---3--:R-:W-:-:S03]  /*6b900*/  IADD3 R8, P1, R8, UR9, RZ ;  /* 0x0000000908087c10 */ /* 0x008fc6000ff3e0ff */
        /* <DEDUP_REMOVED lines=17> */
[----:B---3--:R-:W-:Y:S02]  /*6ba20*/  IMAD.MOV.U32 R4, RZ, RZ, R10 ;  /* 0x000000ffff047224 */ /* 0x008fe400078e000a */
        /* <DEDUP_REMOVED lines=133> */
[----:B----4-:R-:W-:-:S05]  /*6c280*/  IADD3.X R16, R16, UR7, RZ, P1, !PT ;  /* 0x0000000710107c10 */ /* 0x010fca0008ffe4ff */
        /* <DEDUP_REMOVED lines=40> */
[----:B------:R-:W-:Y:S04]  /*6c510*/  STL [R1+0x880], R8 ;  /* 0x0008800801007387 */ /* 0x000fe80000100800 */
[----:B------:R-:W2:Y:S01]  /*6c520*/  LDL.LU R13, [R1+0x9bc] ;  /* 0x0009bc00010d7983 */ /* 0x000ea20000300800 */
[----:B------:R-:W-:-:S03]  /*6c530*/  IMAD.MOV.U32 R5, RZ, RZ, R18 ;  /* 0x000000ffff057224 */ /* 0x000fc600078e0012 */
[----:B------:R1:W-:Y:S04]  /*6c540*/  STL [R1+0x87c], R10 ;  /* 0x00087c0a01007387 */ /* 0x0003e80000100800 */
[----:B-1----:R-:W2:Y:S04]  /*6c550*/  LDL.LU R18, [R1+0x9fc] ;  /* 0x0009fc0001127983 */ /* 0x002ea80000300800 */
[----:B------:R1:W-:Y:S02]  /*6c560*/  LDGSTS.E [R7+0x20a00], [R4.64], P0 ;  /* 0x20a0000004077fae */ /* 0x0003e4000812184a */
[----:B-1----:R-:W-:Y:S01]  /*6c570*/  IMAD.MOV.U32 R4, RZ, RZ, R8 ;  /* 0x000000ffff047224 */ /* 0x002fe200078e0008 */
[----:B------:R-:W-:-:S02]  /*6c580*/  MOV R5, R10 ;  /* 0x0000000a00057202 */ /* 0x000fc40000000f00 */
[----:B------:R-:W2:Y:S04]  /*6c590*/  LDL.LU R10, [R1+0xa40] ;  /* 0x000a4000010a7983 */ /* 0x000ea80000300800 */
[----:B------:R-:W2:Y:S04]  /*6c5a0*/  LDL.LU R8, [R1+0xa80] ;  /* 0x000a800001087983 */ /* 0x000ea80000300800 */
        /* <DEDUP_REMOVED lines=52> */
[----:B------:R-:W-:Y:S02]  /*6c8f0*/  IADD3 R10, P1, R10, UR9, RZ ;  /* 0x000000090a0a7c10 */ /* 0x000fe4000ff3e0ff */
[----:B------:R-:W-:Y:S01]  /*6c900*/  IADD3 R8, P2, R8, UR9, RZ ;  /* 0x0000000908087c10 */ /* 0x000fe2000ff5e0ff */
[----:B------:R1:W-:Y:S04]  /*6c910*/  LDGSTS.E [R7+0x27a00], [R4.64], P0 ;  /* 0x27a0000004077fae */ /* 0x0003e8000812184a */
[----:B------:R3:W-:Y:S01]  /*6c920*/  STL [R1+0xa40], R10 ;  /* 0x000a400a01007387 */ /* 0x0007e20000100800 */
[----:B-1----:R-:W-:Y:S01]  /*6c930*/  IMAD.MOV.U32 R4, RZ, RZ, R10 ;  /* 0x000000ffff047224 */ /* 0x002fe200078e000a */
[----:B---3--:R-:W-:-:S05]  /*6c940*/  IADD3.X R16, R16, UR7, RZ, P1, !PT ;  /* 0x0000000710107c10 */ /* 0x008fca0008ffe4ff */
        /* <DEDUP_REMOVED lines=156> */
[----:B--2---:R-:W2:Y:S04]  /*6d310*/  LDL.LU R9, [R1+0x1480] ;  /* 0x0014800001097983 */ /* 0x004ea80000300800 */
[----:B------:R1:W-:Y:S01]  /*6d320*/  LDGSTS.E [R7+0x39a00], [R4.64], P0 ;  /* 0x39a0000004077fae */ /* 0x0003e2000812184a */
[----:B------:R-:W-:-:S03]  /*6d330*/  IADD3 R19, P1, R19, UR9, RZ ;  /* 0x0000000913137c10 */ /* 0x000fc6000ff3e0ff */
[----:B------:R-:W2:Y:S01]  /*6d340*/  LDL.LU R11, [R1+0x1440] ;  /* 0x00144000010b7983 */ /* 0x000ea20000300800 */
[----:B----4-:R-:W-:Y:S02]  /*6d350*/  IADD3 R15, P2, R15, UR9, RZ ;  /* 0x000000090f0f7c10 */ /* 0x010fe4000ff5e0ff */
[----:B------:R-:W-:Y:S01]  /*6d360*/  IADD3.X R20, R20, UR7, RZ, P1, !PT ;  /* 0x0000000714147c10 */ /* 0x000fe20008ffe4ff */
[----:B-1----:R-:W-:Y:S01]  /*6d370*/  IMAD.MOV.U32 R4, RZ, RZ, R19 ;  /* 0x000000ffff047224 */ /* 0x002fe200078e0013 */
[----:B------:R-:W-:Y:S01]  /*6d380*/  STL [R1+0xec0], R19 ;  /* 0x000ec01301007387 */ /* 0x000fe20000100800 */
[----:B------:R-:W-:Y:S02]  /*6d390*/  IADD3.X R16, R16, UR7, RZ, P2, !PT ;  /* 0x0000000710107c10 */ /* 0x000fe400097fe4ff */
[----:B------:R-:W-:Y:S01]  /*6d3a0*/  IMAD.MOV.U32 R5, RZ, RZ, R20 ;  /* 0x000000ffff057224 */ /* 0x000fe200078e0014 */
        /* <DEDUP_REMOVED lines=498> */
[----:B------:R1:W-:Y:S02]  /*6f2d0*/  STL [R1+0xcc8], R9 ;  /* 0x000cc80901007387 */ /* 0x0003e40000100800 */
[----:B-1----:R-:W-:Y:S01]  /*6f2e0*/  IMAD.MOV.U32 R4, RZ, RZ, R9 ;  /* 0x000000ffff047224 */ /* 0x002fe200078e0009 */
[----:B------:R-:W-:-:S04]  /*6f2f0*/  IADD3.X R10, R10, UR7, RZ, P1, !PT ;  /* 0x000000070a0a7c10 */ /* 0x000fc80008ffe4ff */
[----:B------:R-:W-:Y:S01]  /*6f300*/  MOV R5, R10 ;  /* 0x0000000a00057202 */ /* 0x000fe20000000f00 */
[----:B------:R1:W-:Y:S04]  /*6f310*/  STL [R1+0xcc4], R10 ;  /* 0x000cc40a01007387 */ /* 0x0003e80000100800 */
[----:B------:R-:W-:Y:S01]  /*6f320*/  STL [R1+0xd08], R12 ;  /* 0x000d080c01007387 */ /* 0x000fe20000100800 */
[----:B------:R-:W-:-:S03]  /*6f330*/  IADD3.X R17, R17, UR7, RZ, P2, !PT ;  /* 0x0000000711117c10 */ /* 0x000fc600097fe4ff */
[----:B------:R-:W2:Y:S04]  /*6f340*/  LDL.LU R9, [R1+0xe48] ;  /* 0x000e480001097983 */ /* 0x000ea80000300800 */
[----:B------:R1:W-:Y:S04]  /*6f350*/  STL [R1+0xd04], R17 ;  /* 0x000d041101007387 */ /* 0x0003e80000100800 */
[----:B------:R1:W-:Y:S01]  /*6f360*/  LDGSTS.E [R7+0x32c00], [R4.64], P0 ;  /* 0x32c0000004077fae */ /* 0x0003e2000812184a */
[----:B------:R-:W-:-:S03]  /*6f370*/  IADD3 R13, P1, R13, UR9, RZ ;  /* 0x000000090d0d7c10 */ /* 0x000fc6000ff3e0ff */
[----:B-1----:R-:W2:Y:S01]  /*6f380*/  LDL.LU R10, [R1+0xe88] ;  /* 0x000e8800010a7983 */ /* 0x002ea20000300800 */
[----:B------:R-:W-:Y:S01]  /*6f390*/  IADD3 R6, P2, R6, UR9, RZ ;  /* 0x0000000906067c10 */ /* 0x000fe2000ff5e0ff */
[----:B------:R-:W-:Y:S02]  /*6f3a0*/  IMAD.MOV.U32 R5, RZ, RZ, R17 ;  /* 0x000000ffff057224 */ /* 0x000fe400078e0011 */
[----:B------:R-:W2:Y:S01]  /*6f3b0*/  LDL.LU R17, [R1+0xe44] ;  /* 0x000e440001117983 */ /* 0x000ea20000300800 */
[----:B------:R-:W-:-:S03]  /*6f3c0*/  IMAD.MOV.U32 R4, RZ, RZ, R12 ;  /* 0x000000ffff047224 */ /* 0x000fc600078e000c */
        /* <DEDUP_REMOVED lines=40> */
[----:B------:R-:W-:Y:S01]  /*6f650*/  STL [R1+0xe48], R9 ;  /* 0x000e480901007387 */ /* 0x000fe20000100800 */
[----:B------:R-:W-:Y:S02]  /*6f660*/  IADD3 R10, P2, R10, UR9, RZ ;  /* 0x000000090a0a7c10 */ /* 0x000fe4000ff5e0ff */
[----:B------:R-:W-:Y:S02]  /*6f670*/  IADD3.X R17, R17, UR7, RZ, P1, !PT ;  /* 0x0000000711117c10 */ /* 0x000fe40008ffe4ff */
[----:B------:R-:W-:Y:S02]  /*6f680*/  IADD3.X R12, R12, UR7, RZ, P2, !PT ;  /* 0x000000070c0c7c10 */ /* 0x000fe400097fe4ff */
[----:B------:R-:W-:Y:S01]  /*6f690*/  MOV R5, R17 ;  /* 0x0000001100057202 */ /* 0x000fe20000000f00 */
[----:B------:R1:W-:Y:S04]  /*6f6a0*/  STL [R1+0xe44], R17 ;  /* 0x000e441101007387 */ /* 0x0003e80000100800 */
[----:B------:R1:W-:Y:S04]  /*6f6b0*/  STL [R1+0xe88], R10 ;  /* 0x000e880a01007387 */ /* 0x0003e80000100800 */
[----:B------:R1:W-:Y:S04]  /*6f6c0*/  LDGSTS.E [R7+0x38c00], [R4.64], P0 ;  /* 0x38c0000004077fae */ /* 0x0003e8000812184a */
[----:B-1----:R-:W2:Y:S04]  /*6f6d0*/  LDL.LU R17, [R1+0xfc4] ;  /* 0x000fc40001117983 */ /* 0x002ea80000300800 */
[----:B------:R1:W-:Y:S04]  /*6f6e0*/  STL [R1+0xe84], R12 ;  /* 0x000e840c01007387 */ /* 0x0003e80000100800 */
[----:B------:R-:W2:Y:S01]  /*6f6f0*/  LDL.LU R9, [R1+0x1004] ;  /* 0x0010040001097983 */ /* 0x000ea20000300800 */
[----:B------:R-:W-:-:S02]  /*6f700*/  IMAD.MOV.U32 R4, RZ, RZ, R10 ;  /* 0x000000ffff047224 */ /* 0x000fc400078e000a */
[----:B------:R-:W-:Y:S01]  /*6f710*/  IMAD.MOV.U32 R5, RZ, RZ, R12 ;  /* 0x000000ffff057224 */ /* 0x000fe200078e000c */
[----:B------:R-:W2:Y:S04]  /*6f720*/  LDL.LU R10, [R1+0x1478] ;  /* 0x00147800010a7983 */ /* 0x000ea80000300800 */
[----:B------:R3:W-:Y:S04]  /*6f730*/  LDGSTS.E [R7+0x39c00], [R4.64], P0 ;  /* 0x39c0000004077fae */ /* 0x0007e8000812184a */
[----:B-1----:R-:W2:Y:S01]  /*6f740*/  LDL.LU R12, [R1+0x1438] ;  /* 0x00143800010c7983 */ /* 0x002ea20000300800 */
[----:B---3--:R-:W-:-:S05]  /*6f750*/  IADD3 R19, P1, R19, UR9, RZ ;  /* 0x0000000913137c10 */ /* 0x008fca000ff3e0ff */
[----:B------:R-:W-:Y:S01]  /*6f760*/  IMAD.MOV.U32 R4, RZ, RZ, R19 ;  /* 0x000000ffff047224 */ /* 0x000fe200078e0013 */
        /* <DEDUP_REMOVED lines=28> */
[----:B------:R-:W-:Y:S01]  /*6f930*/  IADD3 R11, P1, R11, UR9, RZ ;  /* 0x000000090b0b7c10 */ /* 0x000fe2000ff3e0ff */
[----:B------:R-:W-:Y:S01]  /*6f940*/  IMAD.MOV.U32 R4, RZ, RZ, R14 ;  /* 0x000000ffff047224 */ /* 0x000fe200078e000e */
[----:B-1----:R-:W2:Y:S04]  /*6f950*/  LDL.LU R16, [R1+0x13ec] ;  /* 0x0013ec0001107983 */ /* 0x002ea80000300800 */
[----:B------:R-:W2:Y:S01]  /*6f960*/  LDL.LU R14, [R1+0x13ac] ;  /* 0x0013ac00010e7983 */ /* 0x000ea20000300800 */
[----:B------:R-:W-:-:S03]  /*6f970*/  IADD3 R8, P2, R8, UR9, RZ ;  /* 0x0000000908087c10 */ /* 0x000fc6000ff5e0ff */
[----:B------:R1:W-:Y:S04]  /*6f980*/  LDGSTS.E [R7+0x3dc00], [R4.64], P0 ;  /* 0x3dc0000004077fae */ /* 0x0003e8000812184a */
[----:B------:R1:W-:Y:S02]  /*6f990*/  STL [R1+0xfc8], R11 ;  /* 0x000fc80b01007387 */ /* 0x0003e40000100800 */
[----:B-1----:R-:W-:Y:S01]  /*6f9a0*/  IMAD.MOV.U32 R4, RZ, RZ, R11 ;  /* 0x000000ffff047224 */ /* 0x002fe200078e000b */
[----:B------:R-:W-:-:S04]  /*6f9b0*/  IADD3.X R17, R17, UR7, RZ, P1, !PT ;  /* 0x0000000711117c10 */ /* 0x000fc80008ffe4ff */
[----:B------:R-:W-:Y:S01]  /*6f9c0*/  MOV R5, R17 ;  /* 0x0000001100057202 */ /* 0x000fe20000000f00 */
[----:B------:R-:W-:Y:S01]  /*6f9d0*/  STL [R1+0xfc4], R17 ;  /* 0x000fc41101007387 */ /* 0x000fe20000100800 */
[----:B------:R-:W-:-:S03]  /*6f9e0*/  IADD3.X R9, R9, UR7, RZ, P2, !PT ;  /* 0x0000000709097c10 */ /* 0x000fc600097fe4ff */
[----:B------:R1:W-:Y:S04]  /*6f9f0*/  STL [R1+0x1008], R8 ;  /* 0x0010080801007387 */ /* 0x0003e80000100800 */
[----:B------:R1:W-:Y:S01]  /*6fa00*/  STL [R1+0x1004], R9 ;  /* 0x0010040901007387 */ /* 0x0003e20000100800 */
[----:B------:R-:W-:-:S03]  /*6fa10*/  IADD3 R10, P1, R10, UR9, RZ ;  /* 0x000000090a0a7c10 */ /* 0x000fc6000ff3e0ff */
[----:B------:R-:W2:Y:S04]  /*6fa20*/  LDL.LU R11, [R1+0x1378] ;  /* 0x00137800010b7983 */ /* 0x000ea80000300800 */
[----:B------:R1:W-:Y:S01]  /*6fa30*/  LDGSTS.E [R7+0x3ec00], [R4.64], P0 ;  /* 0x3ec0000004077fae */ /* 0x0003e2000812184a */
[----:B------:R-:W-:Y:S01]  /*6fa40*/  IADD3 R12, P2, R12, UR9, RZ ;  /* 0x000000090c0c7c10 */ /* 0x000fe2000ff5e0ff */
[----:B-1----:R-:W-:Y:S02]  /*6fa50*/  IMAD.MOV.U32 R4, RZ, RZ, R8 ;  /* 0x000000ffff047224 */ /* 0x002fe400078e0008 */
[----:B------:R-:W2:Y:S01]  /*6fa60*/  LDL.LU R8, [R1+0x1338] ;  /* 0x0013380001087983 */ /* 0x000ea20000300800 */
[----:B------:R-:W-:-:S03]  /*6fa70*/  IMAD.MOV.U32 R5, RZ, RZ, R9 ;  /* 0x000000ffff057224 */ /* 0x000fc600078e0009 */
[----:B------:R-:W2:Y:S04]  /*6fa80*/  LDL.LU R17, [R1+0x136c] ;  /* 0x00136c0001117983 */ /* 0x000ea80000300800 */
[----:B------:R-:W2:Y:S04]  /*6fa90*/  LDL.LU R9, [R1+0x132c] ;  /* 0x00132c0001097983 */ /* 0x000ea80000300800 */
        /* <DEDUP_REMOVED lines=18> */
[----:B----4-:R-:W-:Y:S02]  /*6fbc0*/  IADD3 R15, P1, R15, UR9, RZ ;  /* 0x000000090f0f7c10 */ /* 0x010fe4000ff3e0ff */
[----:B------:R-:W-:-:S03]  /*6fbd0*/  IADD3 R6, P2, R6, UR9, RZ ;  /* 0x0000000906067c10 */ /* 0x000fc6000ff5e0ff */
[----:B------:R4:W-:Y:S01]  /*6fbe0*/  STL [R1+0x13f8], R15 ;  /* 0x0013f80f01007387 */ /* 0x0009e20000100800 */
[----:B--2---:R-:W-:Y:S01]  /*6fbf0*/  IADD3.X R16, R16, UR7, RZ, P1, !PT ;  /* 0x0000000710107c10 */ /* 0x004fe20008ffe4ff */
        /* <DEDUP_REMOVED lines=13> */
[----:B--2---:R-:W2:Y:S04]  /*6fcd0*/  LDL.LU R6, [R1+0x11f8] ;  /* 0x0011f80001067983 */ /* 0x004ea80000300800 */
[----:B------:R-:W2:Y:S04]  /*6fce0*/  LDL.LU R14, [R1+0x11b8] ;  /* 0x0011b800010e7983 */ /* 0x000ea80000300800 */
[----:B------:R1:W-:Y:S01]  /*6fcf0*/  LDGSTS.E [R7+0x3e00], [R4.64], P0 ;  /* 0x03e0000004077fae */ /* 0x0003e2000812184a */
[----:B------:R-:W-:-:S05]  /*6fd00*/  IADD3 R11, P1, R11, UR9, RZ ;  /* 0x000000090b0b7c10 */ /* 0x000fca000ff3e0ff */
[----:B------:R1:W-:Y:S02]  /*6fd10*/  STL [R1+0x1378], R11 ;  /* 0x0013780b01007387 */ /* 0x0003e40000100800 */
[----:B-1----:R-:W-:Y:S01]  /*6fd20*/  IMAD.MOV.U32 R4, RZ, RZ, R11 ;  /* 0x000000ffff047224 */ /* 0x002fe200078e000b */
[----:B------:R-:W-:Y:S02]  /*6fd30*/  IADD3 R8, P2, R8, UR9, RZ ;  /* 0x0000000908087c10 */ /* 0x000fe4000ff5e0ff */
[----:B------:R-:W-:Y:S02]  /*6fd40*/  IADD3.X R17, R17, UR7, RZ, P1, !PT ;  /* 0x0000000711117c10 */ /* 0x000fe40008ffe4ff */
[----:B------:R-:W-:-:S03]  /*6fd50*/  IADD3.X R9, R9, UR7, RZ, P2, !PT ;  /* 0x0000000709097c10 */ /* 0x000fc600097fe4ff */
[----:B------:R1:W-:Y:S01]  /*6fd60*/  STL [R1+0x136c], R17 ;  /* 0x00136c1101007387 */ /* 0x0003e20000100800 */
[----:B------:R-:W-:-:S03]  /*6fd70*/  MOV R5, R17 ;  /* 0x0000001100057202 */ /* 0x000fc60000000f00 */
[----:B------:R1:W-:Y:S04]  /*6fd80*/  STL [R1+0x1338], R8 ;  /* 0x0013380801007387 */ /* 0x0003e80000100800 */
[----:B------:R-:W2:Y:S04]  /*6fd90*/  LDL.LU R11, [R1+0x11ec] ;  /* 0x0011ec00010b7983 */ /* 0x000ea80000300800 */
[----:B------:R1:W-:Y:S04]  /*6fda0*/  STL [R1+0x132c], R9 ;  /* 0x00132c0901007387 */ /* 0x0003e80000100800 */
[----:B-1----:R-:W2:Y:S04]  /*6fdb0*/  LDL.LU R17, [R1+0x11ac] ;  /* 0x0011ac0001117983 */ /* 0x002ea80000300800 */
[----:B------:R1:W-:Y:S02]  /*6fdc0*/  LDGSTS.E [R7+0x4e00], [R4.64], P0 ;  /* 0x04e0000004077fae */ /* 0x0003e4000812184a */
[----:B-1----:R-:W-:-:S02]  /*6fdd0*/  IMAD.MOV.U32 R4, RZ, RZ, R8 ;  /* 0x000000ffff047224 */ /* 0x002fc400078e0008 */
[----:B------:R-:W-:Y:S01]  /*6fde0*/  IMAD.MOV.U32 R5, RZ, RZ, R9 ;  /* 0x000000ffff057224 */ /* 0x000fe200078e0009 */
[----:B------:R-:W2:Y:S04]  /*6fdf0*/  LDL.LU R8, [R1+0x1178] ;  /* 0x0011780001087983 */ /* 0x000ea80000300800 */
[----:B------:R-:W2:Y:S04]  /*6fe00*/  LDL.LU R9, [R1+0x1138] ;  /* 0x0011380001097983 */ /* 0x000ea80000300800 */
[----:B------:R1:W-:Y:S01]  /*6fe10*/  LDGSTS.E [R7+0x5e00], [R4.64], P0 ;  /* 0x05e0000004077fae */ /* 0x0003e2000812184a */
[----:B------:R-:W-:-:S05]  /*6fe20*/  IADD3 R13, P1, R13, UR9, RZ ;  /* 0x000000090d0d7c10 */ /* 0x000fca000ff3e0ff */
[----:B------:R1:W-:Y:S01]  /*6fe30*/  STL [R1+0x12f8], R13 ;  /* 0x0012f80d01007387 */ /* 0x0003e20000100800 */
[----:B---3--:R-:W-:Y:S02]  /*6fe40*/  IADD3 R10, P2, R10, UR9, RZ ;  /* 0x000000090a0a7c10 */ /* 0x008fe4000ff5e0ff */
[----:B------:R-:W-:Y:S01]  /*6fe50*/  IADD3.X R18, R18, UR7, RZ, P1, !PT ;  /* 0x0000000712127c10 */ /* 0x000fe20008ffe4ff */
[----:B-1----:R-:W-:Y:S01]  /*6fe60*/  IMAD.MOV.U32 R4, RZ, RZ, R13 ;  /* 0x000000ffff047224 */ /* 0x002fe200078e000d */
[----:B------:R-:W-:-:S03]  /*6fe70*/  IADD3.X R12, R12, UR7, RZ, P2, !PT ;  /* 0x000000070c0c7c10 */ /* 0x000fc600097fe4ff */
[----:B------:R1:W-:Y:S04]  /*6fe80*/  STL [R1+0x12ec], R18 ;  /* 0x0012ec1201007387 */ /* 0x0003e80000100800 */
[----:B------:R-:W-:Y:S04]  /*6fe90*/  STL [R1+0x12b8], R10 ;  /* 0x0012b80a01007387 */ /* 0x000fe80000100800 */
[----:B------:R-:W3:Y:S01]  /*6fea0*/  LDL.LU R13, [R1+0x116c] ;  /* 0x00116c00010d7983 */ /* 0x000ee20000300800 */
[----:B------:R-:W-:-:S03]  /*6feb0*/  IMAD.MOV.U32 R5, RZ, RZ, R18 ;  /* 0x000000ffff057224 */ /* 0x000fc600078e0012 */
[----:B------:R1:W-:Y:S04]  /*6fec0*/  STL [R1+0x12ac], R12 ;  /* 0x0012ac0c01007387 */ /* 0x0003e80000100800 */
[----:B-1----:R-:W3:Y:S04]  /*6fed0*/  LDL.LU R18, [R1+0x112c] ;  /* 0x00112c0001127983 */ /* 0x002ee80000300800 */
[----:B------:R1:W-:Y:S02]  /*6fee0*/  LDGSTS.E [R7+0x6e00], [R4.64], P0 ;  /* 0x06e0000004077fae */ /* 0x0003e4000812184a */
[----:B-1----:R-:W-:Y:S01]  /*6fef0*/  IMAD.MOV.U32 R4, RZ, RZ, R10 ;  /* 0x000000ffff047224 */ /* 0x002fe200078e000a */
[----:B------:R-:W-:-:S02]  /*6ff00*/  MOV R5, R12 ;  /* 0x0000000c00057202 */ /* 0x000fc40000000f00 */
[----:B------:R-:W3:Y:S04]  /*6ff10*/  LDL.LU R12, [R1+0x10f8] ;  /* 0x0010f800010c7983 */ /* 0x000ee80000300800 */
[----:B------:R-:W3:Y:S04]  /*6ff20*/  LDL.LU R10, [R1+0x10b8] ;  /* 0x0010b800010a7983 */ /* 0x000ee80000300800 */
[----:B------:R1:W-:Y:S01]  /*6ff30*/  LDGSTS.E [R7+0x7e00], [R4.64], P0 ;  /* 0x07e0000004077fae */ /* 0x0003e2000812184a */
[----:B----4-:R-:W-:-:S05]  /*6ff40*/  IADD3 R15, P1, R15, UR9, RZ ;  /* 0x000000090f0f7c10 */ /* 0x010fca000ff3e0ff */
[----:B------:R-:W-:Y:S01]  /*6ff50*/  STL [R1+0x1278], R15 ;  /* 0x0012780f01007387 */ /* 0x000fe20000100800 */
[----:B------:R-:W-:Y:S02]  /*6ff60*/  IADD3 R19, P2, R19, UR9, RZ ;  /* 0x0000000913137c10 */ /* 0x000fe4000ff5e0ff */
[----:B------:R-:W-:Y:S01]  /*6ff70*/  IADD3.X R16, R16, UR7, RZ, P1, !PT ;  /* 0x0000000710107c10 */ /* 0x000fe20008ffe4ff */
[----:B-1----:R-:W-:Y:S01]  /*6ff80*/  IMAD.MOV.U32 R4, RZ, RZ, R15 ;  /* 0x000000ffff047224 */ /* 0x002fe200078e000f */
[----:B------:R-:W-:-:S03]  /*6ff90*/  IADD3.X R20, R20, UR7, RZ, P2, !PT ;  /* 0x0000000714147c10 */ /* 0x000fc600097fe4ff */
[----:B------:R1:W-:Y:S01]  /*6ffa0*/  STL [R1+0x126c], R16 ;  /* 0x00126c1001007387 */ /* 0x0003e20000100800 */
[----:B------:R-:W-:-:S03]  /*6ffb0*/  IMAD.MOV.U32 R5, RZ, RZ, R16 ;  /* 0x000000ffff057224 */ /* 0x000fc600078e0010 */
[----:B------:R-:W-:Y:S04]  /*6ffc0*/  STL [R1+0x1238], R19 ;  /* 0x0012381301007387 */ /* 0x000fe80000100800 */
[----:B------:R4:W-:Y:S04]  /*6ffd0*/  LDGSTS.E [R7+0x8e00], [R4.64], P0 ;  /* 0x08e0000004077fae */ /* 0x0009e8000812184a */
[----:B-1----:R-:W3:Y:S04]  /*6ffe0*/  LDL.LU R16, [R1+0x10ec] ;  /* 0x0010ec0001107983 */ /* 0x002ee80000300800 */
[----:B------:R-:W-:Y:S01]  /*6fff0*/  STL [R1+0x122c], R20 ;  /* 0x00122c1401007387 */ /* 0x000fe20000100800 */
[----:B--2---:R-:W-:-:S03]  /*70000*/  IADD3 R6, P1, R6, UR9, RZ ;  /* 0x0000000906067c10 */ /* 0x004fc6000ff3e0ff */
[----:B------:R-:W2:Y:S01]  /*70010*/  LDL.LU R15, [R1+0x10ac] ;  /* 0x0010ac00010f7983 */ /* 0x000ea20000300800 */
[----:B----4-:R-:W-:Y:S02]  /*70020*/  IMAD.MOV.U32 R4, RZ, RZ, R19 ;  /* 0x000000ffff047224 */ /* 0x010fe400078e0013 */
[----:B------:R-:W-:Y:S01]  /*70030*/  IMAD.MOV.U32 R5, RZ, RZ, R20 ;  /* 0x000000ffff057224 */ /* 0x000fe200078e0014 */
[----:B------:R-:W-:Y:S01]  /*70040*/  IADD3 R14, P2, R14, UR9, RZ ;  /* 0x000000090e0e7c10 */ /* 0x000fe2000ff5e0ff */
[----:B------:R-:W-:Y:S04]  /*70050*/  STL [R1+0x11f8], R6 ;  /* 0x0011f80601007387 */ /* 0x000fe80000100800 */
[----:B------:R1:W-:Y:S02]  /*70060*/  LDGSTS.E [R7+0x9e00], [R4.64], P0 ;  /* 0x09e0000004077fae */ /* 0x0003e4000812184a */
[----:B-1----:R-:W-:Y:S01]  /*70070*/  IMAD.MOV.U32 R4, RZ, RZ, R6 ;  /* 0x000000ffff047224 */ /* 0x002fe200078e0006 */
[----:B------:R-:W-:-:S04]  /*70080*/  IADD3.X R11, R11, UR7, RZ, P1, !PT ;  /* 0x000000070b0b7c10 */ /* 0x000fc80008ffe4ff */
[----:B------:R-:W-:Y:S01]  /*70090*/  MOV R5, R11 ;  /* 0x0000000b00057202 */ /* 0x000fe20000000f00 */
[----:B------:R1:W-:Y:S01]  /*700a0*/  STL [R1+0x11ec], R11 ;  /* 0x0011ec0b01007387 */ /* 0x0003e20000100800 */
[----:B------:R-:W-:-:S03]  /*700b0*/  IADD3.X R17, R17, UR7, RZ, P2, !PT ;  /* 0x0000000711117c10 */ /* 0x000fc600097fe4ff */
[----:B------:R-:W-:Y:S04]  /*700c0*/  STL [R1+0x11b8], R14 ;  /* 0x0011b80e01007387 */ /* 0x000fe80000100800 */
[----:B------:R4:W-:Y:S04]  /*700d0*/  LDGSTS.E [R7+0xae00], [R4.64], P0 ;  /* 0x0ae0000004077fae */ /* 0x0009e8000812184a */
[----:B-1----:R-:W2:Y:S04]  /*700e0*/  LDL.LU R11, [R1+0x1078] ;  /* 0x00107800010b7983 */ /* 0x002ea80000300800 */
[----:B------:R1:W-:Y:S04]  /*700f0*/  STL [R1+0x11ac], R17 ;  /* 0x0011ac1101007387 */ /* 0x0003e80000100800 */
[----:B------:R-:W2:Y:S01]  /*70100*/  LDL.LU R6, [R1+0x1038] ;  /* 0x0010380001067983 */ /* 0x000ea20000300800 */
[----:B----4-:R-:W-:Y:S01]  /*70110*/  IMAD.MOV.U32 R5, RZ, RZ, R17 ;  /* 0x000000ffff057224 */ /* 0x010fe200078e0011 */
[----:B------:R-:W-:Y:S01]  /*70120*/  IADD3 R8, P1, R8, UR9, RZ ;  /* 0x0000000908087c10 */ /* 0x000fe2000ff3e0ff */
[----:B------:R-:W-:Y:S01]  /*70130*/  IMAD.MOV.U32 R4, RZ, RZ, R14 ;  /* 0x000000ffff047224 */ /* 0x000fe200078e000e */
[----:B-1----:R-:W2:Y:S01]  /*70140*/  LDL.LU R17, [R1+0x106c] ;  /* 0x00106c0001117983 */ /* 0x002ea20000300800 */
[----:B------:R-:W-:-:S03]  /*70150*/  IADD3 R9, P2, R9, UR9, RZ ;  /* 0x0000000909097c10 */ /* 0x000fc6000ff5e0ff */
        /* <DEDUP_REMOVED lines=17> */
[----:B------:R-:W-:Y:S02]  /*70270*/  IADD3 R12, P1, R12, UR9, RZ ;  /* 0x000000090c0c7c10 */ /* 0x000fe4000ff3e0ff */
[----:B------:R-:W-:Y:S01]  /*70280*/  IADD3 R10, P2, R10, UR9, RZ ;  /* 0x000000090a0a7c10 */ /* 0x000fe2000ff5e0ff */
[----:B------:R1:W-:Y:S04]  /*70290*/  LDGSTS.E [R7+0xde00], [R4.64], P0 ;  /* 0x0de0000004077fae */ /* 0x0003e8000812184a */
[----:B------:R2:W-:Y:S01]  /*702a0*/  STL [R1+0x10f8], R12 ;  /* 0x0010f80c01007387 */ /* 0x0005e20000100800 */
[----:B-1----:R-:W-:Y:S01]  /*702b0*/  IMAD.MOV.U32 R4, RZ, RZ, R12 ;  /* 0x000000ffff047224 */ /* 0x002fe200078e000c */
[----:B------:R-:W-:-:S05]  /*702c0*/  IADD3.X R16, R16, UR7, RZ, P1, !PT ;  /* 0x0000000710107c10 */ /* 0x000fca0008ffe4ff */
[----:B------:R1:W-:Y:S01]  /*702d0*/  STL [R1+0x10ec], R16 ;  /* 0x0010ec1001007387 */ /* 0x0003e20000100800 */
[----:B--2---:R-:W-:-:S03]  /*702e0*/  IADD3.X R15, R15, UR7, RZ, P2, !PT ;  /* 0x000000070f0f7c10 */ /* 0x004fc600097fe4ff */
        /* <DEDUP_REMOVED lines=15> */
[----:B------:R-:W-:Y:S02]  /*703e0*/  IADD3 R6, P2, R6, UR9, RZ ;  /* 0x0000000906067c10 */ /* 0x000fe4000ff5e0ff */
[----:B------:R-:W-:Y:S01]  /*703f0*/  IADD3.X R17, R17, UR7, RZ, P1, !PT ;  /* 0x0000000711117c10 */ /* 0x000fe20008ffe4ff */
[----:B-1----:R-:W-:Y:S01]  /*70400*/  IMAD.MOV.U32 R4, RZ, RZ, R11 ;  /* 0x000000ffff047224 */ /* 0x002fe200078e000b */
[----:B------:R-:W-:-:S03]  /*70410*/  IADD3.X R14, R14, UR7, RZ, P2, !PT ;  /* 0x000000070e0e7c10 */ /* 0x000fc600097fe4ff */
[----:B------:R1:W-:Y:S04]  /*70420*/  STL [R1+0x106c], R17 ;  /* 0x00106c1101007387 */ /* 0x0003e80000100800 */
[----:B------:R1:W-:Y:S01]  /*70430*/  STL [R1+0x1038], R6 ;  /* 0x0010380601007387 */ /* 0x0003e20000100800 */
[----:B------:R-:W-:-:S03]  /*70440*/  MOV R5, R17 ;  /* 0x0000001100057202 */ /* 0x000fc60000000f00 */
        /* <DEDUP_REMOVED lines=41> */
[----:B------:R-:W-:Y:S02]  /*706e0*/  IMAD.MOV.U32 R4, RZ, RZ, R19 ;  /* 0x000000ffff047224 */ /* 0x000fe400078e0013 */
        /* <DEDUP_REMOVED lines=14> */
[----:B------:R-:W-:Y:S01]  /*707d0*/  IMAD.MOV.U32 R5, RZ, RZ, R17 ;  /* 0x000000ffff057224 */ /* 0x000fe200078e0011 */
[----:B------:R-:W-:-:S02]  /*707e0*/  IADD3 R6, P1, R6, UR9, RZ ;  /* 0x0000000906067c10 */ /* 0x000fc4000ff3e0ff */
[----:B-1----:R-:W2:Y:S01]  /*707f0*/  LDL.LU R17, [R1+0x74c] ;  /* 0x00074c0001117983 */ /* 0x002ea20000300800 */
[----:B------:R-:W-:Y:S01]  /*70800*/  IMAD.MOV.U32 R4, RZ, RZ, R15 ;  /* 0x000000ffff047224 */ /* 0x000fe200078e000f */
[----:B------:R-:W-:Y:S02]  /*70810*/  IADD3 R14, P2, R14, UR9, RZ ;  /* 0x000000090e0e7c10 */ /* 0x000fe4000ff5e0ff */
[----:B------:R-:W2:Y:S04]  /*70820*/  LDL.LU R15, [R1+0x78c] ;  /* 0x00078c00010f7983 */ /* 0x000ea80000300800 */
        /* <DEDUP_REMOVED lines=12> */
[----:B----4-:R-:W-:-:S03]  /*708f0*/  MOV R5, R18 ;  /* 0x0000001200057202 */ /* 0x010fc60000000f00 */
[----:B-1----:R-:W4:Y:S01]  /*70900*/  LDL.LU R18, [R1+0x7cc] ;  /* 0x0007cc0001127983 */ /* 0x002f220000300800 */
[----:B------:R-:W-:-:S03]  /*70910*/  IMAD.MOV.U32 R4, RZ, RZ, R14 ;  /* 0x000000ffff047224 */ /* 0x000fc600078e000e */
[----:B------:R-:W4:Y:S01]  /*70920*/  LDL.LU R14, [R1+0x80c] ;  /* 0x00080c00010e7983 */ /* 0x000f220000300800 */
[----:B---3--:R-:W-:Y:S02]  /*70930*/  IADD3 R8, P1, R8, UR9, RZ ;  /* 0x0000000908087c10 */ /* 0x008fe4000ff3e0ff */
        /* <DEDUP_REMOVED lines=45> */
[----:B------:R-:W-:Y:S04]  /*70c10*/  STL [R1+0x810], R6 ;  /* 0x0008100601007387 */ /* 0x000fe80000100800 */
[----:B------:R-:W4:Y:S01]  /*70c20*/  LDL.LU R13, [R1+0x94c] ;  /* 0x00094c00010d7983 */ /* 0x000f220000300800 */
[----:B------:R-:W-:-:S03]  /*70c30*/  IMAD.MOV.U32 R5, RZ, RZ, R18 ;  /* 0x000000ffff057224 */ /* 0x000fc600078e0012 */
[----:B------:R1:W-:Y:S04]  /*70c40*/  STL [R1+0x80c], R14 ;  /* 0x00080c0e01007387 */ /* 0x0003e80000100800 */
[----:B-1----:R-:W4:Y:S04]  /*70c50*/  LDL.LU R18, [R1+0x98c] ;  /* 0x00098c0001127983 */ /* 0x002f280000300800 */
[----:B------:R1:W-:Y:S02]  /*70c60*/  LDGSTS.E [R7+0x1ee00], [R4.64], P0 ;  /* 0x1ee0000004077fae */ /* 0x0003e4000812184a */
[----:B-1----:R-:W-:Y:S01]  /*70c70*/  IMAD.MOV.U32 R4, RZ, RZ, R6 ;  /* 0x000000ffff047224 */ /* 0x002fe200078e0006 */
[----:B------:R-:W-:-:S02]  /*70c80*/  MOV R5, R14 ;  /* 0x0000000e00057202 */ /* 0x000fc40000000f00 */
[----:B------:R-:W4:Y:S04]  /*70c90*/  LDL.LU R14, [R1+0x9d0] ;  /* 0x0009d000010e7983 */ /* 0x000f280000300800 */
[----:B------:R-:W4:Y:S04]  /*70ca0*/  LDL.LU R6, [R1+0xa10] ;  /* 0x000a100001067983 */ /* 0x000f280000300800 */
[----:B------:R1:W-:Y:S01]  /*70cb0*/  LDGSTS.E [R7+0x1fe00], [R4.64], P0 ;  /* 0x1fe0000004077fae */ /* 0x0003e2000812184a */
[----:B---3--:R-:W-:-:S05]  /*70cc0*/  IADD3 R8, P1, R8, UR9, RZ ;  /* 0x0000000908087c10 */ /* 0x008fca000ff3e0ff */
        /* <DEDUP_REMOVED lines=9> */
[----:B-1----:R-:W4:Y:S04]  /*70d60*/  LDL.LU R16, [R1+0x9cc] ;  /* 0x0009cc0001107983 */ /* 0x002f280000300800 */
[----:B------:R-:W-:Y:S01]  /*70d70*/  STL [R1+0x88c], R20 ;  /* 0x00088c1401007387 */ /* 0x000fe20000100800 */
[----:B--2---:R-:W-:-:S03]  /*70d80*/  IADD3 R9, P1, R9, UR9, RZ ;  /* 0x0000000909097c10 */ /* 0x004fc6000ff3e0ff */
[----:B------:R-:W2:Y:S01]  /*70d90*/  LDL.LU R8, [R1+0xa0c] ;  /* 0x000a0c0001087983 */ /* 0x000ea20000300800 */
[----:B---3--:R-:W-:Y:S02]  /*70da0*/  IMAD.MOV.U32 R4, RZ, RZ, R19 ;  /* 0x000000ffff047224 */ /* 0x008fe400078e0013 */
        /* <DEDUP_REMOVED lines=9> */
[----:B------:R3:W-:Y:S04]  /*70e40*/  STL [R1+0x910], R12 ;  /* 0x0009100c01007387 */ /* 0x0007e80000100800 */
[----:B------:R3:W-:Y:S04]  /*70e50*/  LDGSTS.E [R7+0x22e00], [R4.64], P0 ;  /* 0x22e0000004077fae */ /* 0x0007e8000812184a */
[----:B-1----:R-:W2:Y:S04]  /*70e60*/  LDL.LU R11, [R1+0xa50] ;  /* 0x000a5000010b7983 */ /* 0x002ea80000300800 */
[----:B------:R1:W-:Y:S04]  /*70e70*/  STL [R1+0x90c], R17 ;  /* 0x00090c1101007387 */ /* 0x0003e80000100800 */
[----:B------:R-:W2:Y:S01]  /*70e80*/  LDL.LU R9, [R1+0xa90] ;  /* 0x000a900001097983 */ /* 0x000ea20000300800 */
[----:B---3--:R-:W-:Y:S01]  /*70e90*/  IMAD.MOV.U32 R4, RZ, RZ, R12 ;  /* 0x000000ffff047224 */ /* 0x008fe200078e000c */
[----:B------:R-:W-:-:S02]  /*70ea0*/  IADD3 R10, P1, R10, UR9, RZ ;  /* 0x000000090a0a7c10 */ /* 0x000fc4000ff3e0ff */
[----:B------:R-:W3:Y:S01]  /*70eb0*/  LDL.LU R12, [R1+0xa4c] ;  /* 0x000a4c00010c7983 */ /* 0x000ee20000300800 */
[----:B------:R-:W-:Y:S01]  /*70ec0*/  IMAD.MOV.U32 R5, RZ, RZ, R17 ;  /* 0x000000ffff057224 */ /* 0x000fe200078e0011 */
[----:B------:R-:W-:Y:S02]  /*70ed0*/  IADD3 R15, P2, R15, UR9, RZ ;  /* 0x000000090f0f7c10 */ /* 0x000fe4000ff5e0ff */
[----:B-1----:R-:W3:Y:S04]  /*70ee0*/  LDL.LU R17, [R1+0xa8c] ;  /* 0x000a8c0001117983 */ /* 0x002ee80000300800 */
[----:B------:R1:W-:Y:S04]  /*70ef0*/  LDGSTS.E [R7+0x23e00], [R4.64], P0 ;  /* 0x23e0000004077fae */ /* 0x0003e8000812184a */
[----:B------:R4:W-:Y:S01]  /*70f00*/  STL [R1+0x950], R10 ;  /* 0x0009500a01007387 */ /* 0x0009e20000100800 */
[----:B-1----:R-:W-:Y:S01]  /*70f10*/  IMAD.MOV.U32 R4, RZ, RZ, R10 ;  /* 0x000000ffff047224 */ /* 0x002fe200078e000a */
[----:B----4-:R-:W-:-:S05]  /*70f20*/  IADD3.X R13, R13, UR7, RZ, P1, !PT ;  /* 0x000000070d0d7c10 */ /* 0x010fca0008ffe4ff */
[----:B------:R-:W-:Y:S01]  /*70f30*/  IMAD.MOV.U32 R5, RZ, RZ, R13 ;  /* 0x000000ffff057224 */ /* 0x000fe200078e000d */
[----:B------:R1:W-:Y:S01]  /*70f40*/  STL [R1+0x94c], R13 ;  /* 0x00094c0d01007387 */ /* 0x0003e20000100800 */
[----:B------:R-:W-:-:S03]  /*70f50*/  IADD3.X R18, R18, UR7, RZ, P2, !PT ;  /* 0x0000000712127c10 */ /* 0x000fc600097fe4ff */
[----:B------:R-:W-:Y:S04]  /*70f60*/  STL [R1+0x990], R15 ;  /* 0x0009900f01007387 */ /* 0x000fe80000100800 */
[----:B------:R-:W4:Y:S04]  /*70f70*/  LDL.LU R10, [R1+0xad0] ;  /* 0x000ad000010a7983 */ /* 0x000f280000300800 */
[----:B------:R1:W-:Y:S04]  /*70f80*/  STL [R1+0x98c], R18 ;  /* 0x00098c1201007387 */ /* 0x0003e80000100800 */
[----:B------:R1:W-:Y:S04]  /*70f90*/  LDGSTS.E [R7+0x24e00], [R4.64], P0 ;  /* 0x24e0000004077fae */ /* 0x0003e8000812184a */
[----:B-1----:R-:W4:Y:S01]  /*70fa0*/  LDL.LU R13, [R1+0xb10] ;  /* 0x000b1000010d7983 */ /* 0x002f220000300800 */
[----:B------:R-:W-:-:S03]  /*70fb0*/  MOV R5, R18 ;  /* 0x0000001200057202 */ /* 0x000fc60000000f00 */
[----:B------:R-:W4:Y:S01]  /*70fc0*/  LDL.LU R18, [R1+0xacc] ;  /* 0x000acc0001127983 */ /* 0x000f220000300800 */
[----:B------:R-:W-:-:S03]  /*70fd0*/  IMAD.MOV.U32 R4, RZ, RZ, R15 ;  /* 0x000000ffff047224 */ /* 0x000fc600078e000f */
[----:B------:R-:W4:Y:S01]  /*70fe0*/  LDL.LU R15, [R1+0xb0c] ;  /* 0x000b0c00010f7983 */ /* 0x000f220000300800 */
        /* <DEDUP_REMOVED lines=29> */
[----:B------:R-:W-:-:S03]  /*711c0*/  MOV R5, R12 ;  /* 0x0000000c00057202 */ /* 0x000fc60000000f00 */
[----:B------:R-:W3:Y:S04]  /*711d0*/  LDL.LU R11, [R1+0xbcc] ;  /* 0x000bcc00010b7983 */ /* 0x000ee80000300800 */
[----:B------:R1:W-:Y:S04]  /*711e0*/  STL [R1+0xa8c], R17 ;  /* 0x000a8c1101007387 */ /* 0x0003e80000100800 */
[----:B-1----:R-:W3:Y:S04]  /*711f0*/  LDL.LU R12, [R1+0xc0c] ;  /* 0x000c0c00010c7983 */ /* 0x002ee80000300800 */
[----:B------:R1:W-:Y:S02]  /*71200*/  LDGSTS.E [R7+0x28e00], [R4.64], P0 ;  /* 0x28e0000004077fae */ /* 0x0003e4000812184a */
[----:B-1----:R-:W-:-:S02]  /*71210*/  IMAD.MOV.U32 R4, RZ, RZ, R9 ;  /* 0x000000ffff047224 */ /* 0x002fc400078e0009 */
[----:B------:R-:W-:Y:S02]  /*71220*/  IMAD.MOV.U32 R5, RZ, RZ, R17 ;  /* 0x000000ffff057224 */ /* 0x000fe400078e0011 */
[----:B------:R-:W3:Y:S04]  /*71230*/  LDL.LU R17, [R1+0xc50] ;  /* 0x000c500001117983 */ /* 0x000ee80000300800 */
[----:B------:R-:W3:Y:S04]  /*71240*/  LDL.LU R9, [R1+0xc90] ;  /* 0x000c900001097983 */ /* 0x000ee80000300800 */
[----:B------:R1:W-:Y:S01]  /*71250*/  LDGSTS.E [R7+0x29e00], [R4.64], P0 ;  /* 0x29e0000004077fae */ /* 0x0003e2000812184a */
[----:B----4-:R-:W-:-:S05]  /*71260*/  IADD3 R10, P1, R10, UR9, RZ ;  /* 0x000000090a0a7c10 */ /* 0x010fca000ff3e0ff */
[----:B------:R-:W-:Y:S01]  /*71270*/  STL [R1+0xad0], R10 ;  /* 0x000ad00a01007387 */ /* 0x000fe20000100800 */
[----:B------:R-:W-:Y:S02]  /*71280*/  IADD3 R13, P2, R13, UR9, RZ ;  /* 0x000000090d0d7c10 */ /* 0x000fe4000ff5e0ff */
[----:B------:R-:W-:-:S05]  /*71290*/  IADD3.X R18, R18, UR7, RZ, P1, !PT ;  /* 0x0000000712127c10 */ /* 0x000fca0008ffe4ff */
[----:B------:R4:W-:Y:S01]  /*712a0*/  STL [R1+0xacc], R18 ;  /* 0x000acc1201007387 */ /* 0x0009e20000100800 */
[----:B-1----:R-:W-:Y:S01]  /*712b0*/  IMAD.MOV.U32 R5, RZ, RZ, R18 ;  /* 0x000000ffff057224 */ /* 0x002fe200078e0012 */
[----:B------:R-:W-:Y:S02]  /*712c0*/  IADD3.X R15, R15, UR7, RZ, P2, !PT ;  /* 0x000000070f0f7c10 */ /* 0x000fe400097fe4ff */
[----:B------:R-:W-:Y:S01]  /*712d0*/  STL [R1+0xb10], R13 ;  /* 0x000b100d01007387 */ /* 0x000fe20000100800 */
[----:B------:R-:W-:-:S03]  /*712e0*/  IMAD.MOV.U32 R4, RZ, RZ, R10 ;  /* 0x000000ffff047224 */ /* 0x000fc600078e000a */
[----:B----4-:R-:W4:Y:S04]  /*712f0*/  LDL.LU R18, [R1+0xc4c] ;  /* 0x000c4c0001127983 */ /* 0x010f280000300800 */
[----:B------:R1:W-:Y:S04]  /*71300*/  STL [R1+0xb0c], R15 ;  /* 0x000b0c0f01007387 */ /* 0x0003e80000100800 */
[----:B------:R-:W4:Y:S04]  /*71310*/  LDL.LU R10, [R1+0xc8c] ;  /* 0x000c8c00010a7983 */ /* 0x000f280000300800 */
[----:B------:R1:W-:Y:S02]  /*71320*/  LDGSTS.E [R7+0x2ae00], [R4.64], P0 ;  /* 0x2ae0000004077fae */ /* 0x0003e4000812184a */
[----:B-1----:R-:W-:Y:S01]  /*71330*/  IMAD.MOV.U32 R4, RZ, RZ, R13 ;  /* 0x000000ffff047224 */ /* 0x002fe200078e000d */
[----:B------:R-:W-:-:S02]  /*71340*/  MOV R5, R15 ;  /* 0x0000000f00057202 */ /* 0x000fc40000000f00 */
[----:B------:R-:W4:Y:S04]  /*71350*/  LDL.LU R15, [R1+0xcd0] ;  /* 0x000cd000010f7983 */ /* 0x000f280000300800 */
[----:B------:R-:W4:Y:S04]  /*71360*/  LDL.LU R13, [R1+0xd10] ;  /* 0x000d1000010d7983 */ /* 0x000f280000300800 */
[----:B------:R1:W-:Y:S01]  /*71370*/  LDGSTS.E [R7+0x2be00], [R4.64], P0 ;  /* 0x2be0000004077fae */ /* 0x0003e2000812184a */
[----:B------:R-:W-:Y:S02]  /*71380*/  IADD3 R14, P1, R14, UR9, RZ ;  /* 0x000000090e0e7c10 */ /* 0x000fe4000ff3e0ff */
[----:B------:R-:W-:-:S02]  /*71390*/  IADD3 R19, P2, R19, UR9, RZ ;  /* 0x0000000913137c10 */ /* 0x000fc4000ff5e0ff */
[----:B------:R-:W-:Y:S01]  /*713a0*/  IADD3.X R16, R16, UR7, RZ, P1, !PT ;  /* 0x0000000710107c10 */ /* 0x000fe20008ffe4ff */
[----:B------:R-:W-:Y:S01]  /*713b0*/  STL [R1+0xb50], R14 ;  /* 0x000b500e01007387 */ /* 0x000fe20000100800 */
[----:B------:R-:W-:-:S03]  /*713c0*/  IADD3.X R20, R20, UR7, RZ, P2, !PT ;  /* 0x0000000714147c10 */ /* 0x000fc600097fe4ff */
[----:B------:R2:W-:Y:S01]  /*713d0*/  STL [R1+0xb4c], R16 ;  /* 0x000b4c1001007387 */ /* 0x0005e20000100800 */
[----:B-1----:R-:W-:Y:S02]  /*713e0*/  IMAD.MOV.U32 R5, RZ, RZ, R16 ;  /* 0x000000ffff057224 */ /* 0x002fe400078e0010 */
[----:B------:R-:W-:Y:S01]  /*713f0*/  IMAD.MOV.U32 R4, RZ, RZ, R14 ;  /* 0x000000ffff047224 */ /* 0x000fe200078e000e */
[----:B------:R-:W-:Y:S04]  /*71400*/  STL [R1+0xb90], R19 ;  /* 0x000b901301007387 */ /* 0x000fe80000100800 */
[----:B------:R1:W-:Y:S04]  /*71410*/  LDGSTS.E [R7+0x2ce00], [R4.64], P0 ;  /* 0x2ce0000004077fae */ /* 0x0003e8000812184a */
[----:B--2---:R-:W2:Y:S04]  /*71420*/  LDL.LU R16, [R1+0xccc] ;  /* 0x000ccc0001107983 */ /* 0x004ea80000300800 */
[----:B------:R-:W-:Y:S01]  /*71430*/  STL [R1+0xb8c], R20 ;  /* 0x000b8c1401007387 */ /* 0x000fe20000100800 */
[----:B------:R-:W-:-:S03]  /*71440*/  IADD3 R6, P1, R6, UR9, RZ ;  /* 0x0000000906067c10 */ /* 0x000fc6000ff3e0ff */
[----:B------:R-:W2:Y:S01]  /*71450*/  LDL.LU R14, [R1+0xd0c] ;  /* 0x000d0c00010e7983 */ /* 0x000ea20000300800 */
[----:B-1----:R-:W-:Y:S02]  /*71460*/  IMAD.MOV.U32 R4, RZ, RZ, R19 ;  /* 0x000000ffff047224 */ /* 0x002fe400078e0013 */
[----:B------:R-:W-:Y:S01]  /*71470*/  IMAD.MOV.U32 R5, RZ, RZ, R20 ;  /* 0x000000ffff057224 */ /* 0x000fe200078e0014 */
[----:B------:R-:W-:Y:S01]  /*71480*/  IADD3 R8, P2, R8, UR9, RZ ;  /* 0x0000000908087c10 */ /* 0x000fe2000ff5e0ff */
[----:B------:R-:W-:Y:S04]  /*71490*/  STL [R1+0xbd0], R6 ;  /* 0x000bd00601007387 */ /* 0x000fe80000100800 */
[----:B------:R1:W-:Y:S02]  /*714a0*/  LDGSTS.E [R7+0x2de00], [R4.64], P0 ;  /* 0x2de0000004077fae */ /* 0x0003e4000812184a */
[----:B-1----:R-:W-:Y:S01]  /*714b0*/  IMAD.MOV.U32 R4, RZ, RZ, R6 ;  /* 0x000000ffff047224 */ /* 0x002fe200078e0006 */
[----:B------:R-:W-:Y:S01]  /*714c0*/  HMMA.1688.F32.TF32 R108, R156, R22, R108 ;  /* 0x000000169c6c723c */ /* 0x000fe2000008106c */
[----:B------:R-:W-:-:S07]  /*714d0*/  IMAD.MOV.U32 R201, RZ, RZ, R24 ;  /* 0x000000ffffc97224 */ /* 0x000fce00078e0018 */
[----:B------:R-:W-:Y:S01]  /*714e0*/  HMMA.1688.F32.TF32 R244, R68, R22, R244 ;  /* 0x0000001644f4723c */ /* 0x000fe200000810f4 */
[----:B---3--:R-:W-:-:S04]  /*714f0*/  IADD3.X R11, R11, UR7, RZ, P1, !PT ;  /* 0x000000070b0b7c10 */ /* 0x008fc80008ffe4ff */
        /* <DEDUP_REMOVED lines=14> */
[----:B------:R1:W-:Y:S04]  /*715e0*/  LDGSTS.E [R7+0x2fe00], [R4.64], P0 ;  /* 0x2fe0000004077fae */ /* 0x0003e8000812184a */
[----:B------:R-:W-:Y:S01]  /*715f0*/  STL [R1+0xc50], R17 ;  /* 0x000c501101007387 */ /* 0x000fe20000100800 */
[----:B-1----:R-:W-:Y:S01]  /*71600*/  IMAD.MOV.U32 R4, RZ, RZ, R17 ;  /* 0x000000ffff047224 */ /* 0x002fe200078e0011 */
[----:B----4-:R-:W-:-:S05]  /*71610*/  IADD3.X R18, R18, UR7, RZ, P1, !PT ;  /* 0x0000000712127c10 */ /* 0x010fca0008ffe4ff */
[----:B------:R-:W-:Y:S01]  /*71620*/  IMAD.MOV.U32 R5, RZ, RZ, R18 ;  /* 0x000000ffff057224 */ /* 0x000fe200078e0012 */
[----:B------:R-:W-:Y:S01]  /*71630*/  IADD3.X R10, R10, UR7, RZ, P2, !PT ;  /* 0x000000070a0a7c10 */ /* 0x000fe200097fe4ff */
[----:B------:R-:W-:Y:S04]  /*71640*/  STL [R1+0xc4c], R18 ;  /* 0x000c4c1201007387 */ /* 0x000fe80000100800 */
[----:B------:R-:W-:Y:S04]  /*71650*/  STL [R1+0xc90], R9 ;  /* 0x000c900901007387 */ /* 0x000fe80000100800 */
[----:B------:R1:W-:Y:S04]  /*71660*/  LDGSTS.E [R7+0x30e00], [R4.64], P0 ;  /* 0x30e0000004077fae */ /* 0x0003e8000812184a */
[----:B------:R4:W-:Y:S01]  /*71670*/  STL [R1+0xc8c], R10 ;  /* 0x000c8c0a01007387 */ /* 0x0009e20000100800 */
[----:B-1----:R-:W-:Y:S01]  /*71680*/  MOV R5, R10 ;  /* 0x0000000a00057202 */ /* 0x002fe20000000f00 */
[----:B------:R-:W-:-:S02]  /*71690*/  IMAD.MOV.U32 R4, RZ, RZ, R9 ;  /* 0x000000ffff047224 */ /* 0x000fc400078e0009 */
[----:B----4-:R-:W4:Y:S04]  /*716a0*/  LDL.LU R10, [R1+0xdcc] ;  /* 0x000dcc00010a7983 */ /* 0x010f280000300800 */
[----:B------:R-:W4:Y:S04]  /*716b0*/  LDL.LU R9, [R1+0xdd0] ;  /* 0x000dd00001097983 */ /* 0x000f280000300800 */
[----:B------:R-:W4:Y:S04]  /*716c0*/  LDL.LU R24, [R1+0xe0c] ;  /* 0x000e0c0001187983 */ /* 0x000f280000300800 */
[----:B------:R-:W4:Y:S01]  /*716d0*/  LDL.LU R23, [R1+0xe10] ;  /* 0x000e100001177983 */ /* 0x000f220000300800 */
[----:B------:R-:W-:-:S02]  /*716e0*/  IADD3 R15, P1, R15, UR9, RZ ;  /* 0x000000090f0f7c10 */ /* 0x000fc4000ff3e0ff */
[----:B------:R-:W-:Y:S01]  /*716f0*/  IADD3 R13, P2, R13, UR9, RZ ;  /* 0x000000090d0d7c10 */ /* 0x000fe2000ff5e0ff */
[----:B------:R1:W-:Y:S04]  /*71700*/  LDGSTS.E [R7+0x31e00], [R4.64], P0 ;  /* 0x31e0000004077fae */ /* 0x0003e8000812184a */
[----:B------:R1:W-:Y:S01]  /*71710*/  STL [R1+0xcd0], R15 ;  /* 0x000cd00f01007387 */ /* 0x0003e20000100800 */
[----:B--2---:R-:W-:-:S05]  /*71720*/  IADD3.X R16, R16, UR7, RZ, P1, !PT ;  /* 0x0000000710107c10 */ /* 0x004fca0008ffe4ff */
[----:B------:R2:W-:Y:S01]  /*71730*/  STL [R1+0xccc], R16 ;  /* 0x000ccc1001007387 */ /* 0x0005e20000100800 */
[----:B------:R-:W-:-:S03]  /*71740*/  IADD3.X R14, R14, UR7, RZ, P2, !PT ;  /* 0x000000070e0e7c10 */ /* 0x000fc600097fe4ff */
[----:B------:R-:W-:Y:S04]  /*71750*/  STL [R1+0xd10], R13 ;  /* 0x000d100d01007387 */ /* 0x000fe80000100800 */
[----:B------:R1:W-:Y:S04]  /*71760*/  STL [R1+0xd0c], R14 ;  /* 0x000d0c0e01007387 */ /* 0x0003e80000100800 */
[----:B------:R-:W4:Y:S04]  /*71770*/  LDL.LU R22, [R1+0xe4c] ;  /* 0x000e4c0001167983 */ /* 0x000f280000300800 */
[----:B------:R-:W4:Y:S04]  /*71780*/  LDL.LU R21, [R1+0xe50] ;  /* 0x000e500001157983 */ /* 0x000f280000300800 */
[----:B------:R-:W4:Y:S04]  /*71790*/  LDL.LU R20, [R1+0xe8c] ;  /* 0x000e8c0001147983 */ /* 0x000f280000300800 */
[----:B------:R-:W4:Y:S01]  /*717a0*/  LDL.LU R19, [R1+0xe90] ;  /* 0x000e900001137983 */ /* 0x000f220000300800 */
[----:B-1----:R-:W-:-:S03]  /*717b0*/  IMAD.MOV.U32 R4, RZ, RZ, R15 ;  /* 0x000000ffff047224 */ /* 0x002fc600078e000f */
[----:B------:R-:W4:Y:S01]  /*717c0*/  LDL.LU R17, [R1+0xed0] ;  /* 0x000ed00001117983 */ /* 0x000f220000300800 */
[----:B------:R-:W-:-:S03]  /*717d0*/  IMAD.MOV.U32 R5, RZ, RZ, R16 ;  /* 0x000000ffff057224 */ /* 0x000fc600078e0010 */
[----:B------:R-:W4:Y:S04]  /*717e0*/  LDL.LU R15, [R1+0xf10] ;  /* 0x000f1000010f7983 */ /* 0x000f280000300800 */
[----:B------:R1:W-:Y:S02]  /*717f0*/  LDGSTS.E [R7+0x32e00], [R4.64], P0 ;  /* 0x32e0000004077fae */ /* 0x0003e4000812184a */
[----:B-1----:R-:W-:Y:S02]  /*71800*/  IMAD.MOV.U32 R4, RZ, RZ, R13 ;  /* 0x000000ffff047224 */ /* 0x002fe400078e000d */
[----:B------:R-:W-:-:S05]  /*71810*/  IMAD.MOV.U32 R5, RZ, RZ, R14 ;  /* 0x000000ffff057224 */ /* 0x000fca00078e000e */
[----:B------:R1:W-:Y:S01]  /*71820*/  LDGSTS.E [R7+0x33e00], [R4.64], P0 ;  /* 0x33e0000004077fae */ /* 0x0003e2000812184a */
[----:B------:R-:W-:-:S05]  /*71830*/  IADD3 R11, P1, R11, UR9, RZ ;  /* 0x000000090b0b7c10 */ /* 0x000fca000ff3e0ff */
[----:B------:R-:W-:Y:S01]  /*71840*/  STL [R1+0xd50], R11 ;  /* 0x000d500b01007387 */ /* 0x000fe20000100800 */
[----:B------:R-:W-:Y:S02]  /*71850*/  IADD3 R6, P2, R6, UR9, RZ ;  /* 0x0000000906067c10 */ /* 0x000fe4000ff5e0ff */
[----:B---3--:R-:W-:Y:S02]  /*71860*/  IADD3.X R12, R12, UR7, RZ, P1, !PT ;  /* 0x000000070c0c7c10 */ /* 0x008fe40008ffe4ff */
[----:B------:R-:W-:-:S03]  /*71870*/  IADD3.X R8, R8, UR7, RZ, P2, !PT ;  /* 0x0000000708087c10 */ /* 0x000fc600097fe4ff */
[----:B------:R3:W-:Y:S04]  /*71880*/  STL [R1+0xd4c], R12 ;  /* 0x000d4c0c01007387 */ /* 0x0007e80000100800 */
[----:B------:R1:W-:Y:S04]  /*71890*/  STL [R1+0xd90], R6 ;  /* 0x000d900601007387 */ /* 0x0003e80000100800 */
[----:B------:R-:W4:Y:S04]  /*718a0*/  LDL.LU R18, [R1+0xecc] ;  /* 0x000ecc0001127983 */ /* 0x000f280000300800 */
[----:B------:R1:W-:Y:S04]  /*718b0*/  STL [R1+0xd8c], R8 ;  /* 0x000d8c0801007387 */ /* 0x0003e80000100800 */
[----:B--2---:R-:W2:Y:S04]  /*718c0*/  LDL.LU R16, [R1+0xf0c] ;  /* 0x000f0c0001107983 */ /* 0x004ea80000300800 */
[----:B------:R-:W2:Y:S04]  /*718d0*/  LDL.LU R14, [R1+0xf4c] ;  /* 0x000f4c00010e7983 */ /* 0x000ea80000300800 */
[----:B------:R-:W2:Y:S01]  /*718e0*/  LDL.LU R13, [R1+0xf50] ;  /* 0x000f5000010d7983 */ /* 0x000ea20000300800 */
[----:B-1----:R-:W-:Y:S01]  /*718f0*/  IMAD.MOV.U32 R4, RZ, RZ, R11 ;  /* 0x000000ffff047224 */ /* 0x002fe200078e000b */
[----:B------:R-:W-:-:S02]  /*71900*/  MOV R5, R12 ;  /* 0x0000000c00057202 */ /* 0x000fc40000000f00 */
[----:B---3--:R-:W3:Y:S04]  /*71910*/  LDL.LU R12, [R1+0xf8c] ;  /* 0x000f8c00010c7983 */ /* 0x008ee80000300800 */
[----:B------:R-:W3:Y:S04]  /*71920*/  LDL.LU R11, [R1+0xf90] ;  /* 0x000f9000010b7983 */ /* 0x000ee80000300800 */
[----:B------:R1:W-:Y:S02]  /*71930*/  LDGSTS.E [R7+0x34e00], [R4.64], P0 ;  /* 0x34e0000004077fae */ /* 0x0003e4000812184a */
[----:B-1----:R-:W-:-:S02]  /*71940*/  IMAD.MOV.U32 R4, RZ, RZ, R6 ;  /* 0x000000ffff047224 */ /* 0x002fc400078e0006 */
[----:B------:R-:W-:Y:S01]  /*71950*/  IMAD.MOV.U32 R5, RZ, RZ, R8 ;  /* 0x000000ffff057224 */ /* 0x000fe200078e0008 */
[----:B------:R-:W3:Y:S04]  /*71960*/  LDL.LU R6, [R1+0xfd0] ;  /* 0x000fd00001067983 */ /* 0x000ee80000300800 */
[----:B------:R-:W3:Y:S04]  /*71970*/  LDL.LU R8, [R1+0x1010] ;  /* 0x0010100001087983 */ /* 0x000ee80000300800 */
[----:B------:R1:W-:Y:S01]  /*71980*/  LDGSTS.E [R7+0x35e00], [R4.64], P0 ;  /* 0x35e0000004077fae */ /* 0x0003e2000812184a */
[----:B----4-:R-:W-:-:S04]  /*71990*/  IADD3 R9, P1, R9, UR9, RZ ;  /* 0x0000000909097c10 */ /* 0x010fc8000ff3e0ff */
[----:B------:R-:W-:Y:S01]  /*719a0*/  IADD3.X R10, R10, UR7, RZ, P1, !PT ;  /* 0x000000070a0a7c10 */ /* 0x000fe20008ffe4ff */
[----:B------:R-:W-:Y:S01]  /*719b0*/  STL [R1+0xdd0], R9 ;  /* 0x000dd00901007387 */ /* 0x000fe20000100800 */
[----:B------:R-:W-:-:S03]  /*719c0*/  IADD3 R23, P2, R23, UR9, RZ ;  /* 0x0000000917177c10 */ /* 0x000fc6000ff5e0ff */
[----:B------:R4:W-:Y:S01]  /*719d0*/  STL [R1+0xdcc], R10 ;  /* 0x000dcc0a01007387 */ /* 0x0009e20000100800 */
[----:B-1----:R-:W-:Y:S01]  /*719e0*/  IMAD.MOV.U32 R5, RZ, RZ, R10 ;  /* 0x000000ffff057224 */ /* 0x002fe200078e000a */
[----:B------:R-:W-:Y:S02]  /*719f0*/  IADD3.X R24, R24, UR7, RZ, P2, !PT ;  /* 0x0000000718187c10 */ /* 0x000fe400097fe4ff */
[----:B------:R-:W-:Y:S01]  /*71a00*/  STL [R1+0xe10], R23 ;  /* 0x000e101701007387 */ /* 0x000fe20000100800 */
[----:B------:R-:W-:-:S03]  /*71a10*/  IMAD.MOV.U32 R4, RZ, RZ, R9 ;  /* 0x000000ffff047224 */ /* 0x000fc600078e0009 */
[----:B----4-:R-:W4:Y:S04]  /*71a20*/  LDL.LU R10, [R1+0xfcc] ;  /* 0x000fcc00010a7983 */ /* 0x010f280000300800 */
[----:B------:R-:W-:Y:S04]  /*71a30*/  STL [R1+0xe0c], R24 ;  /* 0x000e0c1801007387 */ /* 0x000fe80000100800 */
[----:B------:R-:W4:Y:S04]  /*71a40*/  LDL.LU R9, [R1+0x100c] ;  /* 0x00100c0001097983 */ /* 0x000f280000300800 */
[----:B------:R1:W-:Y:S02]  /*71a50*/  LDGSTS.E [R7+0x36e00], [R4.64], P0 ;  /* 0x36e0000004077fae */ /* 0x0003e4000812184a */
[----:B-1----:R-:W-:Y:S01]  /*71a60*/  IMAD.MOV.U32 R4, RZ, RZ, R23 ;  /* 0x000000ffff047224 */ /* 0x002fe200078e0017 */
[----:B------:R-:W-:-:S05]  /*71a70*/  MOV R5, R24 ;  /* 0x0000001800057202 */ /* 0x000fca0000000f00 */
[----:B------:R1:W-:Y:S01]  /*71a80*/  LDGSTS.E [R7+0x37e00], [R4.64], P0 ;  /* 0x37e0000004077fae */ /* 0x0003e2000812184a */
[----:B------:R-:W-:-:S04]  /*71a90*/  IADD3 R21, P1, R21, UR9, RZ ;  /* 0x0000000915157c10 */ /* 0x000fc8000ff3e0ff */
[----:B------:R-:W-:Y:S02]  /*71aa0*/  IADD3.X R22, R22, UR7, RZ, P1, !PT ;  /* 0x0000000716167c10 */ /* 0x000fe40008ffe4ff */
[----:B------:R-:W-:Y:S01]  /*71ab0*/  IADD3 R19, P2, R19, UR9, RZ ;  /* 0x0000000913137c10 */ /* 0x000fe2000ff5e0ff */
[----:B-1----:R-:W-:Y:S02]  /*71ac0*/  IMAD.MOV.U32 R4, RZ, RZ, R21 ;  /* 0x000000ffff047224 */ /* 0x002fe400078e0015 */
[----:B------:R-:W-:Y:S01]  /*71ad0*/  IMAD.MOV.U32 R5, RZ, RZ, R22 ;  /* 0x000000ffff057224 */ /* 0x000fe200078e0016 */
[----:B------:R-:W-:Y:S02]  /*71ae0*/  IADD3.X R20, R20, UR7, RZ, P2, !PT ;  /* 0x0000000714147c10 */ /* 0x000fe400097fe4ff */
[----:B------:R-:W-:Y:S02]  /*71af0*/  IADD3 R17, P1, R17, UR9, RZ ;  /* 0x0000000911117c10 */ /* 0x000fe4000ff3e0ff */
[----:B------:R1:W-:Y:S01]  /*71b00*/  LDGSTS.E [R7+0x38e00], [R4.64], P0 ;  /* 0x38e0000004077fae */ /* 0x0003e2000812184a */
[----:B------:R-:W-:Y:S01]  /*71b10*/  IADD3 R15, P2, R15, UR9, RZ ;  /* 0x000000090f0f7c10 */ /* 0x000fe2000ff5e0ff */
[----:B-1----:R-:W-:-:S02]  /*71b20*/  IMAD.MOV.U32 R4, RZ, RZ, R19 ;  /* 0x000000ffff047224 */ /* 0x002fc400078e0013 */
[----:B------:R-:W-:-:S05]  /*71b30*/  IMAD.MOV.U32 R5, RZ, RZ, R20 ;  /* 0x000000ffff057224 */ /* 0x000fca00078e0014 */
[----:B------:R1:W-:Y:S04]  /*71b40*/  LDGSTS.E [R7+0x39e00], [R4.64], P0 ;  /* 0x39e0000004077fae */ /* 0x0003e8000812184a */
[----:B------:R-:W-:Y:S01]  /*71b50*/  STL [R1+0xe50], R21 ;  /* 0x000e501501007387 */ /* 0x000fe20000100800 */
[----:B-1----:R-:W-:-:S03]  /*71b60*/  IMAD.MOV.U32 R4, RZ, RZ, R17 ;  /* 0x000000ffff047224 */ /* 0x002fc600078e0011 */
[----:B------:R-:W-:Y:S04]  /*71b70*/  STL [R1+0xe4c], R22 ;  /* 0x000e4c1601007387 */ /* 0x000fe80000100800 */
[----:B------:R-:W-:Y:S04]  /*71b80*/  STL [R1+0xe90], R19 ;  /* 0x000e901301007387 */ /* 0x000fe80000100800 */
[----:B------:R-:W-:Y:S04]  /*71b90*/  STL [R1+0xe8c], R20 ;  /* 0x000e8c1401007387 */ /* 0x000fe80000100800 */
[----:B------:R-:W-:Y:S01]  /*71ba0*/  STL [R1+0xed0], R17 ;  /* 0x000ed01101007387 */ /* 0x000fe20000100800 */
[----:B------:R-:W-:Y:S01]  /*71bb0*/  HMMA.1688.F32.TF32 R116, R156, R30, R116 ;  /* 0x0000001e9c74723c */ /* 0x000fe20000081074 */
[----:B------:R-:W-:Y:S01]  /*71bc0*/  IMAD.MOV.U32 R234, RZ, RZ, R65 ;  /* 0x000000ffffea7224 */ /* 0x000fe200078e0041 */
[----:B------:R-:W-:Y:S01]  /*71bd0*/  MOV R114, R57 ;  /* 0x0000003900727202 */ /* 0x000fe20000000f00 */
[----:B------:R-:W-:Y:S01]  /*71be0*/  IMAD.MOV.U32 R235, RZ, RZ, R64 ;  /* 0x000000ffffeb7224 */ /* 0x000fe200078e0040 */
[----:B------:R-:W-:Y:S01]  /*71bf0*/  MOV R183, R52 ;  /* 0x0000003400b77202 */ /* 0x000fe20000000f00 */
[----:B------:R-:W-:Y:S01]  /*71c00*/  IMAD.MOV.U32 R112, RZ, RZ, R61 ;  /* 0x000000ffff707224 */ /* 0x000fe200078e003d */
[----:B------:R-:W-:-:S04]  /*71c10*/  IADD3.X R18, R18, UR7, RZ, P1, !PT ;  /* 0x0000000712127c10 */ /* 0x000fc80008ffe4ff */
[----:B------:R-:W-:Y:S02]  /*71c20*/  MOV R5, R18 ;  /* 0x0000001200057202 */ /* 0x000fe40000000f00 */
[----:B--2---:R-:W-:-:S03]  /*71c30*/  IADD3.X R16, R16, UR7, RZ, P2, !PT ;  /* 0x0000000710107c10 */ /* 0x004fc600097fe4ff */
[----:B------:R1:W-:Y:S01]  /*71c40*/  LDGSTS.E [R7+0x3ae00], [R4.64], P0 ;  /* 0x3ae0000004077fae */ /* 0x0003e2000812184a */
[----:B------:R-:W-:-:S04]  /*71c50*/  IADD3 R13, P1, R13, UR9, RZ ;  /* 0x000000090d0d7c10 */ /* 0x000fc8000ff3e0ff */
[----:B------:R-:W-:Y:S01]  /*71c60*/  IADD3.X R14, R14, UR7, RZ, P1, !PT ;  /* 0x000000070e0e7c10 */ /* 0x000fe20008ffe4ff */
[----:B-1----:R-:W-:Y:S02]  /*71c70*/  IMAD.MOV.U32 R4, RZ, RZ, R15 ;  /* 0x000000ffff047224 */ /* 0x002fe400078e000f */
[----:B------:R-:W-:Y:S01]  /*71c80*/  IMAD.MOV.U32 R5, RZ, RZ, R16 ;  /* 0x000000ffff057224 */ /* 0x000fe200078e0010 */
[----:B---3--:R-:W-:Y:S01]  /*71c90*/  IADD3 R11, P2, R11, UR9, RZ ;  /* 0x000000090b0b7c10 */ /* 0x008fe2000ff5e0ff */
[----:B------:R-:W-:Y:S04]  /*71ca0*/  STL [R1+0xecc], R18 ;  /* 0x000ecc1201007387 */ /* 0x000fe80000100800 */
[----:B------:R1:W-:Y:S01]  /*71cb0*/  LDGSTS.E [R7+0x3be00], [R4.64], P0 ;  /* 0x3be0000004077fae */ /* 0x0003e2000812184a */
[----:B------:R-:W-:-:S03]  /*71cc0*/  IADD3.X R12, R12, UR7, RZ, P2, !PT ;  /* 0x000000070c0c7c10 */ /* 0x000fc600097fe4ff */
[----:B------:R-:W-:Y:S04]  /*71cd0*/  STL [R1+0xf10], R15 ;  /* 0x000f100f01007387 */ /* 0x000fe80000100800 */
[----:B------:R-:W-:Y:S01]  /*71ce0*/  STL [R1+0xf0c], R16 ;  /* 0x000f0c1001007387 */ /* 0x000fe20000100800 */
[----:B-1----:R-:W-:Y:S02]  /*71cf0*/  IMAD.MOV.U32 R4, RZ, RZ, R13 ;  /* 0x000000ffff047224 */ /* 0x002fe400078e000d */
[----:B------:R-:W-:Y:S01]  /*71d00*/  IMAD.MOV.U32 R5, RZ, RZ, R14 ;  /* 0x000000ffff057224 */ /* 0x000fe200078e000e */
[----:B------:R1:W-:Y:S01]  /*71d10*/  STL [R1+0xf50], R13 ;  /* 0x000f500d01007387 */ /* 0x0003e20000100800 */
[----:B------:R-:W-:-:S03]  /*71d20*/  IADD3 R6, P1, R6, UR9, RZ ;  /* 0x0000000906067c10 */ /* 0x000fc6000ff3e0ff */
[----:B------:R2:W-:Y:S01]  /*71d30*/  LDGSTS.E [R7+0x3ce00], [R4.64], P0 ;  /* 0x3ce0000004077fae */ /* 0x0005e2000812184a */
[----:B-1----:R-:W-:-:S03]  /*71d40*/  IMAD.MOV.U32 R13, RZ, RZ, 0x7f ;  /* 0x0000007fff0d7424 */ /* 0x002fc600078e00ff */
[----:B------:R-:W-:Y:S01]  /*71d50*/  STL [R1+0xf4c], R14 ;  /* 0x000f4c0e01007387 */ /* 0x000fe20000100800 */
[----:B------:R-:W-:Y:S01]  /*71d60*/  IADD3 R8, P2, R8, UR9, RZ ;  /* 0x0000000908087c10 */ /* 0x000fe2000ff5e0ff */
[----:B--2---:R-:W-:Y:S01]  /*71d70*/  IMAD.MOV.U32 R4, RZ, RZ, R11 ;  /* 0x000000ffff047224 */ /* 0x004fe200078e000b */
[----:B------:R-:W-:Y:S01]  /*71d80*/  MOV R5, R12 ;  /* 0x0000000c00057202 */ /* 0x000fe20000000f00 */
[----:B------:R-:W-:Y:S01]  /*71d90*/  STL [R1+0xf90], R11 ;  /* 0x000f900b01007387 */ /* 0x000fe20000100800 */
[----:B------:R-:W-:-:S03]  /*71da0*/  IADD3 R13, R13, c[0x0][0x180], RZ ;  /* 0x000060000d0d7a10 */ /* 0x000fc60007ffe0ff */
[----:B------:R-:W-:Y:S04]  /*71db0*/  STL [R1+0xf8c], R12 ;  /* 0x000f8c0c01007387 */ /* 0x000fe80000100800 */
[----:B------:R1:W-:Y:S04]  /*71dc0*/  LDGSTS.E [R7+0x3de00], [R4.64], P0 ;  /* 0x3de0000004077fae */ /* 0x0003e8000812184a */
[----:B------:R2:W-:Y:S01]  /*71dd0*/  STL [R1+0xfd0], R6 ;  /* 0x000fd00601007387 */ /* 0x0005e20000100800 */
[----:B-1----:R-:W-:Y:S01]  /*71de0*/  IMAD.MOV.U32 R4, RZ, RZ, R6 ;  /* 0x000000ffff047224 */ /* 0x002fe200078e0006 */
[----:B--2---:R-:W-:-:S04]  /*71df0*/  SHF.R.S32.HI R6, RZ, 0x1f, R13 ;  /* 0x0000001fff067819 */ /* 0x004fc8000001140d */
[----:B------:R-:W-:-:S04]  /*71e00*/  LEA.HI R6, R6, R13, RZ, 0x7 ;  /* 0x0000000d06067211 */ /* 0x000fc800078f38ff */
[----:B------:R-:W-:Y:S01]  /*71e10*/  SHF.R.S32.HI R6, RZ, 0x7, R6 ;  /* 0x00000007ff067819 */ /* 0x000fe20000011406 */
[----:B------:R-:W-:Y:S01]  /*71e20*/  HMMA.1688.F32.TF32 R120, R156, R34, R120 ;  /* 0x000000229c78723c */ /* 0x000fe20000081078 */
[----:B------:R-:W-:Y:S02]  /*71e30*/  IMAD.MOV.U32 R113, RZ, RZ, R60 ;  /* 0x000000ffff717224 */ /* 0x000fe400078e003c */
[----:B------:R-:W-:Y:S02]  /*71e40*/  IMAD.MOV.U32 R115, RZ, RZ, R56 ;  /* 0x000000ffff737224 */ /* 0x000fe400078e0038 */
[----:B------:R-:W-:-:S03]  /*71e50*/  IMAD.MOV.U32 R182, RZ, RZ, R53 ;  /* 0x000000ffffb67224 */ /* 0x000fc600078e0035 */
[----:B------:R-:W-:Y:S01]  /*71e60*/  HMMA.1688.F32.TF32 R124, R156, R38, R124 ;  /* 0x000000269c7c723c */ /* 0x000fe2000008107c */
[----:B------:R-:W-:Y:S02]  /*71e70*/  IMAD.MOV.U32 R184, RZ, RZ, R49 ;  /* 0x000000ffffb87224 */ /* 0x000fe400078e0031 */
[----:B------:R-:W-:Y:S02]  /*71e80*/  IMAD.MOV.U32 R185, RZ, RZ, R48 ;  /* 0x000000ffffb97224 */ /* 0x000fe400078e0030 */
[----:B------:R-:W-:-:S03]  /*71e90*/  IMAD.MOV.U32 R186, RZ, RZ, R45 ;  /* 0x000000ffffba7224 */ /* 0x000fc600078e002d */
[----:B------:R-:W-:Y:S01]  /*71ea0*/  HMMA.1688.F32.TF32 R128, R156, R42, R128 ;  /* 0x0000002a9c80723c */ /* 0x000fe20000081080 */
[----:B------:R-:W-:Y:S02]  /*71eb0*/  IMAD.MOV.U32 R187, RZ, RZ, R44 ;  /* 0x000000ffffbb7224 */ /* 0x000fe400078e002c */
[----:B------:R-:W-:-:S05]  /*71ec0*/  IMAD.MOV.U32 R200, RZ, RZ, R25 ;  /* 0x000000ffffc87224 */ /* 0x000fca00078e0019 */
[----:B------:R-:W-:Y:S08]  /*71ed0*/  HMMA.1688.F32.TF32 R152, R156, R66, R152 ;  /* 0x000000429c98723c */ /* 0x000ff00000081098 */
[C---:B------:R-:W-:Y:S07]  /*71ee0*/  HMMA.1688.F32.TF32 R156, R72.reuse, R34, R188 ;  /* 0x00000022489c723c */ /* 0x040fee00000810bc */
[----:B------:R-:W-:Y:S01]  /*71ef0*/  IMAD.MOV.U32 R188, RZ, RZ, R41 ;  /* 0x000000ffffbc7224 */ /* 0x000fe200078e0029 */
[----:B------:R-:W-:Y:S01]  /*71f00*/  HMMA.1688.F32.TF32 R160, R72, R42, R196 ;  /* 0x0000002a48a0723c */ /* 0x000fe200000810c4 */
[----:B----4-:R-:W-:-:S05]  /*71f10*/  IADD3.X R10, R10, UR7, RZ, P1, !PT ;  /* 0x000000070a0a7c10 */ /* 0x010fca0008ffe4ff */
[----:B------:R-:W-:Y:S01]  /*71f20*/  IMAD.MOV.U32 R5, RZ, RZ, R10 ;  /* 0x000000ffff057224 */ /* 0x000fe200078e000a */
[----:B------:R-:W-:Y:S01]  /*71f30*/  IADD3.X R9, R9, UR7, RZ, P2, !PT ;  /* 0x0000000709097c10 */ /* 0x000fe200097fe4ff */
[----:B------:R1:W-:Y:S04]  /*71f40*/  STL [R1+0xfcc], R10 ;  /* 0x000fcc0a01007387 */ /* 0x0003e80000100800 */
[----:B------:R2:W-:Y:S04]  /*71f50*/  LDGSTS.E [R7+0x3ee00], [R4.64], P0 ;  /* 0x3ee0000004077fae */ /* 0x0005e8000812184a */
[----:B------:R1:W-:Y:S04]  /*71f60*/  STL [R1+0x1010], R8 ;  /* 0x0010100801007387 */ /* 0x0003e80000100800 */
[----:B------:R1:W-:Y:S01]  /*71f70*/  STL [R1+0x100c], R9 ;  /* 0x00100c0901007387 */ /* 0x0003e20000100800 */
[----:B--2---:R-:W-:-:S02]  /*71f80*/  IMAD.MOV.U32 R4, RZ, RZ, R8 ;  /* 0x000000ffff047224 */ /* 0x004fc400078e0008 */
[----:B------:R-:W-:-:S05]  /*71f90*/  IMAD.MOV.U32 R5, RZ, RZ, R9 ;  /* 0x000000ffff057224 */ /* 0x000fca00078e0009 */
[----:B------:R1:W-:Y:S01]  /*71fa0*/  LDGSTS.E [R7+0x3fe00], [R4.64], P0 ;  /* 0x3fe0000004077fae */ /* 0x0003e2000812184a */
[----:B------:R-:W-:Y:S01]  /*71fb0*/  ISETP.NE.U32.AND P0, PT, R6, UR5, PT ;  /* 0x0000000506007c0c */ /* 0x000fe2000bf05070 */
[----:B------:R-:W-:Y:S01]  /*71fc0*/  IMAD.MOV.U32 R190, RZ, RZ, R37 ;  /* 0x000000ffffbe7224 */ /* 0x000fe200078e0025 */
[----:B------:R-:W-:Y:S01]  /*71fd0*/  MOV R189, R40 ;  /* 0x0000002800bd7202 */ /* 0x000fe20000000f00 */
[----:B------:R-:W-:Y:S01]  /*71fe0*/  IMAD.MOV.U32 R191, RZ, RZ, R36 ;  /* 0x000000ffffbf7224 */ /* 0x000fe200078e0024 */
[----:B------:R-:W-:Y:S01]  /*71ff0*/  MOV R199, R28 ;  /* 0x0000001c00c77202 */ /* 0x000fe20000000f00 */
[----:B------:R-:W-:Y:S02]  /*72000*/  IMAD.MOV.U32 R196, RZ, RZ, R33 ;  /* 0x000000ffffc47224 */ /* 0x000fe400078e0021 */
[----:B------:R-:W-:Y:S02]  /*72010*/  IMAD.MOV.U32 R197, RZ, RZ, R32 ;  /* 0x000000ffffc57224 */ /* 0x000fe400078e0020 */
[----:B------:R-:W-:Y:S01]  /*72020*/  IMAD.MOV.U32 R198, RZ, RZ, R29 ;  /* 0x000000ffffc67224 */ /* 0x000fe200078e001d */
[----:B------:R-:W-:Y:S01]  /*72030*/  HMMA.1688.F32.TF32 R172, R72, R58, R212 ;  /* 0x0000003a48ac723c */ /* 0x000fe200000810d4 */
[----:B------:R-:W0:Y:S01]  /*72040*/  LDGDEPBAR ;  /* 0x00000000000079af */ /* 0x000e220000000000 */
[----:B------:R-:W-:-:S06]  /*72050*/  UMOV UR4, UR5 ;  /* 0x0000000500047c82 */ /* 0x000fcc0008000000 */
[----:B------:R-:W-:Y:S08]  /*72060*/  HMMA.1688.F32.TF32 R56, R68, R58, R168 ;  /* 0x0000003a4438723c */ /* 0x000ff000000810a8 */
[----:B------:R-:W-:Y:S08]  /*72070*/  HMMA.1688.F32.TF32 R192, R72, R66, R220 ;  /* 0x0000004248c0723c */ /* 0x000ff000000810dc */
        /* <DEDUP_REMOVED lines=10> */
[----:B-1----:R-:W-:Y:S01]  /*72120*/  @!P0 CALL.REL.NOINC `(.L_x_0) ;  /* 0x0000001000008944 */ /* 0x002fe20003c00000 */
[----:B------:R-:W-:Y:S06]  /*72130*/  BRA `(.L_x_1) ;  /* 0xfffce40000007947 */ /* 0x000fec000383ffff */
.L_x_0:
[----:B------:R-:W-:-:S06]  /*72140*/  NOP ;  /* 0x0000000000007918 */ /* 0x000fcc0000000000 */
[----:B------:R-:W-:-:S06]  /*72150*/  NOP ;  /* 0x0000000000007918 */ /* 0x000fcc0000000000 */
[----:B------:R-:W2:Y:S01]  /*72160*/  LDL.LU R6, [R1+0x4a0] ;  /* 0x0004a00001067983 */ /* 0x000ea20000300800 */
[----:B------:R-:W-:-:S04]  /*72170*/  DEPBAR.LE SB0, 0x0 ;  /* 0x000080000000791a */ /* 0x000fc80000000000 */
[----:B------:R-:W1:Y:S04]  /*72180*/  S2R R7, SR_TID.X ;  /* 0x0000000000077919 */ /* 0x000e680000002100 */
[----:B------:R-:W-:Y:S01]  /*72190*/  STL [R1+0x19f8], R171 ;  /* 0x0019f8ab01007387 */ /* 0x000fe20000100800 */
[C---:B-1---5:R-:W-:Y:S01]  /*721a0*/  SHF.L.U32 R2, R7.reuse, 0x5, RZ ;  /* 0x0000000507027819 */ /* 0x062fe200000006ff */
[C---:B------:R-:W-:Y:S01]  /*721b0*/  IMAD.SHL.U32 R0, R7.reuse, 0x4, RZ ;  /* 0x0000000407007824 */ /* 0x040fe200078e00ff */
[C---:B------:R-:W-:Y:S01]  /*721c0*/  LOP3.LUT R8, R7.reuse, 0x7f, RZ, 0xc0, !PT ;  /* 0x0000007f07087812 */ /* 0x040fe200078ec0ff */
[C---:B------:R-:W-:Y:S01]  /*721d0*/  IMAD.SHL.U32 R4, R7.reuse, 0x400, RZ ;  /* 0x0000040007047824 */ /* 0x040fe200078e00ff */
[----:B------:R-:W-:Y:S01]  /*721e0*/  LOP3.LUT R2, R2, 0x60, RZ, 0xc0, !PT ;  /* 0x0000006002027812 */ /* 0x000fe200078ec0ff */
[----:B------:R-:W-:-:S02]  /*721f0*/  IMAD.SHL.U32 R3, R7, 0x1000, RZ ;  /* 0x0000100007037824 */ /* 0x000fc400078e00ff */
[----:B------:R-:W-:Y:S01]  /*72200*/  IMAD.SHL.U32 R5, R7, 0x40, RZ ;  /* 0x0000004007057824 */ /* 0x000fe200078e00ff */
[----:B------:R-:W-:Y:S02]  /*72210*/  SHF.R.U32.HI R7, RZ, 0x6, R7 ;  /* 0x00000006ff077819 */ /* 0x000fe40000011607 */
[----:B------:R-:W-:Y:S02]  /*72220*/  LOP3.LUT R2, R2, 0x70, R0, 0x78, !PT ;  /* 0x0000007002027812 */ /* 0x000fe400078e7800 */
[----:B------:R-:W-:Y:S02]  /*72230*/  SGXT.U32 R7, R7, 0x1 ;  /* 0x000000010707781a */ /* 0x000fe40000000000 */
[----:B------:R-:W-:Y:S02]  /*72240*/  LOP3.LUT R0, R3, 0x6000, RZ, 0xc0, !PT ;  /* 0x0000600003007812 */ /* 0x000fe400078ec0ff */
[----:B------:R-:W-:Y:S02]  /*72250*/  LOP3.LUT R4, R4, 0x6000, RZ, 0xc0, !PT ;  /* 0x0000600004047812 */ /* 0x000fe400078ec0ff */
[----:B------:R-:W-:Y:S01]  /*72260*/  LOP3.LUT R3, R5, 0x1800, RZ, 0xc0, !PT ;  /* 0x0000180005037812 */ /* 0x000fe200078ec0ff */
[----:B------:R-:W-:Y:S01]  /*72270*/  IMAD R0, R8, 0x10, R0 ;  /* 0x0000001008007824 */ /* 0x000fe200078e0200 */
[----:B------:R-:W-:Y:S02]  /*72280*/  BAR.SYNC.DEFER_BLOCKING 0x0 ;  /* 0x0000000000007b1d */ /* 0x000fe40000010000 */
[----:B------:R-:W-:-:S02]  /*72290*/  IADD3 R2, R2, R4, R3 ;  /* 0x0000000402027210 */ /* 0x000fc40007ffe003 */
[C-C-:B--2---:R-:W-:Y:S02]  /*722a0*/  LOP3.LUT R5, R6.reuse, 0x6, R7.reuse, 0xfe, !PT ;  /* 0x0000000606057812 */ /* 0x144fe400078efe07 */
[C-C-:B------:R-:W-:Y:S02]  /*722b0*/  LOP3.LUT R4, R6.reuse, 0x8, R7.reuse, 0xfe, !PT ;  /* 0x0000000806047812 */ /* 0x140fe400078efe07 */
[C-C-:B------:R-:W-:Y:S01]  /*722c0*/  LOP3.LUT R8, R6.reuse, 0xa, R7.reuse, 0xfe, !PT ;  /* 0x0000000a06087812 */ /* 0x140fe200078efe07 */
[----:B------:R1:W-:Y:S04]  /*722d0*/  STL [R1], R5 ;  /* 0x0000000501007387 */ /* 0x0003e80000100800 */
[----:B------:R2:W-:Y:S01]  /*722e0*/  STL [R1+0x4], R4 ;  /* 0x0000040401007387 */ /* 0x0005e20000100800 */
[----:B-1----:R-:W-:-:S03]  /*722f0*/  LOP3.LUT R5, R6, 0xc, R7, 0xfe, !PT ;  /* 0x0000000c06057812 */ /* 0x002fc600078efe07 */
[----:B------:R1:W-:Y:S01]  /*72300*/  STL [R1+0x8], R8 ;  /* 0x0000080801007387 */ /* 0x0003e20000100800 */
[----:B--2---:R-:W-:-:S03]  /*72310*/  LOP3.LUT R4, R6, 0xe, R7, 0xfe, !PT ;  /* 0x0000000e06047812 */ /* 0x004fc600078efe07 */
[----:B------:R2:W-:Y:S01]  /*72320*/  STL [R1+0xc], R5 ;  /* 0x00000c0501007387 */ /* 0x0005e20000100800 */
[----:B-1----:R-:W-:-:S03]  /*72330*/  LOP3.LUT R8, R6, 0x10, R7, 0xfe, !PT ;  /* 0x0000001006087812 */ /* 0x002fc600078efe07 */
[----:B------:R1:W-:Y:S01]  /*72340*/  STL [R1+0xb0], R4 ;  /* 0x0000b00401007387 */ /* 0x0003e20000100800 */
[----:B--2---:R-:W-:-:S03]  /*72350*/  LOP3.LUT R5, R6, 0x12, R7, 0xfe, !PT ;  /* 0x0000001206057812 */ /* 0x004fc600078efe07 */
[----:B------:R2:W-:Y:S04]  /*72360*/  STL [R1+0xb4], R8 ;  /* 0x0000b40801007387 */ /* 0x0005e80000100800 */
[----:B------:R3:W-:Y:S01]  /*72370*/  STL [R1+0xbc], R5 ;  /* 0x0000bc0501007387 */ /* 0x0007e20000100800 */
[C-C-:B-1----:R-:W-:Y:S02]  /*72380*/  LOP3.LUT R4, R6.reuse, 0x14, R7.reuse, 0xfe, !PT ;  /* 0x0000001406047812 */ /* 0x142fe400078efe07 */
[----:B--2---:R-:W-:-:S03]  /*72390*/  LOP3.LUT R8, R6, 0x16, R7, 0xfe, !PT ;  /* 0x0000001606087812 */ /* 0x004fc600078efe07 */
[----:B------:R1:W-:Y:S01]  /*723a0*/  STL [R1+0xc0], R4 ;  /* 0x0000c00401007387 */ /* 0x0003e20000100800 */
[----:B---3--:R-:W-:-:S03]  /*723b0*/  LOP3.LUT R5, R6, 0x18, R7, 0xfe, !PT ;  /* 0x0000001806057812 */ /* 0x008fc600078efe07 */
        /* <DEDUP_REMOVED lines=485> */
[C-C-:B---3--:R-:W-:Y:S02]  /*74210*/  LOP3.LUT R5, R6.reuse, 0x1fe, R7.reuse, 0xfe, !PT ;  /* 0x000001fe06057812 */ /* 0x148fe400078efe07 */
[C---:B------:R-:W-:Y:S02]  /*74220*/  LOP3.LUT R171, R6.reuse, R7, RZ, 0xfc, !PT ;  /* 0x0000000706ab7212 */ /* 0x040fe400078efcff */
[C-C-:B------:R-:W-:Y:S01]  /*74230*/  LOP3.LUT R3, R6.reuse, 0x2, R7.reuse, 0xfe, !PT ;  /* 0x0000000206037812 */ /* 0x140fe200078efe07 */
[----:B-1----:R-:W2:Y:S01]  /*74240*/  LDL.LU R4, [R1+0x240] ;  /* 0x0002400001047983 */ /* 0x002ea20000300800 */
[----:B------:R-:W-:-:S03]  /*74250*/  LOP3.LUT R252, R6, 0x4, R7, 0xfe, !PT ;  /* 0x0000000406fc7812 */ /* 0x000fc600078efe07 */
[----:B------:R-:W-:Y:S04]  /*74260*/  STL [R1+0x5ac], R8 ;  /* 0x0005ac0801007387 */ /* 0x000fe80000100800 */
[----:B------:R1:W-:Y:S04]  /*74270*/  STL [R1+0x2ac], R5 ;  /* 0x0002ac0501007387 */ /* 0x0003e80000100800 */
[----:B-1----:R-:W2:Y:S04]  /*74280*/  LDL.LU R5, [R1+0x230] ;  /* 0x0002300001057983 */ /* 0x002ea80000300800 */
        /* <DEDUP_REMOVED lines=13> */
[----:B------:R-:W3:Y:S01]  /*74360*/  LDL.LU R15, [R1+0xac] ;  /* 0x0000ac00010f7983 */ /* 0x000ee20000300800 */
[----:B------:R-:W-:Y:S01]  /*74370*/  MOV R8, R92 ;  /* 0x0000005c00087202 */ /* 0x000fe20000000f00 */
[----:B------:R-:W-:-:S02]  /*74380*/  IMAD.MOV.U32 R9, RZ, RZ, R96 ;  /* 0x000000ffff097224 */ /* 0x000fc400078e0060 */
[----:B------:R-:W-:Y:S02]  /*74390*/  IMAD.MOV.U32 R10, RZ, RZ, R100 ;  /* 0x000000ffff0a7224 */ /* 0x000fe400078e0064 */
[----:B------:R-:W-:-:S05]  /*743a0*/  IMAD.MOV.U32 R11, RZ, RZ, R104 ;  /* 0x000000ffff0b7224 */ /* 0x000fca00078e0068 */
[----:B------:R-:W-:Y:S04]  /*743b0*/  STS.128 [R2+0x100], R8 ;  /* 0x0001000802007388 */ /* 0x000fe80000000c00 */
[----:B--2---:R1:W-:Y:S02]  /*743c0*/  STS.128 [R2], R4 ;  /* 0x0000000402007388 */ /* 0x0043e40000000c00 */
[----:B-1----:R-:W-:Y:S01]  /*743d0*/  IMAD.MOV.U32 R4, RZ, RZ, R93 ;  /* 0x000000ffff047224 */ /* 0x002fe200078e005d */
[----:B------:R-:W-:Y:S01]  /*743e0*/  MOV R6, R101 ;  /* 0x0000006500067202 */ /* 0x000fe20000000f00 */
[----:B------:R-:W-:Y:S02]  /*743f0*/  IMAD.MOV.U32 R5, RZ, RZ, R97 ;  /* 0x000000ffff057224 */ /* 0x000fe400078e0061 */
[----:B------:R-:W-:-:S05]  /*74400*/  IMAD.MOV.U32 R7, RZ, RZ, R105 ;  /* 0x000000ffff077224 */ /* 0x000fca00078e0069 */
[----:B------:R1:W-:Y:S04]  /*74410*/  STS.128 [R2+0x500], R4 ;  /* 0x0005000402007388 */ /* 0x0003e80000000c00 */
[----:B-1----:R-:W2:Y:S04]  /*74420*/  LDL.LU R4, [R1+0x1d0] ;  /* 0x0001d00001047983 */ /* 0x002ea80000300800 */
[----:B------:R-:W2:Y:S04]  /*74430*/  LDL.LU R6, [R1+0x1c0] ;  /* 0x0001c00001067983 */ /* 0x000ea80000300800 */
[----:B------:R-:W2:Y:S04]  /*74440*/  LDL.LU R8, [R1+0x1d4] ;  /* 0x0001d40001087983 */ /* 0x000ea80000300800 */
[----:B------:R-:W2:Y:S01]  /*74450*/  LDL.LU R10, [R1+0x1c4] ;  /* 0x0001c400010a7983 */ /* 0x000ea20000300800 */
[----:B------:R-:W-:-:S03]  /*74460*/  IMAD.MOV.U32 R7, RZ, RZ, R148 ;  /* 0x000000ffff077224 */ /* 0x000fc600078e0094 */
[----:B---3--:R1:W-:Y:S04]  /*74470*/  STS.128 [R2+0x480], R12 ;  /* 0x0004800c02007388 */ /* 0x0083e80000000c00 */
[----:B-1----:R-:W3:Y:S01]  /*74480*/  LDL.LU R12, [R1+0x1d8] ;  /* 0x0001d800010c7983 */ /* 0x002ee20000300800 */
[----:B------:R-:W-:-:S03]  /*74490*/  IMAD.MOV.U32 R15, RZ, RZ, R150 ;  /* 0x000000ffff0f7224 */ /* 0x000fc600078e0096 */
[----:B------:R-:W3:Y:S04]  /*744a0*/  LDL.LU R14, [R1+0x1c8] ;  /* 0x0001c800010e7983 */ /* 0x000ee80000300800 */
[----:B------:R-:W3:Y:S04]  /*744b0*/  LDL.LU R148, [R1+0x1dc] ;  /* 0x0001dc0001947983 */ /* 0x000ee80000300800 */
[----:B------:R-:W3:Y:S01]  /*744c0*/  LDL.LU R150, [R1+0x1cc] ;  /* 0x0001cc0001967983 */ /* 0x000ee20000300800 */
[----:B------:R-:W-:-:S03]  /*744d0*/  IMAD.MOV.U32 R105, RZ, RZ, R99 ;  /* 0x000000ffff697224 */ /* 0x000fc600078e0063 */
[----:B----4-:R1:W-:Y:S04]  /*744e0*/  STS.128 [R2+0x80], R16 ;  /* 0x0000801002007388 */ /* 0x0103e80000000c00 */
[----:B------:R-:W4:Y:S04]  /*744f0*/  LDL.LU R96, [R1+0x90] ;  /* 0x0000900001607983 */ /* 0x000f280000300800 */
[----:B------:R-:W4:Y:S01]  /*74500*/  LDL.LU R97, [R1+0x80] ;  /* 0x0000800001617983 */ /* 0x000f220000300800 */
[----:B-1----:R-:W-:-:S03]  /*74510*/  IMAD.MOV.U32 R17, RZ, RZ, R98 ;  /* 0x000000ffff117224 */ /* 0x002fc600078e0062 */
[----:B------:R-:W4:Y:S04]  /*74520*/  LDL.LU R98, [R1+0x70] ;  /* 0x0000700001627983 */ /* 0x000f280000300800 */
[----:B------:R-:W4:Y:S01]  /*74530*/  LDL.LU R99, [R1+0x60] ;  /* 0x0000600001637983 */ /* 0x000f220000300800 */
[----:B------:R-:W-:Y:S01]  /*74540*/  IMAD.MOV.U32 R5, RZ, RZ, R144 ;  /* 0x000000ffff057224 */ /* 0x000fe200078e0090 */
[----:B------:R-:W-:Y:S01]  /*74550*/  MOV R11, R149 ;  /* 0x00000095000b7202 */ /* 0x000fe20000000f00 */
[----:B------:R-:W-:Y:S01]  /*74560*/  IMAD.MOV.U32 R9, RZ, RZ, R145 ;  /* 0x000000ffff097224 */ /* 0x000fe200078e0091 */
[----:B------:R1:W-:Y:S01]  /*74570*/  STS.128 [R2+0x400], R20 ;  /* 0x0004001402007388 */ /* 0x0003e20000000c00 */
[----:B------:R-:W-:Y:S01]  /*74580*/  IMAD.MOV.U32 R19, RZ, RZ, R106 ;  /* 0x000000ffff137224 */ /* 0x000fe200078e006a */
[----:B------:R-:W-:Y:S01]  /*74590*/  MOV R104, R95 ;  /* 0x0000005f00687202 */ /* 0x000fe20000000f00 */
[----:B------:R-:W-:-:S02]  /*745a0*/  IMAD.MOV.U32 R16, RZ, RZ, R94 ;  /* 0x000000ffff107224 */ /* 0x000fc400078e005e */
[----:B------:R-:W-:Y:S02]  /*745b0*/  IMAD.MOV.U32 R18, RZ, RZ, R102 ;  /* 0x000000ffff127224 */ /* 0x000fe400078e0066 */
[----:B------:R-:W-:Y:S02]  /*745c0*/  IMAD.MOV.U32 R106, RZ, RZ, R103 ;  /* 0x000000ffff6a7224 */ /* 0x000fe400078e0067 */
[----:B------:R-:W-:Y:S02]  /*745d0*/  IMAD.MOV.U32 R13, RZ, RZ, R146 ;  /* 0x000000ffff0d7224 */ /* 0x000fe400078e0092 */
[----:B------:R-:W-:Y:S02]  /*745e0*/  IMAD.MOV.U32 R149, RZ, RZ, R147 ;  /* 0x000000ffff957224 */ /* 0x000fe400078e0093 */
[----:B-1----:R-:W-:Y:S01]  /*745f0*/  IMAD.MOV.U32 R23, RZ, RZ, R176 ;  /* 0x000000ffff177224 */ /* 0x002fe200078e00b0 */
[----:B------:R-:W-:Y:S01]  /*74600*/  MOV R22, R140 ;  /* 0x0000008c00167202 */ /* 0x000fe20000000f00 */
[----:B------:R-:W-:-:S02]  /*74610*/  IMAD.MOV.U32 R20, RZ, RZ, R132 ;  /* 0x000000ffff147224 */ /* 0x000fc400078e0084 */
[----:B------:R-:W-:Y:S02]  /*74620*/  IMAD.MOV.U32 R21, RZ, RZ, R136 ;  /* 0x000000ffff157224 */ /* 0x000fe400078e0088 */
[----:B------:R-:W-:Y:S01]  /*74630*/  IMAD.MOV.U32 R176, RZ, RZ, R135 ;  /* 0x000000ffffb07224 */ /* 0x000fe200078e0087 */
[----:B------:R1:W-:Y:S04]  /*74640*/  STS.128 [R2+0x180], R16 ;  /* 0x0001801002007388 */ /* 0x0003e80000000c00 */
[----:B------:R-:W-:Y:S04]  /*74650*/  STS.128 [R2+0x580], R104 ;  /* 0x0005806802007388 */ /* 0x000fe80000000c00 */
[----:B------:R-:W-:Y:S01]  /*74660*/  STS.128 [R2+0x300], R20 ;  /* 0x0003001402007388 */ /* 0x000fe20000000c00 */
[----:B------:R-:W-:-:S02]  /*74670*/  LOP3.LUT R100, R0, 0x60, RZ, 0x3c, !PT ;  /* 0x0000006000647812 */ /* 0x000fc400078e3cff */
[----:B-1----:R-:W-:Y:S01]  /*74680*/  LOP3.LUT R16, R0, 0x40, RZ, 0x3c, !PT ;  /* 0x0000004000107812 */ /* 0x002fe200078e3cff */
[----:B--2---:R1:W-:Y:S04]  /*74690*/  STS.128 [R2+0x200], R4 ;  /* 0x0002000402007388 */ /* 0x0043e80000000c00 */
[----:B------:R2:W-:Y:S01]  /*746a0*/  STS.128 [R2+0x600], R8 ;  /* 0x0006000802007388 */ /* 0x0005e20000000c00 */
[----:B-1----:R-:W-:Y:S02]  /*746b0*/  IMAD.MOV.U32 R7, RZ, RZ, R177 ;  /* 0x000000ffff077224 */ /* 0x002fe400078e00b1 */
[----:B------:R-:W-:Y:S02]  /*746c0*/  IMAD.MOV.U32 R4, RZ, RZ, R133 ;  /* 0x000000ffff047224 */ /* 0x000fe400078e0085 */
[----:B------:R-:W-:-:S02]  /*746d0*/  IMAD.MOV.U32 R5, RZ, RZ, R137 ;  /* 0x000000ffff057224 */ /* 0x000fc400078e0089 */
[----:B------:R-:W-:Y:S02]  /*746e0*/  IMAD.MOV.U32 R6, RZ, RZ, R141 ;  /* 0x000000ffff067224 */ /* 0x000fe400078e008d */
[----:B--2---:R-:W-:Y:S01]  /*746f0*/  IMAD.MOV.U32 R11, RZ, RZ, R178 ;  /* 0x000000ffff0b7224 */ /* 0x004fe200078e00b2 */
[----:B------:R-:W-:Y:S01]  /*74700*/  MOV R8, R134 ;  /* 0x0000008600087202 */ /* 0x000fe20000000f00 */
[----:B------:R-:W-:Y:S01]  /*74710*/  IMAD.MOV.U32 R9, RZ, RZ, R138 ;  /* 0x000000ffff097224 */ /* 0x000fe200078e008a */
[----:B------:R-:W-:Y:S01]  /*74720*/  MOV R178, R143 ;  /* 0x0000008f00b27202 */ /* 0x000fe20000000f00 */
[----:B------:R-:W-:Y:S02]  /*74730*/  IMAD.MOV.U32 R10, RZ, RZ, R142 ;  /* 0x000000ffff0a7224 */ /* 0x000fe400078e008e */
[----:B------:R-:W-:Y:S01]  /*74740*/  IMAD.MOV.U32 R177, RZ, RZ, R139 ;  /* 0x000000ffffb17224 */ /* 0x000fe200078e008b */
[----:B------:R-:W-:Y:S04]  /*74750*/  STS.128 [R2+0x700], R4 ;  /* 0x0007000402007388 */ /* 0x000fe80000000c00 */
[----:B---3--:R1:W-:Y:S04]  /*74760*/  STS.128 [R2+0x280], R12 ;  /* 0x0002800c02007388 */ /* 0x0083e80000000c00 */
[----:B------:R-:W-:Y:S04]  /*74770*/  STS.128 [R2+0x380], R8 ;  /* 0x0003800802007388 */ /* 0x000fe80000000c00 */
[----:B------:R-:W-:Y:S04]  /*74780*/  STS.128 [R2+0x680], R148 ;  /* 0x0006809402007388 */ /* 0x000fe80000000c00 */
[----:B------:R-:W-:Y:S04]  /*74790*/  STS.128 [R2+0x780], R176 ;  /* 0x000780b002007388 */ /* 0x000fe80000000c00 */
[----:B------:R-:W-:Y:S01]  /*747a0*/  BAR.SYNC.DEFER_BLOCKING 0x0 ;  /* 0x0000000000007b1d */ /* 0x000fe20000010000 */
[----:B-1----:R-:W-:-:S05]  /*747b0*/  LOP3.LUT R12, R0, 0x20, RZ, 0x3c, !PT ;  /* 0x00000020000c7812 */ /* 0x002fca00078e3cff */
[----:B------:R-:W-:Y:S04]  /*747c0*/  LDS.128 R224, [R12] ;  /* 0x000000000ce07984 */ /* 0x000fe80000000c00 */
[----:B------:R-:W-:Y:S04]  /*747d0*/  LDS.128 R212, [R12+0x800] ;  /* 0x000800000cd47984 */ /* 0x000fe80000000c00 */
[----:B------:R-:W-:Y:S04]  /*747e0*/  LDS.128 R24, [R12+0x1000] ;  /* 0x001000000c187984 */ /* 0x000fe80000000c00 */
[----:B------:R-:W-:Y:S04]  /*747f0*/  LDS.128 R92, [R16] ;  /* 0x00000000105c7984 */ /* 0x000fe80000000c00 */
[----:B------:R-:W-:Y:S04]  /*74800*/  LDS.128 R68, [R16+0x800] ;  /* 0x0008000010447984 */ /* 0x000fe80000000c00 */
[----:B------:R-:W-:Y:S04]  /*74810*/  LDS.128 R20, [R16+0x1000] ;  /* 0x0010000010147984 */ /* 0x000fe80000000c00 */
[----:B------:R-:W-:Y:S04]  /*74820*/  LDS.128 R8, [R16+0x1800] ;  /* 0x0018000010087984 */ /* 0x000fe80000000c00 */
[----:B------:R-:W1:Y:S04]  /*74830*/  LDS.128 R240, [R0] ;  /* 0x0000000000f07984 */ /* 0x000e680000000c00 */
[----:B------:R-:W-:Y:S04]  /*74840*/  LDS.128 R236, [R0+0x800] ;  /* 0x0008000000ec7984 */ /* 0x000fe80000000c00 */
[----:B------:R-:W-:Y:S04]  /*74850*/  LDS.128 R232, [R0+0x1000] ;  /* 0x0010000000e87984 */ /* 0x000fe80000000c00 */
[----:B------:R-:W-:Y:S04]  /*74860*/  LDS.128 R228, [R0+0x1800] ;  /* 0x0018000000e47984 */ /* 0x000fe80000000c00 */
[----:B------:R-:W-:Y:S04]  /*74870*/  LDS.128 R12, [R12+0x1800] ;  /* 0x001800000c0c7984 */ /* 0x000fe80000000c00 */
[----:B------:R-:W2:Y:S04]  /*74880*/  LDS.128 R72, [R100] ;  /* 0x0000000064487984 */ /* 0x000ea80000000c00 */
[----:B------:R-:W3:Y:S04]  /*74890*/  LDS.128 R64, [R100+0x800] ;  /* 0x0008000064407984 */ /* 0x000ee80000000c00 */
[----:B------:R-:W1:Y:S04]  /*748a0*/  LDS.128 R16, [R100+0x1000] ;  /* 0x0010000064107984 */ /* 0x000e680000000c00 */
[----:B------:R-:W1:Y:S04]  /*748b0*/  LDS.128 R4, [R100+0x1800] ;  /* 0x0018000064047984 */ /* 0x000e680000000c00 */
[----:B------:R-:W-:Y:S06]  /*748c0*/  BAR.SYNC.DEFER_BLOCKING 0x0 ;  /* 0x0000000000007b1d */ /* 0x000fec0000010000 */
[----:B----4-:R4:W-:Y:S04]  /*748d0*/  STS.128 [R2], R96 ;  /* 0x0000006002007388 */ /* 0x0109e80000000c00 */
[----:B----4-:R-:W4:Y:S04]  /*748e0*/  LDL.LU R96, [R1+0x94] ;  /* 0x0000940001607983 */ /* 0x010f280000300800 */
[----:B------:R-:W4:Y:S04]  /*748f0*/  LDL.LU R97, [R1+0x84] ;  /* 0x0000840001617983 */ /* 0x000f280000300800 */
[----:B------:R-:W4:Y:S04]  /*74900*/  LDL.LU R98, [R1+0x74] ;  /* 0x0000740001627983 */ /* 0x000f280000300800 */
[----:B------:R-:W4:Y:S04]  /*74910*/  LDL.LU R99, [R1+0x64] ;  /* 0x0000640001637983 */ /* 0x000f280000300800 */
[----:B------:R-:W2:Y:S04]  /*74920*/  LDL.LU R100, [R1+0x98] ;  /* 0x0000980001647983 */ /* 0x000ea80000300800 */
[----:B------:R-:W2:Y:S04]  /*74930*/  LDL.LU R101, [R1+0x88] ;  /* 0x0000880001657983 */ /* 0x000ea80000300800 */
[----:B------:R-:W2:Y:S04]  /*74940*/  LDL.LU R102, [R1+0x78] ;  /* 0x0000780001667983 */ /* 0x000ea80000300800 */
[----:B------:R-:W2:Y:S01]  /*74950*/  LDL.LU R103, [R1+0x68] ;  /* 0x0000680001677983 */ /* 0x000ea20000300800 */
[----:B------:R-:W-:-:S03]  /*74960*/  IMAD.MOV.U32 R113, RZ, RZ, R88 ;  /* 0x000000ffff717224 */ /* 0x000fc600078e0058 */
[----:B------:R-:W2:Y:S01]  /*74970*/  LDL.LU R104, [R1+0x9c] ;  /* 0x00009c0001687983 */ /* 0x000ea20000300800 */
[----:B------:R-:W-:-:S03]  /*74980*/  MOV R133, R89 ;  /* 0x0000005900857202 */ /* 0x000fc60000000f00 */
[----:B------:R-:W2:Y:S01]  /*74990*/  LDL.LU R105, [R1+0x8c] ;  /* 0x00008c0001697983 */ /* 0x000ea20000300800 */
[----:B------:R-:W-:-:S03]  /*749a0*/  IMAD.MOV.U32 R137, RZ, RZ, R90 ;  /* 0x000000ffff897224 */ /* 0x000fc600078e005a */
        /* <DEDUP_REMOVED lines=8> */
[----:B----4-:R4:W-:Y:S04]  /*74a30*/  STS.128 [R2+0x400], R96 ;  /* 0x0004006002007388 */ /* 0x0109e80000000c00 */
[----:B----4-:R-:W4:Y:S04]  /*74a40*/  LDL.LU R96, [R1+0x1b4] ;  /* 0x0001b40001607983 */ /* 0x010f280000300800 */
[----:B------:R-:W4:Y:S04]  /*74a50*/  LDL.LU R97, [R1+0x1a4] ;  /* 0x0001a40001617983 */ /* 0x000f280000300800 */
[----:B------:R-:W4:Y:S04]  /*74a60*/  LDL.LU R98, [R1+0x194] ;  /* 0x0001940001627983 */ /* 0x000f280000300800 */
[----:B--2---:R2:W-:Y:S01]  /*74a70*/  STS.128 [R2+0x80], R100 ;  /* 0x0000806402007388 */ /* 0x0045e20000000c00 */
[----:B------:R-:W-:-:S03]  /*74a80*/  IMAD.MOV.U32 R99, RZ, RZ, R157 ;  /* 0x000000ffff637224 */ /* 0x000fc600078e009d */
[----:B--2---:R-:W2:Y:S01]  /*74a90*/  LDL.LU R100, [R1+0x1b8] ;  /* 0x0001b80001647983 */ /* 0x004ea20000300800 */
[----:B------:R-:W-:-:S03]  /*74aa0*/  MOV R103, R158 ;  /* 0x0000009e00677202 */ /* 0x000fc60000000f00 */
        /* <DEDUP_REMOVED lines=9> */
[----:B------:R-:W-:Y:S01]  /*74b40*/  IMAD.MOV.U32 R115, RZ, RZ, R120 ;  /* 0x000000ffff737224 */ /* 0x000fe200078e0078 */
[----:B------:R-:W-:-:S02]  /*74b50*/  MOV R139, R122 ;  /* 0x0000007a008b7202 */ /* 0x000fc40000000f00 */
[----:B---3--:R3:W-:Y:S01]  /*74b60*/  STS.128 [R2+0x480], R104 ;  /* 0x0004806802007388 */ /* 0x0087e20000000c00 */
[----:B------:R-:W-:-:S03]  /*74b70*/  IMAD.MOV.U32 R112, RZ, RZ, R108 ;  /* 0x000000ffff707224 */ /* 0x000fc600078e006c */
[----:B------:R1:W-:Y:S01]  /*74b80*/  STS.128 [R2+0x200], R88 ;  /* 0x0002005802007388 */ /* 0x0003e20000000c00 */
[----:B------:R-:W-:Y:S02]  /*74b90*/  IMAD.MOV.U32 R114, RZ, RZ, R116 ;  /* 0x000000ffff727224 */ /* 0x000fe400078e0074 */
[----:B------:R-:W-:Y:S02]  /*74ba0*/  IMAD.MOV.U32 R132, RZ, RZ, R109 ;  /* 0x000000ffff847224 */ /* 0x000fe400078e006d */
[----:B------:R-:W-:Y:S02]  /*74bb0*/  IMAD.MOV.U32 R134, RZ, RZ, R117 ;  /* 0x000000ffff867224 */ /* 0x000fe400078e0075 */
[----:B------:R-:W-:Y:S02]  /*74bc0*/  IMAD.MOV.U32 R136, RZ, RZ, R110 ;  /* 0x000000ffff887224 */ /* 0x000fe400078e006e */
[----:B------:R-:W-:Y:S02]  /*74bd0*/  IMAD.MOV.U32 R138, RZ, RZ, R118 ;  /* 0x000000ffff8a7224 */ /* 0x000fe400078e0076 */
[----:B------:R-:W-:-:S02]  /*74be0*/  IMAD.MOV.U32 R120, RZ, RZ, R111 ;  /* 0x000000ffff787224 */ /* 0x000fc400078e006f */
[----:B---3--:R-:W-:Y:S02]  /*74bf0*/  IMAD.MOV.U32 R107, RZ, RZ, R32 ;  /* 0x000000ffff6b7224 */ /* 0x008fe400078e0020 */
[----:B------:R-:W-:Y:S01]  /*74c00*/  IMAD.MOV.U32 R122, RZ, RZ, R119 ;  /* 0x000000ffff7a7224 */ /* 0x000fe200078e0077 */
[----:B-1----:R-:W-:Y:S01]  /*74c10*/  MOV R89, R249 ;  /* 0x000000f900597202 */ /* 0x002fe20000000f00 */
        /* <DEDUP_REMOVED lines=8> */
[----:B------:R-:W-:Y:S04]  /*74ca0*/  STS.128 [R2+0x100], R112 ;  /* 0x0001007002007388 */ /* 0x000fe80000000c00 */
[----:B------:R-:W-:Y:S04]  /*74cb0*/  STS.128 [R2+0x500], R132 ;  /* 0x0005008402007388 */ /* 0x000fe80000000c00 */
[----:B------:R-:W-:Y:S04]  /*74cc0*/  STS.128 [R2+0x180], R136 ;  /* 0x0001808802007388 */ /* 0x000fe80000000c00 */
[----:B------:R-:W-:Y:S04]  /*74cd0*/  STS.128 [R2+0x580], R120 ;  /* 0x0005807802007388 */ /* 0x000fe80000000c00 */
[----:B------:R-:W-:Y:S04]  /*74ce0*/  STS.128 [R2+0x300], R104 ;  /* 0x0003006802007388 */ /* 0x000fe80000000c00 */
[----:B------:R-:W-:Y:S01]  /*74cf0*/  STS.128 [R2+0x700], R88 ;  /* 0x0007005802007388 */ /* 0x000fe20000000c00 */
[----:B------:R-:W-:-:S02]  /*74d00*/  LOP3.LUT R244, R0, 0x20, RZ, 0x3c, !PT ;  /* 0x0000002000f47812 */ /* 0x000fc400078e3cff */
[----:B------:R-:W-:Y:S01]  /*74d10*/  LOP3.LUT R249, R0, 0x60, RZ, 0x3c, !PT ;  /* 0x0000006000f97812 */ /* 0x000fe200078e3cff */
[----:B------:R-:W-:Y:S01]  /*74d20*/  IMAD.MOV.U32 R202, RZ, RZ, R82 ;  /* 0x000000ffffca7224 */ /* 0x000fe200078e0052 */
[----:B------:R-:W-:Y:S01]  /*74d30*/  MOV R190, R80 ;  /* 0x0000005000be7202 */ /* 0x000fe20000000f00 */
        /* <DEDUP_REMOVED lines=10> */
[----:B----4-:R1:W-:Y:S02]  /*74de0*/  STS.128 [R2+0x600], R96 ;  /* 0x0006006002007388 */ /* 0x0103e40000000c00 */
[----:B-1----:R-:W-:Y:S01]  /*74df0*/  MOV R99, R34 ;  /* 0x0000002200637202 */ /* 0x002fe20000000f00 */
[----:B------:R-:W-:Y:S02]  /*74e00*/  IMAD.MOV.U32 R96, RZ, RZ, R246 ;  /* 0x000000ffff607224 */ /* 0x000fe400078e00f6 */
[----:B------:R-:W-:Y:S02]  /*74e10*/  IMAD.MOV.U32 R97, RZ, RZ, R250 ;  /* 0x000000ffff617224 */ /* 0x000fe400078e00fa */
[----:B------:R-:W-:-:S02]  /*74e20*/  IMAD.MOV.U32 R98, RZ, RZ, R30 ;  /* 0x000000ffff627224 */ /* 0x000fc400078e001e */
[----:B------:R-:W-:-:S03]  /*74e30*/  IMAD.MOV.U32 R34, RZ, RZ, R31 ;  /* 0x000000ffff227224 */ /* 0x000fc600078e001f */
[----:B------:R-:W-:Y:S04]  /*74e40*/  STS.128 [R2+0x380], R96 ;  /* 0x0003806002007388 */ /* 0x000fe80000000c00 */
[----:B--2---:R-:W-:Y:S04]  /*74e50*/  STS.128 [R2+0x280], R100 ;  /* 0x0002806402007388 */ /* 0x004fe80000000c00 */
[----:B------:R-:W-:Y:S04]  /*74e60*/  STS.128 [R2+0x780], R32 ;  /* 0x0007802002007388 */ /* 0x000fe80000000c00 */
[----:B------:R-:W-:Y:S04]  /*74e70*/  STS.128 [R2+0x680], R156 ;  /* 0x0006809c02007388 */ /* 0x000fe80000000c00 */
[----:B------:R-:W-:Y:S01]  /*74e80*/  BAR.SYNC.DEFER_BLOCKING 0x0 ;  /* 0x0000000000007b1d */ /* 0x000fe20000010000 */
[----:B------:R-:W-:-:S05]  /*74e90*/  LOP3.LUT R246, R0, 0x40, RZ, 0x3c, !PT ;  /* 0x0000004000f67812 */ /* 0x000fca00078e3cff */
[----:B------:R-:W1:Y:S04]  /*74ea0*/  LDS.128 R156, [R0] ;  /* 0x00000000009c7984 */ /* 0x000e680000000c00 */
[----:B------:R-:W-:Y:S04]  /*74eb0*/  LDS.128 R140, [R0+0x800] ;  /* 0x00080000008c7984 */ /* 0x000fe80000000c00 */
[----:B------:R-:W-:Y:S04]  /*74ec0*/  LDS.128 R116, [R0+0x1000] ;  /* 0x0010000000747984 */ /* 0x000fe80000000c00 */
[----:B------:R-:W-:Y:S04]  /*74ed0*/  LDS.128 R100, [R0+0x1800] ;  /* 0x0018000000647984 */ /* 0x000fe80000000c00 */
[----:B------:R-:W2:Y:S04]  /*74ee0*/  LDS.128 R28, [R244] ;  /* 0x00000000f41c7984 */ /* 0x000ea80000000c00 */
[----:B------:R-:W-:Y:S04]  /*74ef0*/  LDS.128 R136, [R244+0x800] ;  /* 0x00080000f4887984 */ /* 0x000fe80000000c00 */
[----:B------:R-:W-:Y:S04]  /*74f00*/  LDS.128 R112, [R244+0x1000] ;  /* 0x00100000f4707984 */ /* 0x000fe80000000c00 */
[----:B------:R-:W-:Y:S04]  /*74f10*/  LDS.128 R96, [R244+0x1800] ;  /* 0x00180000f4607984 */ /* 0x000fe80000000c00 */
[----:B------:R-:W3:Y:S04]  /*74f20*/  LDS.128 R148, [R246] ;  /* 0x00000000f6947984 */ /* 0x000ee80000000c00 */
[----:B------:R-:W-:Y:S04]  /*74f30*/  LDS.128 R132, [R246+0x800] ;  /* 0x00080000f6847984 */ /* 0x000fe80000000c00 */
[----:B------:R-:W-:Y:S04]  /*74f40*/  LDS.128 R108, [R246+0x1000] ;  /* 0x00100000f66c7984 */ /* 0x000fe80000000c00 */
[----:B------:R-:W-:Y:S04]  /*74f50*/  LDS.128 R88, [R246+0x1800] ;  /* 0x00180000f6587984 */ /* 0x000fe80000000c00 */
[----:B------:R-:W4:Y:S04]  /*74f60*/  LDS.128 R144, [R249] ;  /* 0x00000000f9907984 */ /* 0x000f280000000c00 */
[----:B------:R-:W1:Y:S04]  /*74f70*/  LDS.128 R120, [R249+0x800] ;  /* 0x00080000f9787984 */ /* 0x000e680000000c00 */
[----:B------:R-:W1:Y:S04]  /*74f80*/  LDS.128 R104, [R249+0x1000] ;  /* 0x00100000f9687984 */ /* 0x000e680000000c00 */
[----:B------:R-:W1:Y:S04]  /*74f90*/  LDS.128 R32, [R249+0x1800] ;  /* 0x00180000f9207984 */ /* 0x000e680000000c00 */
[----:B------:R-:W-:Y:S06]  /*74fa0*/  BAR.SYNC.DEFER_BLOCKING 0x0 ;  /* 0x0000000000007b1d */ /* 0x000fec0000010000 */
[----:B------:R1:W-:Y:S04]  /*74fb0*/  STS.128 [R2], R176 ;  /* 0x000000b002007388 */ /* 0x0003e80000000c00 */
        /* <DEDUP_REMOVED lines=24> */
[----:B------:R-:W-:Y:S02]  /*75140*/  IMAD.MOV.U32 R196, RZ, RZ, R125 ;  /* 0x000000ffffc47224 */ /* 0x000fe400078e007d */
[----:B------:R-:W-:Y:S02]  /*75150*/  IMAD.MOV.U32 R198, RZ, RZ, R81 ;  /* 0x000000ffffc67224 */ /* 0x000fe400078e0051 */
[----:B------:R-:W-:Y:S02]  /*75160*/  IMAD.MOV.U32 R76, RZ, RZ, R127 ;  /* 0x000000ffff4c7224 */ /* 0x000fe400078e007f */
[----:B------:R-:W-:Y:S02]  /*75170*/  IMAD.MOV.U32 R81, RZ, RZ, R160 ;  /* 0x000000ffff517224 */ /* 0x000fe400078e00a0 */
[----:B------:R-:W-:Y:S02]  /*75180*/  IMAD.MOV.U32 R125, RZ, RZ, R161 ;  /* 0x000000ffff7d7224 */ /* 0x000fe400078e00a1 */
[----:B------:R-:W-:Y:S01]  /*75190*/  IMAD.MOV.U32 R127, RZ, RZ, R165 ;  /* 0x000000ffff7f7224 */ /* 0x000fe200078e00a5 */
[----:B------:R1:W-:Y:S01]  /*751a0*/  STS.128 [R2+0x580], R76 ;  /* 0x0005804c02007388 */ /* 0x0003e20000000c00 */
[----:B------:R-:W-:-:S02]  /*751b0*/  IMAD.MOV.U32 R197, RZ, RZ, R129 ;  /* 0x000000ffffc57224 */ /* 0x000fc400078e0081 */
[----:B------:R-:W-:Y:S02]  /*751c0*/  IMAD.MOV.U32 R129, RZ, RZ, R162 ;  /* 0x000000ffff817224 */ /* 0x000fe400078e00a2 */
[----:B------:R-:W-:Y:S02]  /*751d0*/  IMAD.MOV.U32 R165, RZ, RZ, R163 ;  /* 0x000000ffffa57224 */ /* 0x000fe400078e00a3 */
[----:B------:R-:W-:Y:S02]  /*751e0*/  IMAD.MOV.U32 R160, RZ, RZ, R36 ;  /* 0x000000ffffa07224 */ /* 0x000fe400078e0024 */
[----:B------:R-:W-:Y:S02]  /*751f0*/  IMAD.MOV.U32 R161, RZ, RZ, R40 ;  /* 0x000000ffffa17224 */ /* 0x000fe400078e0028 */
[----:B------:R-:W-:Y:S02]  /*75200*/  IMAD.MOV.U32 R162, RZ, RZ, R44 ;  /* 0x000000ffffa27224 */ /* 0x000fe400078e002c */
[----:B------:R-:W-:Y:S01]  /*75210*/  IMAD.MOV.U32 R163, RZ, RZ, R48 ;  /* 0x000000ffffa37224 */ /* 0x000fe200078e0030 */
[----:B-1----:R-:W-:Y:S01]  /*75220*/  MOV R76, R37 ;  /* 0x00000025004c7202 */ /* 0x002fe20000000f00 */
[----:B------:R-:W-:-:S02]  /*75230*/  IMAD.MOV.U32 R77, RZ, RZ, R41 ;  /* 0x000000ffff4d7224 */ /* 0x000fc400078e0029 */
[----:B------:R-:W-:Y:S02]  /*75240*/  IMAD.MOV.U32 R78, RZ, RZ, R45 ;  /* 0x000000ffff4e7224 */ /* 0x000fe400078e002d */
[----:B------:R-:W-:Y:S01]  /*75250*/  IMAD.MOV.U32 R79, RZ, RZ, R49 ;  /* 0x000000ffff4f7224 */ /* 0x000fe200078e0031 */
[----:B------:R-:W-:Y:S04]  /*75260*/  STS.128 [R2+0x100], R188 ;  /* 0x000100bc02007388 */ /* 0x000fe80000000c00 */
[----:B------:R-:W-:Y:S04]  /*75270*/  STS.128 [R2+0x500], R196 ;  /* 0x000500c402007388 */ /* 0x000fe80000000c00 */
[----:B------:R-:W-:Y:S04]  /*75280*/  STS.128 [R2+0x180], R200 ;  /* 0x000180c802007388 */ /* 0x000fe80000000c00 */
[----:B------:R-:W-:Y:S04]  /*75290*/  STS.128 [R2+0x300], R160 ;  /* 0x000300a002007388 */ /* 0x000fe80000000c00 */
[----:B------:R-:W-:Y:S01]  /*752a0*/  STS.128 [R2+0x700], R76 ;  /* 0x0007004c02007388 */ /* 0x000fe20000000c00 */
[----:B------:R-:W-:Y:S01]  /*752b0*/  MOV R206, R84 ;  /* 0x0000005400ce7202 */ /* 0x000fe20000000f00 */
[----:B------:R-:W-:-:S02]  /*752c0*/  IMAD.MOV.U32 R210, RZ, RZ, R86 ;  /* 0x000000ffffd27224 */ /* 0x000fc400078e0056 */
[----:B------:R-:W-:Y:S01]  /*752d0*/  IMAD.MOV.U32 R86, RZ, RZ, R87 ;  /* 0x000000ffff567224 */ /* 0x000fe200078e0057 */
[----:B--2---:R-:W-:Y:S04]  /*752e0*/  STS.128 [R2+0x400], R176 ;  /* 0x000400b002007388 */ /* 0x004fe80000000c00 */
[----:B---3--:R-:W-:Y:S04]  /*752f0*/  STS.128 [R2+0x80], R180 ;  /* 0x000080b402007388 */ /* 0x008fe80000000c00 */
[----:B----4-:R-:W-:Y:S04]  /*75300*/  STS.128 [R2+0x480], R184 ;  /* 0x000480b802007388 */ /* 0x010fe80000000c00 */
[----:B------:R1:W-:Y:S04]  /*75310*/  STS.128 [R2+0x200], R80 ;  /* 0x0002005002007388 */ /* 0x0003e80000000c00 */
[----:B------:R2:W-:Y:S01]  /*75320*/  STS.128 [R2+0x600], R124 ;  /* 0x0006007c02007388 */ /* 0x0005e20000000c00 */
[----:B-1----:R-:W-:Y:S01]  /*75330*/  IMAD.MOV.U32 R80, RZ, RZ, R38 ;  /* 0x000000ffff507224 */ /* 0x002fe200078e0026 */
[----:B------:R-:W-:Y:S01]  /*75340*/  MOV R82, R46 ;  /* 0x0000002e00527202 */ /* 0x000fe20000000f00 */
[----:B------:R-:W-:-:S02]  /*75350*/  IMAD.MOV.U32 R81, RZ, RZ, R42 ;  /* 0x000000ffff517224 */ /* 0x000fc400078e002a */
[----:B------:R-:W-:Y:S02]  /*75360*/  IMAD.MOV.U32 R83, RZ, RZ, R50 ;  /* 0x000000ffff537224 */ /* 0x000fe400078e0032 */
[----:B--2---:R-:W-:Y:S02]  /*75370*/  IMAD.MOV.U32 R124, RZ, RZ, R39 ;  /* 0x000000ffff7c7224 */ /* 0x004fe400078e0027 */
[----:B------:R-:W-:Y:S02]  /*75380*/  IMAD.MOV.U32 R125, RZ, RZ, R43 ;  /* 0x000000ffff7d7224 */ /* 0x000fe400078e002b */
[----:B------:R-:W-:Y:S02]  /*75390*/  IMAD.MOV.U32 R126, RZ, RZ, R47 ;  /* 0x000000ffff7e7224 */ /* 0x000fe400078e002f */
[----:B------:R-:W-:Y:S01]  /*753a0*/  IMAD.MOV.U32 R127, RZ, RZ, R51 ;  /* 0x000000ffff7f7224 */ /* 0x000fe200078e0033 */
[----:B------:R-:W-:Y:S04]  /*753b0*/  STS.128 [R2+0x280], R128 ;  /* 0x0002808002007388 */ /* 0x000fe80000000c00 */
[----:B------:R-:W-:Y:S04]  /*753c0*/  STS.128 [R2+0x680], R164 ;  /* 0x000680a402007388 */ /* 0x000fe80000000c00 */
[----:B------:R-:W-:Y:S04]  /*753d0*/  STS.128 [R2+0x380], R80 ;  /* 0x0003805002007388 */ /* 0x000fe80000000c00 */
[----:B------:R-:W-:Y:S04]  /*753e0*/  STS.128 [R2+0x780], R124 ;  /* 0x0007807c02007388 */ /* 0x000fe80000000c00 */
[----:B------:R-:W-:Y:S06]  /*753f0*/  BAR.SYNC.DEFER_BLOCKING 0x0 ;  /* 0x0000000000007b1d */ /* 0x000fec0000010000 */
        /* <DEDUP_REMOVED lines=20> */
[----:B------:R-:W2:Y:S01]  /*75540*/  LDL.LU R207, [R1+0x144] ;  /* 0x0001440001cf7983 */ /* 0x000ea20000300800 */
[----:B------:R-:W-:-:S03]  /*75550*/  IMAD.MOV.U32 R206, RZ, RZ, R85 ;  /* 0x000000ffffce7224 */ /* 0x000fc600078e0055 */
        /* <DEDUP_REMOVED lines=11> */
[----:B------:R-:W3:Y:S01]  /*75610*/  LDL.LU R222, [R1+0x1e4] ;  /* 0x0001e40001de7983 */ /* 0x000ee20000300800 */
[----:B------:R-:W-:-:S02]  /*75620*/  IMAD.MOV.U32 R223, RZ, RZ, R153 ;  /* 0x000000ffffdf7224 */ /* 0x000fc400078e0099 */
[----:B------:R-:W-:Y:S01]  /*75630*/  IMAD.MOV.U32 R219, RZ, RZ, R152 ;  /* 0x000000ffffdb7224 */ /* 0x000fe200078e0098 */
[----:B--2---:R1:W-:Y:S04]  /*75640*/  STS.128 [R2+0x480], R84 ;  /* 0x0004805402007388 */ /* 0x0043e80000000c00 */
[----:B-1----:R-:W2:Y:S01]  /*75650*/  LDL.LU R84, [R1+0x208] ;  /* 0x0002080001547983 */ /* 0x002ea20000300800 */
[----:B------:R-:W-:-:S03]  /*75660*/  MOV R87, R154 ;  /* 0x0000009a00577202 */ /* 0x000fc60000000f00 */
[----:B------:R-:W2:Y:S04]  /*75670*/  LDL.LU R85, [R1+0x1f8] ;  /* 0x0001f80001557983 */ /* 0x000ea80000300800 */
[----:B------:R-:W2:Y:S04]  /*75680*/  LDL.LU R86, [R1+0x1e8] ;  /* 0x0001e80001567983 */ /* 0x000ea80000300800 */
[----:B------:R-:W4:Y:S04]  /*75690*/  LDL.LU R152, [R1+0x20c] ;  /* 0x00020c0001987983 */ /* 0x000f280000300800 */
[----:B------:R-:W4:Y:S04]  /*756a0*/  LDL.LU R153, [R1+0x1fc] ;  /* 0x0001fc0001997983 */ /* 0x000f280000300800 */
[----:B---3--:R1:W-:Y:S04]  /*756b0*/  STS.128 [R2+0x500], R220 ;  /* 0x000500dc02007388 */ /* 0x0083e80000000c00 */
[----:B------:R-:W4:Y:S04]  /*756c0*/  LDL.LU R154, [R1+0x1ec] ;  /* 0x0001ec00019a7983 */ /* 0x000f280000300800 */
[----:B-1----:R-:W3:Y:S04]  /*756d0*/  LDL.LU R220, [R1+0x18f8] ;  /* 0x0018f80001dc7983 */ /* 0x002ee80000300800 */
[----:B------:R1:W-:Y:S04]  /*756e0*/  STS.128 [R2+0x400], R204 ;  /* 0x000400cc02007388 */ /* 0x0003e80000000c00 */
[----:B------:R1:W-:Y:S04]  /*756f0*/  STS.128 [R2+0x80], R208 ;  /* 0x000080d002007388 */ /* 0x0003e80000000c00 */
[----:B------:R1:W-:Y:S04]  /*75700*/  STS.128 [R2+0x100], R216 ;  /* 0x000100d802007388 */ /* 0x0003e80000000c00 */
[----:B-1----:R-:W4:Y:S04]  /*75710*/  LDL.LU R204, [R1+0x160] ;  /* 0x0001600001cc7983 */ /* 0x002f280000300800 */
[----:B------:R-:W4:Y:S01]  /*75720*/  LDL.LU R206, [R1+0x150] ;  /* 0x0001500001ce7983 */ /* 0x000f220000300800 */
[----:B------:R-:W-:-:S03]  /*75730*/  IMAD.MOV.U32 R207, RZ, RZ, R192 ;  /* 0x000000ffffcf7224 */ /* 0x000fc600078e00c0 */
[----:B------:R-:W4:Y:S01]  /*75740*/  LDL.LU R208, [R1+0x164] ;  /* 0x0001640001d07983 */ /* 0x000f220000300800 */
[----:B------:R-:W-:-:S03]  /*75750*/  MOV R219, R194 ;  /* 0x000000c200db7202 */ /* 0x000fc60000000f00 */
[----:B------:R-:W4:Y:S04]  /*75760*/  LDL.LU R210, [R1+0x154] ;  /* 0x0001540001d27983 */ /* 0x000f280000300800 */
[----:B------:R-:W4:Y:S04]  /*75770*/  LDL.LU R216, [R1+0x168] ;  /* 0x0001680001d87983 */ /* 0x000f280000300800 */
[----:B------:R-:W4:Y:S04]  /*75780*/  LDL.LU R218, [R1+0x158] ;  /* 0x0001580001da7983 */ /* 0x000f280000300800 */
[----:B------:R-:W4:Y:S04]  /*75790*/  LDL.LU R192, [R1+0x16c] ;  /* 0x00016c0001c07983 */ /* 0x000f280000300800 */
[----:B------:R-:W4:Y:S04]  /*757a0*/  LDL.LU R194, [R1+0x15c] ;  /* 0x00015c0001c27983 */ /* 0x000f280000300800 */
[----:B------:R-:W4:Y:S04]  /*757b0*/  LDL.LU R247, [R1] ;  /* 0x0000000001f77983 */ /* 0x000f280000300800 */
[----:B--2---:R1:W-:Y:S02]  /*757c0*/  STS.128 [R2+0x180], R84 ;  /* 0x0001805402007388 */ /* 0x0043e40000000c00 */
[----:B-1----:R-:W-:Y:S01]  /*757d0*/  MOV R84, R53 ;  /* 0x0000003500547202 */ /* 0x002fe20000000f00 */
[----:B------:R-:W-:Y:S01]  /*757e0*/  IMAD R53, R171, c[0x0][0x198], RZ ;  /* 0x00006600ab357a24 */ /* 0x000fe200078e02ff */
[----:B---3--:R-:W-:-:S04]  /*757f0*/  ISETP.GE.AND P0, PT, R220, c[0x0][0x178], PT ;  /* 0x00005e00dc007a0c */ /* 0x008fc80003f06270 */
[----:B------:R-:W-:Y:S02]  /*75800*/  ISETP.LT.AND P3, PT, R171, c[0x0][0x17c], !P0 ;  /* 0x00005f00ab007a0c */ /* 0x000fe40004761270 */
[----:B------:R-:W2:Y:S04]  /*75810*/  LDL.LU R171, [R1+0x19f8] ;  /* 0x0019f80001ab7983 */ /* 0x000ea80000300800 */
[----:B------:R-:W3:Y:S04]  /*75820*/  LDL.LU R245, [R1+0x4] ;  /* 0x0000040001f57983 */ /* 0x000ee80000300800 */
[----:B------:R-:W3:Y:S04]  /*75830*/  LDL.LU R251, [R1+0x8] ;  /* 0x0000080001fb7983 */ /* 0x000ee80000300800 */
[----:B------:R-:W3:Y:S04]  /*75840*/  LDL.LU R250, [R1+0xc] ;  /* 0x00000c0001fa7983 */ /* 0x000ee80000300800 */
[----:B------:R-:W3:Y:S01]  /*75850*/  LDL.LU R248, [R1+0xb0] ;  /* 0x0000b00001f87983 */ /* 0x000ee20000300800 */
[----:B------:R-:W-:-:S02]  /*75860*/  IMAD.MOV.U32 R85, RZ, RZ, R57 ;  /* 0x000000ffff557224 */ /* 0x000fc400078e0039 */
[----:B------:R-:W-:Y:S02]  /*75870*/  IMAD.MOV.U32 R86, RZ, RZ, R61 ;  /* 0x000000ffff567224 */ /* 0x000fe400078e003d */
[----:B------:R-:W-:Y:S02]  /*75880*/  IMAD.MOV.U32 R87, RZ, RZ, R169 ;  /* 0x000000ffff577224 */ /* 0x000fe400078e00a9 */
[----:B------:R-:W-:Y:S02]  /*75890*/  IMAD.MOV.U32 R211, RZ, RZ, R193 ;  /* 0x000000ffffd37224 */ /* 0x000fe400078e00c1 */
[----:B------:R-:W-:Y:S01]  /*758a0*/  IMAD.MOV.U32 R205, RZ, RZ, R172 ;  /* 0x000000ffffcd7224 */ /* 0x000fe200078e00ac */
[----:B------:R1:W-:Y:S01]  /*758b0*/  STS.128 [R2+0x700], R84 ;  /* 0x0007005402007388 */ /* 0x0003e20000000c00 */
[----:B------:R-:W-:Y:S02]  /*758c0*/  IMAD.MOV.U32 R193, RZ, RZ, R175 ;  /* 0x000000ffffc17224 */ /* 0x000fe400078e00af */
[----:B------:R-:W-:-:S02]  /*758d0*/  IMAD.MOV.U32 R209, RZ, RZ, R173 ;  /* 0x000000ffffd17224 */ /* 0x000fc400078e00ad */
[----:B------:R-:W-:Y:S01]  /*758e0*/  IMAD.MOV.U32 R217, RZ, RZ, R174 ;  /* 0x000000ffffd97224 */ /* 0x000fe200078e00ae */
[----:B----4-:R-:W-:Y:S01]  /*758f0*/  STS.128 [R2+0x580], R152 ;  /* 0x0005809802007388 */ /* 0x010fe20000000c00 */
[----:B------:R-:W-:Y:S02]  /*75900*/  IMAD.MOV.U32 R175, RZ, RZ, R168 ;  /* 0x000000ffffaf7224 */ /* 0x000fe400078e00a8 */
[----:B------:R-:W-:Y:S01]  /*75910*/  IMAD.MOV.U32 R172, RZ, RZ, R52 ;  /* 0x000000ffffac7224 */ /* 0x000fe200078e0034 */
[----:B------:R-:W-:Y:S01]  /*75920*/  ISETP.LT.AND P1, PT, R3, c[0x0][0x17c], !P0 ;  /* 0x00005f0003007a0c */ /* 0x000fe20004721270 */
[----:B------:R-:W-:Y:S01]  /*75930*/  IMAD.MOV.U32 R173, RZ, RZ, R56 ;  /* 0x000000ffffad7224 */ /* 0x000fe200078e0038 */
[----:B------:R-:W-:Y:S01]  /*75940*/  ISETP.LT.AND P2, PT, R252, c[0x0][0x17c], !P0 ;  /* 0x00005f00fc007a0c */ /* 0x000fe20004741270 */
[----:B------:R-:W-:Y:S01]  /*75950*/  IMAD.MOV.U32 R174, RZ, RZ, R60 ;  /* 0x000000ffffae7224 */ /* 0x000fe200078e003c */
[----:B------:R-:W4:Y:S01]  /*75960*/  LDL.LU R222, [R1+0xb4] ;  /* 0x0000b40001de7983 */ /* 0x000f220000300800 */
[----:B------:R-:W-:Y:S01]  /*75970*/  IMAD.MOV.U32 R168, RZ, RZ, R55 ;  /* 0x000000ffffa87224 */ /* 0x000fe200078e0037 */
[----:B-1----:R-:W-:Y:S01]  /*75980*/  MOV R86, R62 ;  /* 0x0000003e00567202 */ /* 0x002fe20000000f00 */
        /* <DEDUP_REMOVED lines=11> */
[----:B------:R-:W-:-:S05]  /*75a40*/  IMAD R57, R220, c[0x0][0x194], RZ ;  /* 0x00006500dc397a24 */ /* 0x000fca00078e02ff */
[----:B------:R-:W-:Y:S01]  /*75a50*/  LEA R56, P4, R57, c[0x0][0x170], 0x2 ;  /* 0x00005c0039387a11 */ /* 0x000fe200078810ff */
[----:B------:R-:W-:Y:S02]  /*75a60*/  IMAD R3, R3, c[0x0][0x198], RZ ;  /* 0x0000660003037a24 */ /* 0x000fe400078e02ff */
[----:B------:R-:W-:Y:S01]  /*75a70*/  IMAD R252, R252, c[0x0][0x198], RZ ;  /* 0x00006600fcfc7a24 */ /* 0x000fe200078e02ff */
[----:B------:R-:W-:Y:S02]  /*75a80*/  LEA.HI.X.SX32 R57, R57, c[0x0][0x174], 0x2, P4 ;  /* 0x00005d0039397a11 */ /* 0x000fe400020f16ff */
[-C--:B------:R-:W-:Y:S02]  /*75a90*/  LEA R52, P4, R53, R56.reuse, 0x2 ;  /* 0x0000003835347211 */ /* 0x080fe400078810ff */
[----:B------:R-:W-:Y:S02]  /*75aa0*/  LEA R54, P5, R3, R56, 0x2 ;  /* 0x0000003803367211 */ /* 0x000fe400078a10ff */
[----:B------:R-:W-:-:S02]  /*75ab0*/  LEA.HI.X.SX32 R53, R53, R57, 0x2, P4 ;  /* 0x0000003935357211 */ /* 0x000fc400020f16ff */
[----:B------:R-:W-:Y:S01]  /*75ac0*/  LEA.HI.X.SX32 R55, R3, R57, 0x2, P5 ;  /* 0x0000003903377211 */ /* 0x000fe200028f16ff */
[----:B--2---:R1:W-:Y:S04]  /*75ad0*/  STS.128 [R2+0x780], R168 ;  /* 0x000780a802007388 */ /* 0x0043e80000000c00 */
[----:B------:R-:W-:Y:S01]  /*75ae0*/  BAR.SYNC.DEFER_BLOCKING 0x0 ;  /* 0x0000000000007b1d */ /* 0x000fe20000010000 */
[----:B-1----:R-:W-:-:S04]  /*75af0*/  LEA R2, P4, R252, R56, 0x2 ;  /* 0x00000038fc027211 */ /* 0x002fc800078810ff */
[----:B------:R-:W-:Y:S02]  /*75b00*/  LEA.HI.X.SX32 R3, R252, R57, 0x2, P4 ;  /* 0x00000039fc037211 */ /* 0x000fe400020f16ff */
[----:B------:R-:W-:Y:S01]  /*75b10*/  ISETP.LT.AND P4, PT, R247, c[0x0][0x17c], !P0 ;  /* 0x00005f00f7007a0c */ /* 0x000fe20004781270 */
[----:B------:R1:W-:Y:S01]  /*75b20*/  @P3 STG.E [R52.64], R240 ;  /* 0x000000f034003986 */ /* 0x0003e2000c10190a */
[----:B---3--:R-:W-:Y:S01]  /*75b30*/  ISETP.LT.AND P3, PT, R245, c[0x0][0x17c], !P0 ;  /* 0x00005f00f5007a0c */ /* 0x008fe20004761270 */
[----:B------:R-:W-:Y:S02]  /*75b40*/  IMAD R58, R250, c[0x0][0x198], RZ ;  /* 0x00006600fa3a7a24 */ /* 0x000fe400078e02ff */
[----:B------:R-:W-:Y:S01]  /*75b50*/  IMAD R59, R248, c[0x0][0x198], RZ ;  /* 0x00006600f83b7a24 */ /* 0x000fe200078e02ff */
[----:B------:R-:W-:Y:S01]  /*75b60*/  LDS.128 R60, [R0+0x1800] ;  /* 0x00180000003c7984 */ /* 0x000fe20000000c00 */
[----:B-1----:R-:W-:-:S03]  /*75b70*/  IMAD R52, R247, c[0x0][0x198], RZ ;  /* 0x00006600f7347a24 */ /* 0x002fc600078e02ff */
[----:B------:R-:W2:Y:S01]  /*75b80*/  LDL.LU R247, [R1+0xbc] ;  /* 0x0000bc0001f77983 */ /* 0x000ea20000300800 */
[----:B------:R-:W-:-:S03]  /*75b90*/  IMAD R53, R245, c[0x0][0x198], RZ ;  /* 0x00006600f5357a24 */ /* 0x000fc600078e02ff */
[----:B------:R-:W3:Y:S04]  /*75ba0*/  LDL.LU R245, [R1+0xc0] ;  /* 0x0000c00001f57983 */ /* 0x000ee80000300800 */
[----:B------:R-:W3:Y:S04]  /*75bb0*/  LDL.LU R223, [R1+0xc4] ;  /* 0x0000c40001df7983 */ /* 0x000ee80000300800 */
[----:B------:R-:W-:Y:S04]  /*75bc0*/  @P1 STG.E [R54.64], R224 ;  /* 0x000000e036001986 */ /* 0x000fe8000c10190a */
[----:B------:R1:W-:Y:S02]  /*75bd0*/  @P2 STG.E [R2.64], R92 ;  /* 0x0000005c02002986 */ /* 0x0003e4000c10190a */
[----:B-1----:R-:W-:-:S04]  /*75be0*/  LEA R2, P2, R52, R56, 0x2 ;  /* 0x0000003834027211 */ /* 0x002fc800078410ff */
[-C--:B------:R-:W-:Y:S02]  /*75bf0*/  LEA.HI.X.SX32 R3, R52, R57.reuse, 0x2, P2 ;  /* 0x0000003934037211 */ /* 0x080fe400010f16ff */
[C---:B------:R-:W-:Y:S02]  /*75c00*/  LEA R52, P6, R53.reuse, R56, 0x2 ;  /* 0x0000003835347211 */ /* 0x040fe400078c10ff */
[----:B------:R-:W-:Y:S02]  /*75c10*/  ISETP.LT.AND P2, PT, R250, c[0x0][0x17c], !P0 ;  /* 0x00005f00fa007a0c */ /* 0x000fe40004741270 */
[----:B------:R-:W-:Y:S01]  /*75c20*/  LEA.HI.X.SX32 R53, R53, R57, 0x2, P6 ;  /* 0x0000003935357211 */ /* 0x000fe200030f16ff */
[----:B------:R-:W3:Y:S01]  /*75c30*/  LDL.LU R250, [R1+0xc8] ;  /* 0x0000c80001fa7983 */ /* 0x000ee20000300800 */
[----:B------:R-:W-:-:S03]  /*75c40*/  ISETP.LT.AND P6, PT, R248, c[0x0][0x17c], !P0 ;  /* 0x00005f00f8007a0c */ /* 0x000fc600047c1270 */
[----:B------:R-:W3:Y:S01]  /*75c50*/  LDL.LU R248, [R1+0xcc] ;  /* 0x0000cc0001f87983 */ /* 0x000ee20000300800 */
[C---:B------:R-:W-:Y:S01]  /*75c60*/  IMAD R55, R251.reuse, c[0x0][0x198], RZ ;  /* 0x00006600fb377a24 */ /* 0x040fe200078e02ff */
[----:B------:R-:W-:Y:S02]  /*75c70*/  ISETP.LT.AND P1, PT, R251, c[0x0][0x17c], !P0 ;  /* 0x00005f00fb007a0c */ /* 0x000fe40004721270 */
[----:B------:R1:W-:Y:S01]  /*75c80*/  @P4 STG.E [R2.64], R72 ;  /* 0x0000004802004986 */ /* 0x0003e2000c10190a */
[----:B------:R-:W-:-:S03]  /*75c90*/  LEA R54, P4, R58, R56, 0x2 ;  /* 0x000000383a367211 */ /* 0x000fc600078810ff */
[----:B------:R4:W-:Y:S04]  /*75ca0*/  @P3 STG.E [R52.64], R236 ;  /* 0x000000ec34003986 */ /* 0x0009e8000c10190a */
[----:B------:R-:W3:Y:S01]  /*75cb0*/  LDL.LU R251, [R1+0xd0] ;  /* 0x0000d00001fb7983 */ /* 0x000ee20000300800 */
[----:B-1----:R-:W-:-:S04]  /*75cc0*/  LEA R2, P5, R55, R56, 0x2 ;  /* 0x0000003837027211 */ /* 0x002fc800078a10ff */
[-C--:B------:R-:W-:Y:S02]  /*75cd0*/  LEA.HI.X.SX32 R3, R55, R57.reuse, 0x2, P5 ;  /* 0x0000003937037211 */ /* 0x080fe400028f16ff */
[-C--:B------:R-:W-:Y:S02]  /*75ce0*/  LEA.HI.X.SX32 R55, R58, R57.reuse, 0x2, P4 ;  /* 0x000000393a377211 */ /* 0x080fe400020f16ff */
[C---:B----4-:R-:W-:Y:S01]  /*75cf0*/  LEA R52, P3, R59.reuse, R56, 0x2 ;  /* 0x000000383b347211 */ /* 0x050fe200078610ff */
[----:B------:R1:W-:Y:S01]  /*75d00*/  @P1 STG.E [R2.64], R212 ;  /* 0x000000d402001986 */ /* 0x0003e2000c10190a */
[C---:B------:R-:W-:Y:S02]  /*75d10*/  ISETP.LT.AND P4, PT, R222.reuse, c[0x0][0x17c], !P0 ;  /* 0x00005f00de007a0c */ /* 0x040fe40004781270 */
[----:B------:R-:W-:Y:S01]  /*75d20*/  LEA.HI.X.SX32 R53, R59, R57, 0x2, P3 ;  /* 0x000000393b357211 */ /* 0x000fe200018f16ff */
[----:B------:R4:W-:Y:S01]  /*75d30*/  @P2 STG.E [R54.64], R68 ;  /* 0x0000004436002986 */ /* 0x0009e2000c10190a */
[----:B-1----:R-:W-:-:S05]  /*75d40*/  IMAD R3, R222, c[0x0][0x198], RZ ;  /* 0x00006600de037a24 */ /* 0x002fca00078e02ff */
[C---:B------:R-:W-:Y:S01]  /*75d50*/  LEA R2, P2, R3.reuse, R56, 0x2 ;  /* 0x0000003803027211 */ /* 0x040fe200078410ff */
[----:B------:R1:W-:Y:S03]  /*75d60*/  @P6 STG.E [R52.64], R64 ;  /* 0x0000004034006986 */ /* 0x0003e6000c10190a */
[----:B------:R-:W-:-:S05]  /*75d70*/  LEA.HI.X.SX32 R3, R3, R57, 0x2, P2 ;  /* 0x0000003903037211 */ /* 0x000fca00010f16ff */
[----:B------:R1:W-:Y:S01]  /*75d80*/  @P4 STG.E [R2.64], R232 ;  /* 0x000000e802004986 */ /* 0x0003e2000c10190a */
[C---:B--2---:R-:W-:Y:S01]  /*75d90*/  ISETP.LT.AND P3, PT, R247.reuse, c[0x0][0x17c], !P0 ;  /* 0x00005f00f7007a0c */ /* 0x044fe20004761270 */
[----:B----4-:R-:W-:Y:S02]  /*75da0*/  IMAD R55, R247, c[0x0][0x198], RZ ;  /* 0x00006600f7377a24 */ /* 0x010fe400078e02ff */
[----:B------:R-:W2:Y:S01]  /*75db0*/  LDL.LU R247, [R1+0xd4] ;  /* 0x0000d40001f77983 */ /* 0x000ea20000300800 */
[C---:B---3--:R-:W-:Y:S01]  /*75dc0*/  ISETP.LT.AND P1, PT, R245.reuse, c[0x0][0x17c], !P0 ;  /* 0x00005f00f5007a0c */ /* 0x048fe20004721270 */
[----:B------:R-:W-:Y:S02]  /*75dd0*/  IMAD R58, R245, c[0x0][0x198], RZ ;  /* 0x00006600f53a7a24 */ /* 0x000fe400078e02ff */
[----:B------:R-:W3:Y:S01]  /*75de0*/  LDL.LU R245, [R1+0xd8] ;  /* 0x0000d80001f57983 */ /* 0x000ee20000300800 */
[C---:B------:R-:W-:Y:S01]  /*75df0*/  IMAD R59, R223.reuse, c[0x0][0x198], RZ ;  /* 0x00006600df3b7a24 */ /* 0x040fe200078e02ff */
[----:B------:R-:W-:-:S02]  /*75e00*/  ISETP.LT.AND P2, PT, R223, c[0x0][0x17c], !P0 ;  /* 0x00005f00df007a0c */ /* 0x000fc40004741270 */
[-C--:B-1----:R-:W-:Y:S01]  /*75e10*/  LEA R52, P5, R55, R56.reuse, 0x2 ;  /* 0x0000003837347211 */ /* 0x082fe200078a10ff */
[----:B------:R-:W4:Y:S01]  /*75e20*/  LDL.LU R222, [R1+0xdc] ;  /* 0x0000dc0001de7983 */ /* 0x000f220000300800 */
[CC--:B------:R-:W-:Y:S02]  /*75e30*/  LEA R54, P6, R58.reuse, R56.reuse, 0x2 ;  /* 0x000000383a367211 */ /* 0x0c0fe400078c10ff */
[----:B------:R-:W-:Y:S02]  /*75e40*/  LEA R2, P4, R59, R56, 0x2 ;  /* 0x000000383b027211 */ /* 0x000fe400078810ff */
[-C--:B------:R-:W-:Y:S02]  /*75e50*/  LEA.HI.X.SX32 R53, R55, R57.reuse, 0x2, P5 ;  /* 0x0000003937357211 */ /* 0x080fe400028f16ff */
[-C--:B------:R-:W-:Y:S02]  /*75e60*/  LEA.HI.X.SX32 R55, R58, R57.reuse, 0x2, P6 ;  /* 0x000000393a377211 */ /* 0x080fe400030f16ff */
[----:B------:R-:W-:Y:S01]  /*75e70*/  LEA.HI.X.SX32 R3, R59, R57, 0x2, P4 ;  /* 0x000000393b037211 */ /* 0x000fe200020f16ff */
[----:B------:R1:W-:Y:S04]  /*75e80*/  @P3 STG.E [R52.64], R24 ;  /* 0x0000001834003986 */ /* 0x0003e8000c10190a */
[----:B------:R-:W-:Y:S04]  /*75e90*/  @P1 STG.E [R54.64], R20 ;  /* 0x0000001436001986 */ /* 0x000fe8000c10190a */
[----:B------:R1:W-:Y:S01]  /*75ea0*/  @P2 STG.E [R2.64], R16 ;  /* 0x0000001002002986 */ /* 0x0003e2000c10190a */
[C---:B------:R-:W-:Y:S01]  /*75eb0*/  ISETP.LT.AND P5, PT, R250.reuse, c[0x0][0x17c], !P0 ;  /* 0x00005f00fa007a0c */ /* 0x040fe200047a1270 */
[----:B-1----:R-:W-:-:S02]  /*75ec0*/  IMAD R24, R250, c[0x0][0x198], RZ ;  /* 0x00006600fa187a24 */ /* 0x002fc400078e02ff */
[----:B------:R-:W4:Y:S01]  /*75ed0*/  LDL.LU R250, [R1+0xe0] ;  /* 0x0000e00001fa7983 */ /* 0x000f220000300800 */
[C---:B------:R-:W-:Y:S01]  /*75ee0*/  ISETP.LT.AND P1, PT, R248.reuse, c[0x0][0x17c], !P0 ;  /* 0x00005f00f8007a0c */ /* 0x040fe20004721270 */
[----:B------:R-:W-:Y:S02]  /*75ef0*/  IMAD R16, R248, c[0x0][0x198], RZ ;  /* 0x00006600f8107a24 */ /* 0x000fe400078e02ff */
[----:B------:R-:W4:Y:S01]  /*75f00*/  LDL.LU R248, [R1+0xe4] ;  /* 0x0000e40001f87983 */ /* 0x000f220000300800 */
[-C--:B------:R-:W-:Y:S02]  /*75f10*/  LEA R2, P3, R24, R56.reuse, 0x2 ;  /* 0x0000003818027211 */ /* 0x080fe400078610ff */
[-C--:B------:R-:W-:Y:S01]  /*75f20*/  LEA R52, P4, R16, R56.reuse, 0x2 ;  /* 0x0000003810347211 */ /* 0x080fe200078810ff */
[----:B------:R-:W4:Y:S01]  /*75f30*/  LDL.LU R223, [R1+0xe8] ;  /* 0x0000e80001df7983 */ /* 0x000f220000300800 */
[-C--:B------:R-:W-:Y:S02]  /*75f40*/  LEA.HI.X.SX32 R3, R24, R57.reuse, 0x2, P3 ;  /* 0x0000003918037211 */ /* 0x080fe400018f16ff */
[----:B------:R-:W-:Y:S01]  /*75f50*/  LEA.HI.X.SX32 R53, R16, R57, 0x2, P4 ;  /* 0x0000003910357211 */ /* 0x000fe200020f16ff */
[C---:B------:R-:W-:Y:S01]  /*75f60*/  IMAD R20, R251.reuse, c[0x0][0x198], RZ ;  /* 0x00006600fb147a24 */ /* 0x040fe200078e02ff */
[----:B------:R-:W-:Y:S01]  /*75f70*/  ISETP.LT.AND P2, PT, R251, c[0x0][0x17c], !P0 ;  /* 0x00005f00fb007a0c */ /* 0x000fe20004741270 */
[----:B------:R1:W-:Y:S04]  /*75f80*/  @P5 STG.E [R2.64], R228 ;  /* 0x000000e402005986 */ /* 0x0003e8000c10190a */
[----:B------:R2:W-:Y:S01]  /*75f90*/  @P1 STG.E [R52.64], R12 ;  /* 0x0000000c34001986 */ /* 0x0005e2000c10190a */
[----:B-1----:R-:W-:-:S04]  /*75fa0*/  LEA R2, P6, R20, R56, 0x2 ;  /* 0x0000003814027211 */ /* 0x002fc800078c10ff */
[----:B------:R-:W-:-:S05]  /*75fb0*/  LEA.HI.X.SX32 R3, R20, R57, 0x2, P6 ;  /* 0x0000003914037211 */ /* 0x000fca00030f16ff */
[----:B------:R-:W-:Y:S01]  /*75fc0*/  @P2 STG.E [R2.64], R8 ;  /* 0x0000000802002986 */ /* 0x000fe2000c10190a */
[C---:B--2---:R-:W-:Y:S01]  /*75fd0*/  ISETP.LT.AND P3, PT, R247.reuse, c[0x0][0x17c], !P0 ;  /* 0x00005f00f7007a0c */ /* 0x044fe20004761270 */
[----:B------:R-:W-:Y:S02]  /*75fe0*/  IMAD R24, R247, c[0x0][0x198], RZ ;  /* 0x00006600f7187a24 */ /* 0x000fe400078e02ff */
[----:B------:R-:W2:Y:S01]  /*75ff0*/  LDL.LU R247, [R1+0xec] ;  /* 0x0000ec0001f77983 */ /* 0x000ea20000300800 */
[C---:B---3--:R-:W-:Y:S01]  /*76000*/  ISETP.LT.AND P4, PT, R245.reuse, c[0x0][0x17c], !P0 ;  /* 0x00005f00f5007a0c */ /* 0x048fe20004781270 */
[----:B------:R-:W-:Y:S02]  /*76010*/  IMAD R16, R245, c[0x0][0x198], RZ ;  /* 0x00006600f5107a24 */ /* 0x000fe400078e02ff */
[----:B------:R-:W3:Y:S01]  /*76020*/  LDL.LU R245, [R1+0xf0] ;  /* 0x0000f00001f57983 */ /* 0x000ee20000300800 */
[-C--:B------:R-:W-:Y:S02]  /*76030*/  LEA R54, P5, R24, R56.reuse, 0x2 ;  /* 0x0000003818367211 */ /* 0x080fe400078a10ff */
[----:B------:R-:W-:Y:S01]  /*76040*/  LEA R52, P1, R16, R56, 0x2 ;  /* 0x0000003810347211 */ /* 0x000fe200078210ff */
[----:B------:R-:W3:Y:S01]  /*76050*/  LDL.LU R251, [R1+0xf4] ;  /* 0x0000f40001fb7983 */ /* 0x000ee20000300800 */
[----:B------:R-:W-:-:S02]  /*76060*/  LEA.HI.X.SX32 R55, R24, R57, 0x2, P5 ;  /* 0x0000003918377211 */ /* 0x000fc400028f16ff */
[----:B------:R-:W-:-:S03]  /*76070*/  LEA.HI.X.SX32 R53, R16, R57, 0x2, P1 ;  /* 0x0000003910357211 */ /* 0x000fc600008f16ff */
[----:B------:R1:W-:Y:S01]  /*76080*/  @P3 STG.E [R54.64], R4 ;  /* 0x0000000436003986 */ /* 0x0003e2000c10190a */
[C---:B----4-:R-:W-:Y:S01]  /*76090*/  ISETP.LT.AND P3, PT, R250.reuse, c[0x0][0x17c], !P0 ;  /* 0x00005f00fa007a0c */ /* 0x050fe20004761270 */
[----:B-1----:R-:W-:Y:S02]  /*760a0*/  IMAD R4, R250, c[0x0][0x198], RZ ;  /* 0x00006600fa047a24 */ /* 0x002fe400078e02ff */
[----:B------:R-:W4:Y:S01]  /*760b0*/  LDL.LU R250, [R1+0xf8] ;  /* 0x0000f80001fa7983 */ /* 0x000f220000300800 */
[C---:B------:R-:W-:Y:S01]  /*760c0*/  ISETP.LT.AND P1, PT, R248.reuse, c[0x0][0x17c], !P0 ;  /* 0x00005f00f8007a0c */ /* 0x040fe20004721270 */
[----:B------:R-:W-:Y:S02]  /*760d0*/  IMAD R8, R248, c[0x0][0x198], RZ ;  /* 0x00006600f8087a24 */ /* 0x000fe400078e02ff */
[----:B------:R-:W4:Y:S01]  /*760e0*/  LDL.LU R248, [R1+0xfc] ;  /* 0x0000fc0001f87983 */ /* 0x000f220000300800 */
[C---:B------:R-:W-:Y:S01]  /*760f0*/  IMAD R3, R222.reuse, c[0x0][0x198], RZ ;  /* 0x00006600de037a24 */ /* 0x040fe200078e02ff */
[----:B------:R-:W-:-:S02]  /*76100*/  ISETP.LT.AND P5, PT, R222, c[0x0][0x17c], !P0 ;  /* 0x00005f00de007a0c */ /* 0x000fc400047a1270 */
[----:B------:R1:W-:Y:S02]  /*76110*/  @P4 STG.E [R52.64], R241 ;  /* 0x000000f134004986 */ /* 0x0003e4000c10190a */
[CC--:B------:R-:W-:Y:S02]  /*76120*/  LEA R2, P2, R3.reuse, R56.reuse, 0x2 ;  /* 0x0000003803027211 */ /* 0x0c0fe400078410ff */
[-C--:B------:R-:W-:Y:S01]  /*76130*/  LEA R54, P6, R8, R56.reuse, 0x2 ;  /* 0x0000003808367211 */ /* 0x080fe200078c10ff */
[----:B------:R-:W4:Y:S01]  /*76140*/  LDL.LU R222, [R1+0x100] ;  /* 0x0001000001de7983 */ /* 0x000f220000300800 */
[-C--:B------:R-:W-:Y:S02]  /*76150*/  LEA.HI.X.SX32 R3, R3, R57.reuse, 0x2, P2 ;  /* 0x0000003903037211 */ /* 0x080fe400010f16ff */
[----:B-1----:R-:W-:Y:S02]  /*76160*/  LEA R52, P4, R4, R56, 0x2 ;  /* 0x0000003804347211 */ /* 0x002fe400078810ff */
[----:B------:R-:W-:-:S02]  /*76170*/  LEA.HI.X.SX32 R55, R8, R57, 0x2, P6 ;  /* 0x0000003908377211 */ /* 0x000fc400030f16ff */
[----:B------:R-:W-:Y:S01]  /*76180*/  LEA.HI.X.SX32 R53, R4, R57, 0x2, P4 ;  /* 0x0000003904357211 */ /* 0x000fe200020f16ff */
[----:B------:R1:W-:Y:S01]  /*76190*/  @P5 STG.E [R2.64], R225 ;  /* 0x000000e102005986 */ /* 0x0003e2000c10190a */
[C---:B------:R-:W-:Y:S01]  /*761a0*/  IMAD R12, R223.reuse, c[0x0][0x198], RZ ;  /* 0x00006600df0c7a24 */ /* 0x040fe200078e02ff */
[----:B------:R-:W-:Y:S02]  /*761b0*/  ISETP.LT.AND P2, PT, R223, c[0x0][0x17c], !P0 ;  /* 0x00005f00df007a0c */ /* 0x000fe40004741270 */
[----:B------:R-:W-:Y:S04]  /*761c0*/  @P3 STG.E [R52.64], R93 ;  /* 0x0000005d34003986 */ /* 0x000fe8000c10190a */
[----:B------:R-:W-:Y:S01]  /*761d0*/  @P1 STG.E [R54.64], R73 ;  /* 0x0000004936001986 */ /* 0x000fe2000c10190a */
[----:B-1----:R-:W-:-:S04]  /*761e0*/  LEA R2, P4, R12, R56, 0x2 ;  /* 0x000000380c027211 */ /* 0x002fc800078810ff */
[----:B------:R-:W-:-:S05]  /*761f0*/  LEA.HI.X.SX32 R3, R12, R57, 0x2, P4 ;  /* 0x000000390c037211 */ /* 0x000fca00020f16ff */
[----:B------:R1:W-:Y:S01]  /*76200*/  @P2 STG.E [R2.64], R237 ;  /* 0x000000ed02002986 */ /* 0x0003e2000c10190a */
[C---:B--2---:R-:W-:Y:S01]  /*76210*/  ISETP.LT.AND P5, PT, R247.reuse, c[0x0][0x17c], !P0 ;  /* 0x00005f00f7007a0c */ /* 0x044fe200047a1270 */
[----:B------:R-:W-:Y:S02]  /*76220*/  IMAD R4, R247, c[0x0][0x198], RZ ;  /* 0x00006600f7047a24 */ /* 0x000fe400078e02ff */
[----:B------:R-:W2:Y:S01]  /*76230*/  LDL.LU R247, [R1+0x104] ;  /* 0x0001040001f77983 */ /* 0x000ea20000300800 */
[C---:B---3--:R-:W-:Y:S01]  /*76240*/  ISETP.LT.AND P1, PT, R245.reuse, c[0x0][0x17c], !P0 ;  /* 0x00005f00f5007a0c */ /* 0x048fe20004721270 */
[----:B------:R-:W-:Y:S02]  /*76250*/  IMAD R8, R245, c[0x0][0x198], RZ ;  /* 0x00006600f5087a24 */ /* 0x000fe400078e02ff */
[----:B------:R-:W3:Y:S04]  /*76260*/  LDL.LU R245, [R1+0x108] ;  /* 0x0001080001f57983 */ /* 0x000ee80000300800 */
[----:B------:R-:W3:Y:S01]  /*76270*/  LDL.LU R223, [R1+0x10c] ;  /* 0x00010c0001df7983 */ /* 0x000ee20000300800 */
[----:B-1----:R-:W-:-:S02]  /*76280*/  LEA R2, P3, R4, R56, 0x2 ;  /* 0x0000003804027211 */ /* 0x002fc400078610ff */
[----:B------:R-:W-:Y:S02]  /*76290*/  LEA R52, P4, R8, R56, 0x2 ;  /* 0x0000003808347211 */ /* 0x000fe400078810ff */
[-C--:B------:R-:W-:Y:S02]  /*762a0*/  LEA.HI.X.SX32 R3, R4, R57.reuse, 0x2, P3 ;  /* 0x0000003904037211 */ /* 0x080fe400018f16ff */
[----:B------:R-:W-:Y:S02]  /*762b0*/  LEA.HI.X.SX32 R53, R8, R57, 0x2, P4 ;  /* 0x0000003908357211 */ /* 0x000fe400020f16ff */
[C---:B----4-:R-:W-:Y:S01]  /*762c0*/  ISETP.LT.AND P3, PT, R250.reuse, c[0x0][0x17c], !P0 ;  /* 0x00005f00fa007a0c */ /* 0x050fe20004761270 */
[----:B------:R-:W-:Y:S02]  /*762d0*/  IMAD R12, R250, c[0x0][0x198], RZ ;  /* 0x00006600fa0c7a24 */ /* 0x000fe400078e02ff */
[----:B------:R-:W4:Y:S01]  /*762e0*/  LDL.LU R250, [R1+0x110] ;  /* 0x0001100001fa7983 */ /* 0x000f220000300800 */
[C---:B------:R-:W-:Y:S01]  /*762f0*/  ISETP.LT.AND P4, PT, R248.reuse, c[0x0][0x17c], !P0 ;  /* 0x00005f00f8007a0c */ /* 0x040fe20004781270 */
[----:B------:R-:W-:-:S02]  /*76300*/  IMAD R8, R248, c[0x0][0x198], RZ ;  /* 0x00006600f8087a24 */ /* 0x000fc400078e02ff */
[----:B------:R-:W4:Y:S01]  /*76310*/  LDL.LU R248, [R1+0x114] ;  /* 0x0001140001f87983 */ /* 0x000f220000300800 */
[C---:B------:R-:W-:Y:S01]  /*76320*/  IMAD R4, R251.reuse, c[0x0][0x198], RZ ;  /* 0x00006600fb047a24 */ /* 0x040fe200078e02ff */
[----:B------:R-:W-:Y:S02]  /*76330*/  ISETP.LT.AND P2, PT, R251, c[0x0][0x17c], !P0 ;  /* 0x00005f00fb007a0c */ /* 0x000fe40004741270 */
[----:B------:R1:W-:Y:S01]  /*76340*/  @P5 STG.E [R2.64], R213 ;  /* 0x000000d502005986 */ /* 0x0003e2000c10190a */
[----:B------:R-:W-:-:S03]  /*76350*/  LEA R54, P5, R12, R56, 0x2 ;  /* 0x000000380c367211 */ /* 0x000fc600078a10ff */
[----:B------:R1:W-:Y:S04]  /*76360*/  @P1 STG.E [R52.64], R69 ;  /* 0x0000004534001986 */ /* 0x0003e8000c10190a */
[----:B------:R-:W4:Y:S01]  /*76370*/  LDL.LU R251, [R1+0x118] ;  /* 0x0001180001fb7983 */ /* 0x000f220000300800 */
[----:B-1----:R-:W-:-:S04]  /*76380*/  LEA R2, P6, R4, R56, 0x2 ;  /* 0x0000003804027211 */ /* 0x002fc800078c10ff */
[-C--:B------:R-:W-:Y:S02]  /*76390*/  LEA.HI.X.SX32 R3, R4, R57.reuse, 0x2, P6 ;  /* 0x0000003904037211 */ /* 0x080fe400030f16ff */
[-C--:B------:R-:W-:Y:S02]  /*763a0*/  LEA.HI.X.SX32 R55, R12, R57.reuse, 0x2, P5 ;  /* 0x000000390c377211 */ /* 0x080fe400028f16ff */
[----:B------:R-:W-:Y:S01]  /*763b0*/  LEA R52, P1, R8, R56, 0x2 ;  /* 0x0000003808347211 */ /* 0x000fe200078210ff */
[----:B------:R1:W-:Y:S01]  /*763c0*/  @P2 STG.E [R2.64], R65 ;  /* 0x0000004102002986 */ /* 0x0003e2000c10190a */
[----:B------:R-:W-:Y:S02]  /*763d0*/  ISETP.LT.AND P5, PT, R222, c[0x0][0x17c], !P0 ;  /* 0x00005f00de007a0c */ /* 0x000fe400047a1270 */
[----:B------:R-:W-:Y:S01]  /*763e0*/  LEA.HI.X.SX32 R53, R8, R57, 0x2, P1 ;  /* 0x0000003908357211 */ /* 0x000fe200008f16ff */
[----:B------:R-:W-:Y:S01]  /*763f0*/  @P3 STG.E [R54.64], R233 ;  /* 0x000000e936003986 */ /* 0x000fe2000c10190a */
[----:B-1----:R-:W-:-:S03]  /*76400*/  IMAD R3, R222, c[0x0][0x198], RZ ;  /* 0x00006600de037a24 */ /* 0x002fc600078e02ff */
[----:B------:R1:W-:Y:S02]  /*76410*/  @P4 STG.E [R52.64], R25 ;  /* 0x0000001934004986 */ /* 0x0003e4000c10190a */
[C---:B------:R-:W-:Y:S02]  /*76420*/  LEA R2, P2, R3.reuse, R56, 0x2 ;  /* 0x0000003803027211 */ /* 0x040fe400078410ff */
[----:B------:R-:W-:Y:S02]  /*76430*/  LDS.128 R52, [R249+0x1000] ;  /* 0x00100000f9347984 */ /* 0x000fe40000000c00 */
[----:B------:R-:W-:-:S05]  /*76440*/  LEA.HI.X.SX32 R3, R3, R57, 0x2, P2 ;  /* 0x0000003903037211 */ /* 0x000fca00010f16ff */
[----:B------:R1:W-:Y:S01]  /*76450*/  @P5 STG.E [R2.64], R21 ;  /* 0x0000001502005986 */ /* 0x0003e2000c10190a */
[C---:B--2---:R-:W-:Y:S01]  /*76460*/  ISETP.LT.AND P3, PT, R247.reuse, c[0x0][0x17c], !P0 ;  /* 0x00005f00f7007a0c */ /* 0x044fe20004761270 */
[----:B------:R-:W-:Y:S02]  /*76470*/  IMAD R4, R247, c[0x0][0x198], RZ ;  /* 0x00006600f7047a24 */ /* 0x000fe400078e02ff */
[----:B------:R-:W2:Y:S01]  /*76480*/  LDL.LU R247, [R1+0x11c] ;  /* 0x00011c0001f77983 */ /* 0x000ea20000300800 */
[C---:B---3--:R-:W-:Y:S01]  /*76490*/  ISETP.LT.AND P1, PT, R245.reuse, c[0x0][0x17c], !P0 ;  /* 0x00005f00f5007a0c */ /* 0x048fe20004721270 */
[----:B------:R-:W-:Y:S02]  /*764a0*/  IMAD R8, R245, c[0x0][0x198], RZ ;  /* 0x00006600f5087a24 */ /* 0x000fe400078e02ff */
[----:B------:R-:W3:Y:S01]  /*764b0*/  LDL.LU R245, [R1+0x120] ;  /* 0x0001200001f57983 */ /* 0x000ee20000300800 */
[-C--:B------:R-:W-:Y:S01]  /*764c0*/  LEA R24, P4, R4, R56.reuse, 0x2 ;  /* 0x0000003804187211 */ /* 0x080fe200078810ff */
[C---:B------:R-:W-:Y:S01]  /*764d0*/  IMAD R12, R223.reuse, c[0x0][0x198], RZ ;  /* 0x00006600df0c7a24 */ /* 0x040fe200078e02ff */
[----:B------:R-:W-:Y:S01]  /*764e0*/  ISETP.LT.AND P2, PT, R223, c[0x0][0x17c], !P0 ;  /* 0x00005f00df007a0c */ /* 0x000fe20004741270 */
[----:B------:R-:W3:Y:S01]  /*764f0*/  LDL.LU R222, [R1+0x124] ;  /* 0x0001240001de7983 */ /* 0x000ee20000300800 */
[----:B------:R-:W-:-:S02]  /*76500*/  LEA R20, P6, R8, R56, 0x2 ;  /* 0x0000003808147211 */ /* 0x000fc400078c10ff */
[-C--:B-1----:R-:W-:Y:S02]  /*76510*/  LEA.HI.X.SX32 R25, R4, R57.reuse, 0x2, P4 ;  /* 0x0000003904197211 */ /* 0x082fe400020f16ff */
[----:B------:R-:W-:Y:S02]  /*76520*/  LEA R2, P4, R12, R56, 0x2 ;  /* 0x000000380c027211 */ /* 0x000fe400078810ff */
[-C--:B------:R-:W-:Y:S02]  /*76530*/  LEA.HI.X.SX32 R21, R8, R57.reuse, 0x2, P6 ;  /* 0x0000003908157211 */ /* 0x080fe400030f16ff */
[----:B------:R-:W-:Y:S01]  /*76540*/  LEA.HI.X.SX32 R3, R12, R57, 0x2, P4 ;  /* 0x000000390c037211 */ /* 0x000fe200020f16ff */
[----:B------:R-:W-:Y:S04]  /*76550*/  @P3 STG.E [R24.64], R17 ;  /* 0x0000001118003986 */ /* 0x000fe8000c10190a */
[----:B------:R-:W-:Y:S04]  /*76560*/  @P1 STG.E [R20.64], R229 ;  /* 0x000000e514001986 */ /* 0x000fe8000c10190a */
[----:B------:R1:W-:Y:S01]  /*76570*/  @P2 STG.E [R2.64], R13 ;  /* 0x0000000d02002986 */ /* 0x0003e2000c10190a */
[C---:B----4-:R-:W-:Y:S01]  /*76580*/  ISETP.LT.AND P5, PT, R250.reuse, c[0x0][0x17c], !P0 ;  /* 0x00005f00fa007a0c */ /* 0x050fe200047a1270 */
[----:B------:R-:W-:-:S02]  /*76590*/  IMAD R4, R250, c[0x0][0x198], RZ ;  /* 0x00006600fa047a24 */ /* 0x000fc400078e02ff */
[----:B------:R-:W4:Y:S01]  /*765a0*/  LDL.LU R250, [R1+0x128] ;  /* 0x0001280001fa7983 */ /* 0x000f220000300800 */
[C---:B------:R-:W-:Y:S01]  /*765b0*/  ISETP.LT.AND P1, PT, R248.reuse, c[0x0][0x17c], !P0 ;  /* 0x00005f00f8007a0c */ /* 0x040fe20004721270 */
[----:B-1----:R-:W-:Y:S02]  /*765c0*/  IMAD R13, R248, c[0x0][0x198], RZ ;  /* 0x00006600f80d7a24 */ /* 0x002fe400078e02ff */
[----:B------:R-:W4:Y:S01]  /*765d0*/  LDL.LU R248, [R1+0x12c] ;  /* 0x00012c0001f87983 */ /* 0x000f220000300800 */
[CC--:B------:R-:W-:Y:S02]  /*765e0*/  LEA R2, P3, R4.reuse, R56.reuse, 0x2 ;  /* 0x0000003804027211 */ /* 0x0c0fe400078610ff */
[----:B------:R-:W-:Y:S01]  /*765f0*/  LEA R8, P4, R13, R56, 0x2 ;  /* 0x000000380d087211 */ /* 0x000fe200078810ff */
[----:B------:R-:W4:Y:S01]  /*76600*/  LDL.LU R223, [R1+0x130] ;  /* 0x0001300001df7983 */ /* 0x000f220000300800 */
[----:B------:R-:W-:Y:S02]  /*76610*/  LEA.HI.X.SX32 R3, R4, R57, 0x2, P3 ;  /* 0x0000003904037211 */ /* 0x000fe400018f16ff */
[----:B------:R-:W-:-:S03]  /*76620*/  ISETP.LT.AND P2, PT, R251, c[0x0][0x17c], !P0 ;  /* 0x00005f00fb007a0c */ /* 0x000fc60004741270 */
[----:B------:R1:W-:Y:S01]  /*76630*/  @P5 STG.E [R2.64], R9 ;  /* 0x0000000902005986 */ /* 0x0003e2000c10190a */
[----:B------:R-:W-:-:S03]  /*76640*/  IMAD R4, R251, c[0x0][0x198], RZ ;  /* 0x00006600fb047a24 */ /* 0x000fc600078e02ff */
[----:B------:R-:W4:Y:S01]  /*76650*/  LDL.LU R251, [R1+0x134] ;  /* 0x0001340001fb7983 */ /* 0x000f220000300800 */
[----:B-1----:R-:W-:Y:S02]  /*76660*/  LEA.HI.X.SX32 R9, R13, R57, 0x2, P4 ;  /* 0x000000390d097211 */ /* 0x002fe400020f16ff */
[----:B------:R-:W-:-:S04]  /*76670*/  LEA R2, P6, R4, R56, 0x2 ;  /* 0x0000003804027211 */ /* 0x000fc800078c10ff */
[----:B------:R-:W-:Y:S01]  /*76680*/  LEA.HI.X.SX32 R3, R4, R57, 0x2, P6 ;  /* 0x0000003904037211 */ /* 0x000fe200030f16ff */
[----:B------:R1:W-:Y:S04]  /*76690*/  @P1 STG.E [R8.64], R5 ;  /* 0x0000000508001986 */ /* 0x0003e8000c10190a */
[----:B------:R-:W-:Y:S01]  /*766a0*/  @P2 STG.E [R2.64], R242 ;  /* 0x000000f202002986 */ /* 0x000fe2000c10190a */
[----:B--2---:R-:W-:Y:S01]  /*766b0*/  IMAD R16, R247, c[0x0][0x198], RZ ;  /* 0x00006600f7107a24 */ /* 0x004fe200078e02ff */
[C---:B---3--:R-:W-:Y:S01]  /*766c0*/  ISETP.LT.AND P4, PT, R245.reuse, c[0x0][0x17c], !P0 ;  /* 0x00005f00f5007a0c */ /* 0x048fe20004781270 */
[----:B------:R-:W-:Y:S02]  /*766d0*/  IMAD R17, R245, c[0x0][0x198], RZ ;  /* 0x00006600f5117a24 */ /* 0x000fe400078e02ff */
[----:B------:R-:W2:Y:S01]  /*766e0*/  LDL.LU R245, [R1+0x138] ;  /* 0x0001380001f57983 */ /* 0x000ea20000300800 */
[----:B------:R-:W-:-:S02]  /*766f0*/  ISETP.LT.AND P3, PT, R247, c[0x0][0x17c], !P0 ;  /* 0x00005f00f7007a0c */ /* 0x000fc40004761270 */
[CC--:B------:R-:W-:Y:S01]  /*76700*/  LEA R12, P5, R16.reuse, R56.reuse, 0x2 ;  /* 0x00000038100c7211 */ /* 0x0c0fe200078a10ff */
[----:B------:R-:W3:Y:S01]  /*76710*/  LDL.LU R247, [R1+0x13c] ;  /* 0x00013c0001f77983 */ /* 0x000ee20000300800 */
[C---:B------:R-:W-:Y:S02]  /*76720*/  LEA R4, P1, R17.reuse, R56, 0x2 ;  /* 0x0000003811047211 */ /* 0x040fe400078210ff */
[-C--:B------:R-:W-:Y:S02]  /*76730*/  LEA.HI.X.SX32 R13, R16, R57.reuse, 0x2, P5 ;  /* 0x00000039100d7211 */ /* 0x080fe400028f16ff */
[----:B-1----:R-:W-:-:S05]  /*76740*/  LEA.HI.X.SX32 R5, R17, R57, 0x2, P1 ;  /* 0x0000003911057211 */ /* 0x002fca00008f16ff */
[----:B------:R1:W-:Y:S01]  /*76750*/  @P3 STG.E [R12.64], R226 ;  /* 0x000000e20c003986 */ /* 0x0003e2000c10190a */
[C---:B----4-:R-:W-:Y:S01]  /*76760*/  ISETP.LT.AND P3, PT, R250.reuse, c[0x0][0x17c], !P0 ;  /* 0x00005f00fa007a0c */ /* 0x050fe20004761270 */
[----:B------:R-:W-:Y:S02]  /*76770*/  IMAD R9, R250, c[0x0][0x198], RZ ;  /* 0x00006600fa097a24 */ /* 0x000fe400078e02ff */
[----:B------:R-:W4:Y:S01]  /*76780*/  LDL.LU R250, [R1+0x250] ;  /* 0x0002500001fa7983 */ /* 0x000f220000300800 */
[C---:B------:R-:W-:Y:S01]  /*76790*/  ISETP.LT.AND P1, PT, R248.reuse, c[0x0][0x17c], !P0 ;  /* 0x00005f00f8007a0c */ /* 0x040fe20004721270 */
[----:B-1----:R-:W-:Y:S02]  /*767a0*/  IMAD R12, R248, c[0x0][0x198], RZ ;  /* 0x00006600f80c7a24 */ /* 0x002fe400078e02ff */
[----:B------:R-:W4:Y:S01]  /*767b0*/  LDL.LU R248, [R1+0x254] ;  /* 0x0002540001f87983 */ /* 0x000f220000300800 */
[C---:B------:R-:W-:Y:S01]  /*767c0*/  IMAD R3, R222.reuse, c[0x0][0x198], RZ ;  /* 0x00006600de037a24 */ /* 0x040fe200078e02ff */
[----:B------:R-:W-:-:S02]  /*767d0*/  ISETP.LT.AND P5, PT, R222, c[0x0][0x17c], !P0 ;  /* 0x00005f00de007a0c */ /* 0x000fc400047a1270 */
[----:B------:R1:W-:Y:S02]  /*767e0*/  @P4 STG.E [R4.64], R94 ;  /* 0x0000005e04004986 */ /* 0x0003e4000c10190a */
[-C--:B------:R-:W-:Y:S02]  /*767f0*/  LEA R2, P2, R3, R56.reuse, 0x2 ;  /* 0x0000003803027211 */ /* 0x080fe400078410ff */
[-C--:B------:R-:W-:Y:S01]  /*76800*/  LEA R8, P6, R12, R56.reuse, 0x2 ;  /* 0x000000380c087211 */ /* 0x080fe200078c10ff */
[----:B------:R-:W-:Y:S01]  /*76810*/  IMAD R13, R223, c[0x0][0x198], RZ ;  /* 0x00006600df0d7a24 */ /* 0x000fe200078e02ff */
[----:B------:R-:W-:Y:S01]  /*76820*/  LEA.HI.X.SX32 R3, R3, R57, 0x2, P2 ;  /* 0x0000003903037211 */ /* 0x000fe200010f16ff */
[----:B------:R-:W4:Y:S01]  /*76830*/  LDL.LU R222, [R1+0x258] ;  /* 0x0002580001de7983 */ /* 0x000f220000300800 */
[----:B-1----:R-:W-:-:S04]  /*76840*/  LEA R4, P4, R9, R56, 0x2 ;  /* 0x0000003809047211 */ /* 0x002fc800078810ff */
[-C--:B------:R-:W-:Y:S02]  /*76850*/  LEA.HI.X.SX32 R5, R9, R57.reuse, 0x2, P4 ;  /* 0x0000003909057211 */ /* 0x080fe400020f16ff */
[----:B------:R-:W-:Y:S01]  /*76860*/  LEA.HI.X.SX32 R9, R12, R57, 0x2, P6 ;  /* 0x000000390c097211 */ /* 0x000fe200030f16ff */
[----:B------:R1:W-:Y:S01]  /*76870*/  @P5 STG.E [R2.64], R74 ;  /* 0x0000004a02005986 */ /* 0x0003e2000c10190a */
[----:B------:R-:W-:-:S03]  /*76880*/  ISETP.LT.AND P2, PT, R223, c[0x0][0x17c], !P0 ;  /* 0x00005f00df007a0c */ /* 0x000fc60004741270 */
[----:B------:R1:W-:Y:S04]  /*76890*/  @P3 STG.E [R4.64], R238 ;  /* 0x000000ee04003986 */ /* 0x0003e8000c10190a */
[----:B------:R-:W-:Y:S01]  /*768a0*/  @P1 STG.E [R8.64], R214 ;  /* 0x000000d608001986 */ /* 0x000fe2000c10190a */
[----:B-1----:R-:W-:-:S03]  /*768b0*/  LEA R2, P4, R13, R56, 0x2 ;  /* 0x000000380d027211 */ /* 0x002fc600078810ff */
[----:B------:R-:W4:Y:S01]  /*768c0*/  LDL.LU R223, [R1+0x25c] ;  /* 0x00025c0001df7983 */ /* 0x000f220000300800 */
[----:B------:R-:W-:Y:S02]  /*768d0*/  ISETP.LT.AND P5, PT, R251, c[0x0][0x17c], !P0 ;  /* 0x00005f00fb007a0c */ /* 0x000fe400047a1270 */
[----:B------:R-:W-:Y:S01]  /*768e0*/  LEA.HI.X.SX32 R3, R13, R57, 0x2, P4 ;  /* 0x000000390d037211 */ /* 0x000fe200020f16ff */
[----:B------:R-:W-:-:S04]  /*768f0*/  IMAD R4, R251, c[0x0][0x198], RZ ;  /* 0x00006600fb047a24 */ /* 0x000fc800078e02ff */
[----:B------:R1:W-:Y:S02]  /*76900*/  @P2 STG.E [R2.64], R70 ;  /* 0x0000004602002986 */ /* 0x0003e4000c10190a */
[----:B-1----:R-:W-:-:S04]  /*76910*/  LEA R2, P3, R4, R56, 0x2 ;  /* 0x0000003804027211 */ /* 0x002fc800078610ff */
[----:B------:R-:W-:Y:S02]  /*76920*/  LEA.HI.X.SX32 R3, R4, R57, 0x2, P3 ;  /* 0x0000003904037211 */ /* 0x000fe400018f16ff */
[C---:B--2---:R-:W-:Y:S01]  /*76930*/  ISETP.LT.AND P1, PT, R245.reuse, c[0x0][0x17c], !P0 ;  /* 0x00005f00f5007a0c */ /* 0x044fe20004721270 */
[----:B------:R-:W-:Y:S02]  /*76940*/  IMAD R5, R245, c[0x0][0x198], RZ ;  /* 0x00006600f5057a24 */ /* 0x000fe400078e02ff */
[----:B------:R-:W2:Y:S04]  /*76950*/  LDL.LU R245, [R1+0x260] ;  /* 0x0002600001f57983 */ /* 0x000ea80000300800 */
[----:B------:R-:W2:Y:S01]  /*76960*/  LDL.LU R251, [R1+0x264] ;  /* 0x0002640001fb7983 */ /* 0x000ea20000300800 */
[----:B------:R-:W-:Y:S01]  /*76970*/  LEA R4, P4, R5, R56, 0x2 ;  /* 0x0000003805047211 */ /* 0x000fe200078810ff */
[C---:B---3--:R-:W-:Y:S01]  /*76980*/  IMAD R9, R247.reuse, c[0x0][0x198], RZ ;  /* 0x00006600f7097a24 */ /* 0x048fe200078e02ff */
[----:B------:R-:W-:-:S02]  /*76990*/  ISETP.LT.AND P2, PT, R247, c[0x0][0x17c], !P0 ;  /* 0x00005f00f7007a0c */ /* 0x000fc40004741270 */
[----:B------:R-:W-:Y:S01]  /*769a0*/  LEA.HI.X.SX32 R5, R5, R57, 0x2, P4 ;  /* 0x0000003905057211 */ /* 0x000fe200020f16ff */
[----:B------:R-:W3:Y:S01]  /*769b0*/  LDL.LU R247, [R1+0x268] ;  /* 0x0002680001f77983 */ /* 0x000ee20000300800 */
[C---:B----4-:R-:W-:Y:S01]  /*769c0*/  ISETP.LT.AND P3, PT, R250.reuse, c[0x0][0x17c], !P0 ;  /* 0x00005f00fa007a0c */ /* 0x050fe20004761270 */
[----:B------:R-:W-:Y:S02]  /*769d0*/  IMAD R12, R250, c[0x0][0x198], RZ ;  /* 0x00006600fa0c7a24 */ /* 0x000fe400078e02ff */
[----:B------:R-:W4:Y:S01]  /*769e0*/  LDL.LU R250, [R1+0x26c] ;  /* 0x00026c0001fa7983 */ /* 0x000f220000300800 */
[C---:B------:R-:W-:Y:S01]  /*769f0*/  ISETP.LT.AND P4, PT, R248.reuse, c[0x0][0x17c], !P0 ;  /* 0x00005f00f8007a0c */ /* 0x040fe20004781270 */
[----:B------:R-:W-:Y:S02]  /*76a00*/  IMAD R13, R248, c[0x0][0x198], RZ ;  /* 0x00006600f80d7a24 */ /* 0x000fe400078e02ff */
[----:B------:R-:W4:Y:S04]  /*76a10*/  LDL.LU R248, [R1+0x270] ;  /* 0x0002700001f87983 */ /* 0x000f280000300800 */
[----:B------:R1:W-:Y:S01]  /*76a20*/  @P5 STG.E [R2.64], R66 ;  /* 0x0000004202005986 */ /* 0x0003e2000c10190a */
[----:B------:R-:W-:-:S03]  /*76a30*/  LEA R8, P5, R12, R56, 0x2 ;  /* 0x000000380c087211 */ /* 0x000fc600078a10ff */
[----:B------:R1:W-:Y:S02]  /*76a40*/  @P1 STG.E [R4.64], R234 ;  /* 0x000000ea04001986 */ /* 0x0003e4000c10190a */
[----:B-1----:R-:W-:-:S04]  /*76a50*/  LEA R2, P6, R9, R56, 0x2 ;  /* 0x0000003809027211 */ /* 0x002fc800078c10ff */
[-C--:B------:R-:W-:Y:S02]  /*76a60*/  LEA.HI.X.SX32 R3, R9, R57.reuse, 0x2, P6 ;  /* 0x0000003909037211 */ /* 0x080fe400030f16ff */
[-C--:B------:R-:W-:Y:S02]  /*76a70*/  LEA.HI.X.SX32 R9, R12, R57.reuse, 0x2, P5 ;  /* 0x000000390c097211 */ /* 0x080fe400028f16ff */
[C---:B------:R-:W-:Y:S01]  /*76a80*/  LEA R4, P1, R13.reuse, R56, 0x2 ;  /* 0x000000380d047211 */ /* 0x040fe200078210ff */
[----:B------:R1:W-:Y:S01]  /*76a90*/  @P2 STG.E [R2.64], R26 ;  /* 0x0000001a02002986 */ /* 0x0003e2000c10190a */
[C---:B------:R-:W-:Y:S02]  /*76aa0*/  ISETP.LT.AND P5, PT, R222.reuse, c[0x0][0x17c], !P0 ;  /* 0x00005f00de007a0c */ /* 0x040fe400047a1270 */
[----:B------:R-:W-:Y:S01]  /*76ab0*/  LEA.HI.X.SX32 R5, R13, R57, 0x2, P1 ;  /* 0x000000390d057211 */ /* 0x000fe200008f16ff */
[----:B------:R1:W-:Y:S01]  /*76ac0*/  @P3 STG.E [R8.64], R22 ;  /* 0x0000001608003986 */ /* 0x0003e2000c10190a */
[----:B------:R-:W-:Y:S01]  /*76ad0*/  ISETP.LT.AND P3, PT, R223, c[0x0][0x17c], !P0 ;  /* 0x00005f00df007a0c */ /* 0x000fe20004761270 */
[----:B-1----:R-:W-:-:S02]  /*76ae0*/  IMAD R3, R222, c[0x0][0x198], RZ ;  /* 0x00006600de037a24 */ /* 0x002fc400078e02ff */
[----:B------:R-:W-:-:S03]  /*76af0*/  IMAD R9, R223, c[0x0][0x198], RZ ;  /* 0x00006600df097a24 */ /* 0x000fc600078e02ff */
[CC--:B------:R-:W-:Y:S01]  /*76b00*/  LEA R2, P2, R3.reuse, R56.reuse, 0x2 ;  /* 0x0000003803027211 */ /* 0x0c0fe200078410ff */
[----:B------:R-:W4:Y:S03]  /*76b10*/  LDL.LU R223, [R1+0x274] ;  /* 0x0002740001df7983 */ /* 0x000f260000300800 */
[----:B------:R-:W-:Y:S01]  /*76b20*/  LEA.HI.X.SX32 R3, R3, R57, 0x2, P2 ;  /* 0x0000003903037211 */ /* 0x000fe200010f16ff */
[----:B------:R1:W-:Y:S04]  /*76b30*/  @P4 STG.E [R4.64], R18 ;  /* 0x0000001204004986 */ /* 0x0003e8000c10190a */
[----:B------:R2:W-:Y:S01]  /*76b40*/  @P5 STG.E [R2.64], R230 ;  /* 0x000000e602005986 */ /* 0x0005e2000c10190a */
[----:B-1----:R-:W-:-:S04]  /*76b50*/  LEA R4, P4, R9, R56, 0x2 ;  /* 0x0000003809047211 */ /* 0x002fc800078810ff */
[----:B------:R-:W-:-:S05]  /*76b60*/  LEA.HI.X.SX32 R5, R9, R57, 0x2, P4 ;  /* 0x0000003909057211 */ /* 0x000fca00020f16ff */
[----:B------:R3:W-:Y:S01]  /*76b70*/  @P3 STG.E [R4.64], R14 ;  /* 0x0000000e04003986 */ /* 0x0007e2000c10190a */
[C---:B--2---:R-:W-:Y:S01]  /*76b80*/  ISETP.LT.AND P1, PT, R245.reuse, c[0x0][0x17c], !P0 ;  /* 0x00005f00f5007a0c */ /* 0x044fe20004721270 */
[----:B------:R-:W-:Y:S02]  /*76b90*/  IMAD R12, R245, c[0x0][0x198], RZ ;  /* 0x00006600f50c7a24 */ /* 0x000fe400078e02ff */
[----:B------:R-:W2:Y:S01]  /*76ba0*/  LDL.LU R245, [R1+0x278] ;  /* 0x0002780001f57983 */ /* 0x000ea20000300800 */
[C---:B------:R-:W-:Y:S01]  /*76bb0*/  IMAD R13, R251.reuse, c[0x0][0x198], RZ ;  /* 0x00006600fb0d7a24 */ /* 0x040fe200078e02ff */
[----:B------:R-:W-:Y:S02]  /*76bc0*/  ISETP.LT.AND P2, PT, R251, c[0x0][0x17c], !P0 ;  /* 0x00005f00fb007a0c */ /* 0x000fe40004741270 */
[-C--:B------:R-:W-:Y:S01]  /*76bd0*/  LEA R8, P6, R12, R56.reuse, 0x2 ;  /* 0x000000380c087211 */ /* 0x080fe200078c10ff */
[----:B------:R-:W2:Y:S01]  /*76be0*/  LDL.LU R251, [R1+0x27c] ;  /* 0x00027c0001fb7983 */ /* 0x000ea20000300800 */
[----:B------:R-:W-:-:S02]  /*76bf0*/  LEA R2, P4, R13, R56, 0x2 ;  /* 0x000000380d027211 */ /* 0x000fc400078810ff */
[-C--:B------:R-:W-:Y:S02]  /*76c00*/  LEA.HI.X.SX32 R9, R12, R57.reuse, 0x2, P6 ;  /* 0x000000390c097211 */ /* 0x080fe400030f16ff */
[----:B------:R-:W-:Y:S01]  /*76c10*/  LEA.HI.X.SX32 R3, R13, R57, 0x2, P4 ;  /* 0x000000390d037211 */ /* 0x000fe200020f16ff */
[C---:B---3--:R-:W-:Y:S01]  /*76c20*/  IMAD R4, R247.reuse, c[0x0][0x198], RZ ;  /* 0x00006600f7047a24 */ /* 0x048fe200078e02ff */
[----:B------:R-:W-:Y:S01]  /*76c30*/  ISETP.LT.AND P5, PT, R247, c[0x0][0x17c], !P0 ;  /* 0x00005f00f7007a0c */ /* 0x000fe200047a1270 */
[----:B------:R-:W-:Y:S04]  /*76c40*/  @P1 STG.E [R8.64], R10 ;  /* 0x0000000a08001986 */ /* 0x000fe8000c10190a */
[----:B------:R-:W3:Y:S04]  /*76c50*/  LDL.LU R247, [R1+0x280] ;  /* 0x0002800001f77983 */ /* 0x000ee80000300800 */
[----:B------:R1:W-:Y:S01]  /*76c60*/  @P2 STG.E [R2.64], R6 ;  /* 0x0000000602002986 */ /* 0x0003e2000c10190a */
[C---:B----4-:R-:W-:Y:S01]  /*76c70*/  ISETP.LT.AND P1, PT, R250.reuse, c[0x0][0x17c], !P0 ;  /* 0x00005f00fa007a0c */ /* 0x050fe20004721270 */
[----:B------:R-:W-:-:S02]  /*76c80*/  IMAD R5, R250, c[0x0][0x198], RZ ;  /* 0x00006600fa057a24 */ /* 0x000fc400078e02ff */
[----:B------:R-:W4:Y:S01]  /*76c90*/  LDL.LU R250, [R1+0x284] ;  /* 0x0002840001fa7983 */ /* 0x000f220000300800 */
[C---:B------:R-:W-:Y:S01]  /*76ca0*/  ISETP.LT.AND P2, PT, R248.reuse, c[0x0][0x17c], !P0 ;  /* 0x00005f00f8007a0c */ /* 0x040fe20004741270 */
[----:B-1----:R-:W-:Y:S02]  /*76cb0*/  IMAD R6, R248, c[0x0][0x198], RZ ;  /* 0x00006600f8067a24 */ /* 0x002fe400078e02ff */
[----:B------:R-:W3:Y:S01]  /*76cc0*/  LDL.LU R248, [R1+0x288] ;  /* 0x0002880001f87983 */ /* 0x000ee20000300800 */
[----:B------:R-:W-:-:S04]  /*76cd0*/  LEA R2, P3, R4, R56, 0x2 ;  /* 0x0000003804027211 */ /* 0x000fc800078610ff */
[----:B------:R-:W-:Y:S02]  /*76ce0*/  LEA.HI.X.SX32 R3, R4, R57, 0x2, P3 ;  /* 0x0000003904037211 */ /* 0x000fe400018f16ff */
[----:B------:R-:W-:-:S03]  /*76cf0*/  LEA R4, P4, R5, R56, 0x2 ;  /* 0x0000003805047211 */ /* 0x000fc600078810ff */
[----:B------:R1:W-:Y:S01]  /*76d00*/  @P5 STG.E [R2.64], R243 ;  /* 0x000000f302005986 */ /* 0x0003e2000c10190a */
[----:B------:R-:W-:Y:S02]  /*76d10*/  LEA.HI.X.SX32 R5, R5, R57, 0x2, P4 ;  /* 0x0000003905057211 */ /* 0x000fe400020f16ff */
[----:B-1----:R-:W-:-:S04]  /*76d20*/  LEA R2, P6, R6, R56, 0x2 ;  /* 0x0000003806027211 */ /* 0x002fc800078c10ff */
[----:B------:R-:W-:Y:S01]  /*76d30*/  LEA.HI.X.SX32 R3, R6, R57, 0x2, P6 ;  /* 0x0000003906037211 */ /* 0x000fe200030f16ff */
[----:B------:R-:W-:Y:S04]  /*76d40*/  @P1 STG.E [R4.64], R227 ;  /* 0x000000e304001986 */ /* 0x000fe8000c10190a */
[----:B------:R1:W-:Y:S01]  /*76d50*/  @P2 STG.E [R2.64], R95 ;  /* 0x0000005f02002986 */ /* 0x0003e2000c10190a */
[C---:B------:R-:W-:Y:S01]  /*76d60*/  IMAD R9, R223.reuse, c[0x0][0x198], RZ ;  /* 0x00006600df097a24 */ /* 0x040fe200078e02ff */
[----:B------:R-:W-:-:S04]  /*76d70*/  ISETP.LT.AND P3, PT, R223, c[0x0][0x17c], !P0 ;  /* 0x00005f00df007a0c */ /* 0x000fc80004761270 */
[----:B------:R-:W-:-:S04]  /*76d80*/  LEA R8, P5, R9, R56, 0x2 ;  /* 0x0000003809087211 */ /* 0x000fc800078a10ff */
[----:B------:R-:W-:-:S05]  /*76d90*/  LEA.HI.X.SX32 R9, R9, R57, 0x2, P5 ;  /* 0x0000003909097211 */ /* 0x000fca00028f16ff */
[----:B------:R4:W-:Y:S04]  /*76da0*/  @P3 STG.E [R8.64], R75 ;  /* 0x0000004b08003986 */ /* 0x0009e8000c10190a */
[----:B------:R-:W-:Y:S01]  /*76db0*/  LDS.128 R72, [R249+0x1800] ;  /* 0x00180000f9487984 */ /* 0x000fe20000000c00 */
[C---:B--2---:R-:W-:Y:S01]  /*76dc0*/  ISETP.LT.AND P4, PT, R245.reuse, c[0x0][0x17c], !P0 ;  /* 0x00005f00f5007a0c */ /* 0x044fe20004781270 */
[----:B------:R-:W-:Y:S02]  /*76dd0*/  IMAD R10, R245, c[0x0][0x198], RZ ;  /* 0x00006600f50a7a24 */ /* 0x000fe400078e02ff */
[----:B------:R-:W2:Y:S01]  /*76de0*/  LDL.LU R245, [R1+0x28c] ;  /* 0x00028c0001f57983 */ /* 0x000ea20000300800 */
[C---:B------:R-:W-:Y:S01]  /*76df0*/  ISETP.LT.AND P5, PT, R251.reuse, c[0x0][0x17c], !P0 ;  /* 0x00005f00fb007a0c */ /* 0x040fe200047a1270 */
[----:B-1----:R-:W-:-:S02]  /*76e00*/  IMAD R3, R251, c[0x0][0x198], RZ ;  /* 0x00006600fb037a24 */ /* 0x002fc400078e02ff */
[----:B------:R-:W2:Y:S04]  /*76e10*/  LDL.LU R221, [R1+0x290] ;  /* 0x0002900001dd7983 */ /* 0x000ea80000300800 */
[----:B------:R-:W2:Y:S01]  /*76e20*/  LDL.LU R251, [R1+0x294] ;  /* 0x0002940001fb7983 */ /* 0x000ea20000300800 */
[CC--:B------:R-:W-:Y:S02]  /*76e30*/  LEA R4, P1, R10.reuse, R56.reuse, 0x2 ;  /* 0x000000380a047211 */ /* 0x0c0fe400078210ff */
[C---:B------:R-:W-:Y:S01]  /*76e40*/  LEA R2, P3, R3.reuse, R56, 0x2 ;  /* 0x0000003803027211 */ /* 0x040fe200078610ff */
[----:B------:R-:W2:Y:S01]  /*76e50*/  LDL.LU R222, [R1+0x298] ;  /* 0x0002980001de7983 */ /* 0x000ea20000300800 */
[-C--:B------:R-:W-:Y:S02]  /*76e60*/  LEA.HI.X.SX32 R5, R10, R57.reuse, 0x2, P1 ;  /* 0x000000390a057211 */ /* 0x080fe400008f16ff */
[----:B------:R-:W-:Y:S01]  /*76e70*/  LEA.HI.X.SX32 R3, R3, R57, 0x2, P3 ;  /* 0x0000003903037211 */ /* 0x000fe200018f16ff */
[----:B------:R-:W2:Y:S01]  /*76e80*/  LDL.LU R223, [R1+0x2b0] ;  /* 0x0002b00001df7983 */ /* 0x000ea20000300800 */
[C---:B---3--:R-:W-:Y:S01]  /*76e90*/  ISETP.LT.AND P3, PT, R248.reuse, c[0x0][0x17c], !P0 ;  /* 0x00005f00f8007a0c */ /* 0x048fe20004761270 */
[----:B------:R-:W-:-:S02]  /*76ea0*/  IMAD R10, R248, c[0x0][0x198], RZ ;  /* 0x00006600f80a7a24 */ /* 0x000fc400078e02ff */
[----:B------:R-:W3:Y:S01]  /*76eb0*/  LDL.LU R248, [R1+0x29c] ;  /* 0x00029c0001f87983 */ /* 0x000ee20000300800 */
[C---:B------:R-:W-:Y:S01]  /*76ec0*/  IMAD R6, R247.reuse, c[0x0][0x198], RZ ;  /* 0x00006600f7067a24 */ /* 0x040fe200078e02ff */
[----:B------:R-:W-:Y:S01]  /*76ed0*/  ISETP.LT.AND P1, PT, R247, c[0x0][0x17c], !P0 ;  /* 0x00005f00f7007a0c */ /* 0x000fe20004721270 */
[C---:B----4-:R-:W-:Y:S01]  /*76ee0*/  IMAD R9, R250.reuse, c[0x0][0x198], RZ ;  /* 0x00006600fa097a24 */ /* 0x050fe200078e02ff */
[----:B------:R1:W-:Y:S01]  /*76ef0*/  @P4 STG.E [R4.64], R239 ;  /* 0x000000ef04004986 */ /* 0x0003e2000c10190a */
[----:B------:R-:W-:-:S03]  /*76f00*/  ISETP.LT.AND P2, PT, R250, c[0x0][0x17c], !P0 ;  /* 0x00005f00fa007a0c */ /* 0x000fc60004741270 */
[-C--:B------:R-:W-:Y:S01]  /*76f10*/  LEA R8, P6, R9, R56.reuse, 0x2 ;  /* 0x0000003809087211 */ /* 0x080fe200078c10ff */
[----:B------:R4:W-:Y:S04]  /*76f20*/  @P5 STG.E [R2.64], R215 ;  /* 0x000000d702005986 */ /* 0x0009e8000c10190a */
[----:B------:R-:W3:Y:S01]  /*76f30*/  LDL.LU R247, [R1+0x2a0] ;  /* 0x0002a00001f77983 */ /* 0x000ee20000300800 */
[----:B-1----:R-:W-:-:S03]  /*76f40*/  LEA R4, P4, R6, R56, 0x2 ;  /* 0x0000003806047211 */ /* 0x002fc600078810ff */
[----:B------:R-:W3:Y:S01]  /*76f50*/  LDL.LU R250, [R1+0x2a4] ;  /* 0x0002a40001fa7983 */ /* 0x000ee20000300800 */
[-C--:B------:R-:W-:Y:S02]  /*76f60*/  LEA.HI.X.SX32 R5, R6, R57.reuse, 0x2, P4 ;  /* 0x0000003906057211 */ /* 0x080fe400020f16ff */
[C---:B----4-:R-:W-:Y:S02]  /*76f70*/  LEA R2, P4, R10.reuse, R56, 0x2 ;  /* 0x000000380a027211 */ /* 0x050fe400078810ff */
[-C--:B------:R-:W-:Y:S01]  /*76f80*/  LEA.HI.X.SX32 R9, R9, R57.reuse, 0x2, P6 ;  /* 0x0000003909097211 */ /* 0x080fe200030f16ff */
[----:B------:R2:W-:Y:S01]  /*76f90*/  @P1 STG.E [R4.64], R71 ;  /* 0x0000004704001986 */ /* 0x0005e2000c10190a */
[----:B------:R-:W-:-:S03]  /*76fa0*/  LEA.HI.X.SX32 R3, R10, R57, 0x2, P4 ;  /* 0x000000390a037211 */ /* 0x000fc600020f16ff */
[----:B------:R-:W-:Y:S04]  /*76fb0*/  @P2 STG.E [R8.64], R67 ;  /* 0x0000004308002986 */ /* 0x000fe8000c10190a */
[----:B------:R1:W-:Y:S04]  /*76fc0*/  @P3 STG.E [R2.64], R235 ;  /* 0x000000eb02003986 */ /* 0x0003e8000c10190a */
[----:B------:R-:W-:Y:S01]  /*76fd0*/  LDS.128 R64, [R244+0x1800] ;  /* 0x00180000f4407984 */ /* 0x000fe20000000c00 */
[C---:B--2---:R-:W-:Y:S01]  /*76fe0*/  IMAD R4, R245.reuse, c[0x0][0x198], RZ ;  /* 0x00006600f5047a24 */ /* 0x044fe200078e02ff */
[----:B------:R-:W-:-:S02]  /*76ff0*/  ISETP.LT.AND P1, PT, R245, c[0x0][0x17c], !P0 ;  /* 0x00005f00f5007a0c */ /* 0x000fc40004721270 */
[----:B------:R-:W2:Y:S02]  /*77000*/  LDL.LU R245, [R1+0x2b4] ;  /* 0x0002b40001f57983 */ /* 0x000ea40000300800 */
[C---:B-1----:R-:W-:Y:S02]  /*77010*/  LEA R2, P2, R4.reuse, R56, 0x2 ;  /* 0x0000003804027211 */ /* 0x042fe400078410ff */
[C---:B------:R-:W-:Y:S01]  /*77020*/  ISETP.LT.AND P3, PT, R251.reuse, c[0x0][0x17c], !P0 ;  /* 0x00005f00fb007a0c */ /* 0x040fe20004761270 */
[----:B------:R-:W-:Y:S01]  /*77030*/  IMAD R6, R251, c[0x0][0x198], RZ ;  /* 0x00006600fb067a24 */ /* 0x000fe200078e02ff */
[----:B------:R-:W-:Y:S01]  /*77040*/  LEA.HI.X.SX32 R3, R4, R57, 0x2, P2 ;  /* 0x0000003904037211 */ /* 0x000fe200010f16ff */
[----:B------:R-:W4:Y:S04]  /*77050*/  LDL.LU R251, [R1+0x2a8] ;  /* 0x0002a80001fb7983 */ /* 0x000f280000300800 */
[----:B------:R1:W-:Y:S01]  /*77060*/  @P1 STG.E [R2.64], R27 ;  /* 0x0000001b02001986 */ /* 0x0003e2000c10190a */
[----:B------:R-:W-:-:S03]  /*77070*/  ISETP.LT.AND P1, PT, R223, c[0x0][0x17c], !P0 ;  /* 0x00005f00df007a0c */ /* 0x000fc60004721270 */
[----:B------:R-:W4:Y:S01]  /*77080*/  LDL.LU R223, [R1+0x2b8] ;  /* 0x0002b80001df7983 */ /* 0x000f220000300800 */
[C---:B------:R-:W-:Y:S01]  /*77090*/  IMAD R5, R221.reuse, c[0x0][0x198], RZ ;  /* 0x00006600dd057a24 */ /* 0x040fe200078e02ff */
[----:B------:R-:W-:Y:S01]  /*770a0*/  ISETP.LT.AND P4, PT, R221, c[0x0][0x17c], !P0 ;  /* 0x00005f00dd007a0c */ /* 0x000fe20004781270 */
[C---:B------:R-:W-:Y:S01]  /*770b0*/  IMAD R9, R222.reuse, c[0x0][0x198], RZ ;  /* 0x00006600de097a24 */ /* 0x040fe200078e02ff */
[----:B------:R-:W-:Y:S01]  /*770c0*/  ISETP.LT.AND P2, PT, R222, c[0x0][0x17c], !P0 ;  /* 0x00005f00de007a0c */ /* 0x000fe20004741270 */
[----:B------:R-:W-:Y:S01]  /*770d0*/  LDS.128 R24, [R0+0x800] ;  /* 0x0008000000187984 */ /* 0x000fe20000000c00 */
[----:B-1----:R-:W-:-:S04]  /*770e0*/  LEA R2, P6, R6, R56, 0x2 ;  /* 0x0000003806027211 */ /* 0x002fc800078c10ff */
[----:B------:R-:W-:Y:S02]  /*770f0*/  LEA.HI.X.SX32 R3, R6, R57, 0x2, P6 ;  /* 0x0000003906037211 */ /* 0x000fe400030f16ff */
[C---:B---3--:R-:W-:Y:S01]  /*77100*/  ISETP.LT.AND P6, PT, R248.reuse, c[0x0][0x17c], !P0 ;  /* 0x00005f00f8007a0c */ /* 0x048fe200047c1270 */
[----:B------:R-:W-:Y:S02]  /*77110*/  IMAD R6, R248, c[0x0][0x198], RZ ;  /* 0x00006600f8067a24 */ /* 0x000fe400078e02ff */
[----:B------:R-:W3:Y:S01]  /*77120*/  LDL.LU R248, [R1+0x2bc] ;  /* 0x0002bc0001f87983 */ /* 0x000ee20000300800 */
[----:B------:R-:W-:-:S04]  /*77130*/  LEA R4, P5, R5, R56, 0x2 ;  /* 0x0000003805047211 */ /* 0x000fc800078a10ff */
[----:B------:R-:W-:Y:S02]  /*77140*/  LEA.HI.X.SX32 R5, R5, R57, 0x2, P5 ;  /* 0x0000003905057211 */ /* 0x000fe400028f16ff */
[----:B------:R-:W-:-:S03]  /*77150*/  LEA R8, P5, R9, R56, 0x2 ;  /* 0x0000003809087211 */ /* 0x000fc600078a10ff */
[----:B------:R1:W-:Y:S01]  /*77160*/  @P4 STG.E [R4.64], R23 ;  /* 0x0000001704004986 */ /* 0x0003e2000c10190a */
[----:B------:R-:W-:-:S03]  /*77170*/  LEA.HI.X.SX32 R9, R9, R57, 0x2, P5 ;  /* 0x0000003909097211 */ /* 0x000fc600028f16ff */
[----:B------:R1:W-:Y:S01]  /*77180*/  @P3 STG.E [R2.64], R19 ;  /* 0x0000001302003986 */ /* 0x0003e2000c10190a */
[----:B------:R-:W-:-:S03]  /*77190*/  ISETP.LT.AND P4, PT, R247, c[0x0][0x17c], !P0 ;  /* 0x00005f00f7007a0c */ /* 0x000fc60004781270 */
[----:B------:R1:W-:Y:S02]  /*771a0*/  @P2 STG.E [R8.64], R231 ;  /* 0x000000e708002986 */ /* 0x0003e4000c10190a */
[----:B-1----:R-:W-:Y:S02]  /*771b0*/  IMAD R5, R247, c[0x0][0x198], RZ ;  /* 0x00006600f7057a24 */ /* 0x002fe400078e02ff */
[----:B------:R-:W-:Y:S01]  /*771c0*/  LDS.128 R20, [R249] ;  /* 0x00000000f9147984 */ /* 0x000fe20000000c00 */
[----:B------:R-:W-:-:S03]  /*771d0*/  LEA R2, P3, R6, R56, 0x2 ;  /* 0x0000003806027211 */ /* 0x000fc600078610ff */
[----:B------:R-:W3:Y:S01]  /*771e0*/  LDL.LU R247, [R1+0x2c0] ;  /* 0x0002c00001f77983 */ /* 0x000ee20000300800 */
[----:B------:R-:W-:Y:S02]  /*771f0*/  ISETP.LT.AND P2, PT, R250, c[0x0][0x17c], !P0 ;  /* 0x00005f00fa007a0c */ /* 0x000fe40004741270 */
[-C--:B------:R-:W-:Y:S01]  /*77200*/  LEA.HI.X.SX32 R3, R6, R57.reuse, 0x2, P3 ;  /* 0x0000003906037211 */ /* 0x080fe200018f16ff */
[----:B------:R-:W-:Y:S01]  /*77210*/  IMAD R8, R250, c[0x0][0x198], RZ ;  /* 0x00006600fa087a24 */ /* 0x000fe200078e02ff */
[CC--:B------:R-:W-:Y:S01]  /*77220*/  LEA R4, P3, R5.reuse, R56.reuse, 0x2 ;  /* 0x0000003805047211 */ /* 0x0c0fe200078610ff */
[----:B------:R-:W3:Y:S03]  /*77230*/  LDL.LU R250, [R1+0x2c4] ;  /* 0x0002c40001fa7983 */ /* 0x000ee60000300800 */
[----:B------:R-:W-:Y:S01]  /*77240*/  LEA.HI.X.SX32 R5, R5, R57, 0x2, P3 ;  /* 0x0000003905057211 */ /* 0x000fe200018f16ff */
[----:B------:R1:W-:Y:S04]  /*77250*/  @P6 STG.E [R2.64], R15 ;  /* 0x0000000f02006986 */ /* 0x0003e8000c10190a */
[----:B------:R2:W-:Y:S01]  /*77260*/  @P4 STG.E [R4.64], R11 ;  /* 0x0000000b04004986 */ /* 0x0005e2000c10190a */
[----:B-1----:R-:W-:-:S04]  /*77270*/  LEA R2, P6, R8, R56, 0x2 ;  /* 0x0000003808027211 */ /* 0x002fc800078c10ff */
[----:B------:R-:W-:-:S05]  /*77280*/  LEA.HI.X.SX32 R3, R8, R57, 0x2, P6 ;  /* 0x0000003908037211 */ /* 0x000fca00030f16ff */
[----:B------:R1:W-:Y:S01]  /*77290*/  @P2 STG.E [R2.64], R7 ;  /* 0x0000000702002986 */ /* 0x0003e2000c10190a */
[----:B--2---:R-:W-:-:S03]  /*772a0*/  ISETP.LT.AND P5, PT, R245, c[0x0][0x17c], !P0 ;  /* 0x00005f00f5007a0c */ /* 0x004fc600047a1270 */
[----:B------:R-:W2:Y:S01]  /*772b0*/  LDL.LU R245, [R1+0x2c8] ;  /* 0x0002c80001f57983 */ /* 0x000ea20000300800 */
[C---:B----4-:R-:W-:Y:S01]  /*772c0*/  IMAD R9, R251.reuse, c[0x0][0x198], RZ ;  /* 0x00006600fb097a24 */ /* 0x050fe200078e02ff */
[----:B------:R-:W-:Y:S02]  /*772d0*/  ISETP.LT.AND P3, PT, R251, c[0x0][0x17c], !P0 ;  /* 0x00005f00fb007a0c */ /* 0x000fe40004761270 */
[----:B------:R-:W4:Y:S02]  /*772e0*/  LDL.LU R251, [R1+0x2cc] ;  /* 0x0002cc0001fb7983 */ /* 0x000f240000300800 */
[----:B------:R-:W-:Y:S02]  /*772f0*/  LEA R4, P4, R9, R56, 0x2 ;  /* 0x0000003809047211 */ /* 0x000fe400078810ff */
[----:B------:R-:W-:Y:S02]  /*77300*/  ISETP.LT.AND P2, PT, R223, c[0x0][0x17c], !P0 ;  /* 0x00005f00df007a0c */ /* 0x000fe40004741270 */
[----:B------:R-:W-:Y:S01]  /*77310*/  LEA.HI.X.SX32 R5, R9, R57, 0x2, P4 ;  /* 0x0000003909057211 */ /* 0x000fe200020f16ff */
[----:B------:R-:W4:Y:S01]  /*77320*/  LDL.LU R223, [R1+0x2d0] ;  /* 0x0002d00001df7983 */ /* 0x000f220000300800 */
[----:B---3--:R-:W-:-:S03]  /*77330*/  ISETP.LT.AND P4, PT, R248, c[0x0][0x17c], !P0 ;  /* 0x00005f00f8007a0c */ /* 0x008fc60004781270 */
[----:B------:R-:W3:Y:S01]  /*77340*/  LDL.LU R248, [R1+0x2d4] ;  /* 0x0002d40001f87983 */ /* 0x000ee20000300800 */
[----:B------:R-:W-:-:S05]  /*77350*/  IMAD.MOV.U32 R6, RZ, RZ, c[0x0][0x198] ;  /* 0x00006600ff067624 */ /* 0x000fca00078e00ff */
[----:B------:R-:W-:-:S04]  /*77360*/  LEA R8, R6, R9, 0x1 ;  /* 0x0000000906087211 */ /* 0x000fc800078e08ff */
[----:B-1----:R-:W-:Y:S01]  /*77370*/  LEA R2, P6, R8, R56, 0x2 ;  /* 0x0000003808027211 */ /* 0x002fe200078c10ff */
[----:B------:R-:W-:Y:S01]  /*77380*/  IMAD R7, R6, 0x2, R8 ;  /* 0x0000000206077824 */ /* 0x000fe200078e0208 */
[----:B------:R1:W-:Y:S02]  /*77390*/  @P3 STG.E [R4.64], R156 ;  /* 0x0000009c04003986 */ /* 0x0003e4000c10190a */
[----:B------:R-:W-:Y:S01]  /*773a0*/  LEA.HI.X.SX32 R3, R8, R57, 0x2, P6 ;  /* 0x0000003908037211 */ /* 0x000fe200030f16ff */
[----:B------:R-:W-:-:S04]  /*773b0*/  IMAD R8, R6, 0x2, R7 ;  /* 0x0000000206087824 */ /* 0x000fc800078e0207 */
[----:B------:R1:W-:Y:S02]  /*773c0*/  @P1 STG.E [R2.64], R28 ;  /* 0x0000001c02001986 */ /* 0x0003e4000c10190a */
[----:B-1----:R-:W-:-:S04]  /*773d0*/  LEA R4, P3, R7, R56, 0x2 ;  /* 0x0000003807047211 */ /* 0x002fc800078610ff */
[----:B------:R-:W-:Y:S01]  /*773e0*/  LEA.HI.X.SX32 R5, R7, R57, 0x2, P3 ;  /* 0x0000003907057211 */ /* 0x000fe200018f16ff */
[----:B------:R-:W-:Y:S01]  /*773f0*/  IMAD R7, R6, 0x2, R8 ;  /* 0x0000000206077824 */ /* 0x000fe200078e0208 */
[----:B------:R-:W-:-:S03]  /*77400*/  LEA R2, P6, R8, R56, 0x2 ;  /* 0x0000003808027211 */ /* 0x000fc600078c10ff */
[----:B------:R1:W-:Y:S01]  /*77410*/  @P5 STG.E [R4.64], R148 ;  /* 0x0000009404005986 */ /* 0x0003e2000c10190a */
[----:B------:R-:W-:Y:S01]  /*77420*/  LEA.HI.X.SX32 R3, R8, R57, 0x2, P6 ;  /* 0x0000003908037211 */ /* 0x000fe200030f16ff */
[----:B------:R-:W-:Y:S01]  /*77430*/  IMAD R8, R6, 0x2, R7 ;  /* 0x0000000206087824 */ /* 0x000fe200078e0207 */
[----:B------:R-:W-:Y:S02]  /*77440*/  ISETP.LT.AND P3, PT, R247, c[0x0][0x17c], !P0 ;  /* 0x00005f00f7007a0c */ /* 0x000fe40004761270 */
[----:B------:R-:W3:Y:S01]  /*77450*/  LDL.LU R247, [R1+0x2d8] ;  /* 0x0002d80001f77983 */ /* 0x000ee20000300800 */
[----:B-1----:R-:W-:-:S03]  /*77460*/  LEA R4, P6, R7, R56, 0x2 ;  /* 0x0000003807047211 */ /* 0x002fc600078c10ff */
[----:B------:R1:W-:Y:S01]  /*77470*/  @P2 STG.E [R2.64], R144 ;  /* 0x0000009002002986 */ /* 0x0003e2000c10190a */
[----:B------:R-:W-:Y:S02]  /*77480*/  LEA.HI.X.SX32 R5, R7, R57, 0x2, P6 ;  /* 0x0000003907057211 */ /* 0x000fe400030f16ff */
[----:B------:R-:W-:Y:S02]  /*77490*/  ISETP.LT.AND P1, PT, R250, c[0x0][0x17c], !P0 ;  /* 0x00005f00fa007a0c */ /* 0x000fe40004721270 */
[----:B------:R-:W3:Y:S01]  /*774a0*/  LDL.LU R250, [R1+0x2dc] ;  /* 0x0002dc0001fa7983 */ /* 0x000ee20000300800 */
[----:B-1----:R-:W-:-:S04]  /*774b0*/  LEA R2, P6, R8, R56, 0x2 ;  /* 0x0000003808027211 */ /* 0x002fc800078c10ff */
[----:B------:R-:W-:Y:S01]  /*774c0*/  LEA.HI.X.SX32 R3, R8, R57, 0x2, P6 ;  /* 0x0000003908037211 */ /* 0x000fe200030f16ff */
[----:B------:R1:W-:Y:S04]  /*774d0*/  @P4 STG.E [R4.64], R140 ;  /* 0x0000008c04004986 */ /* 0x0003e8000c10190a */
[----:B------:R1:W-:Y:S01]  /*774e0*/  @P3 STG.E [R2.64], R136 ;  /* 0x0000008802003986 */ /* 0x0003e2000c10190a */
[----:B--2---:R-:W-:-:S03]  /*774f0*/  ISETP.LT.AND P5, PT, R245, c[0x0][0x17c], !P0 ;  /* 0x00005f00f5007a0c */ /* 0x004fc600047a1270 */
[----:B------:R-:W2:Y:S01]  /*77500*/  LDL.LU R245, [R1+0x2e0] ;  /* 0x0002e00001f57983 */ /* 0x000ea20000300800 */
[----:B----4-:R-:W-:-:S03]  /*77510*/  ISETP.LT.AND P2, PT, R251, c[0x0][0x17c], !P0 ;  /* 0x00005f00fb007a0c */ /* 0x010fc60004741270 */
[----:B------:R-:W4:Y:S01]  /*77520*/  LDL.LU R251, [R1+0x2e4] ;  /* 0x0002e40001fb7983 */ /* 0x000f220000300800 */
[----:B------:R-:W-:-:S03]  /*77530*/  ISETP.LT.AND P4, PT, R223, c[0x0][0x17c], !P0 ;  /* 0x00005f00df007a0c */ /* 0x000fc60004781270 */
[----:B------:R-:W4:Y:S01]  /*77540*/  LDL.LU R223, [R1+0x2e8] ;  /* 0x0002e80001df7983 */ /* 0x000f220000300800 */
[----:B---3--:R-:W-:-:S03]  /*77550*/  ISETP.LT.AND P3, PT, R248, c[0x0][0x17c], !P0 ;  /* 0x00005f00f8007a0c */ /* 0x008fc60004761270 */
[----:B------:R-:W3:Y:S01]  /*77560*/  LDL.LU R248, [R1+0x2ec] ;  /* 0x0002ec0001f87983 */ /* 0x000ee20000300800 */
[----:B------:R-:W-:-:S05]  /*77570*/  IMAD R7, R6, 0x2, R8 ;  /* 0x0000000206077824 */ /* 0x000fca00078e0208 */
[CC--:B-1----:R-:W-:Y:S02]  /*77580*/  LEA R4, P6, R7.reuse, R56.reuse, 0x2 ;  /* 0x0000003807047211 */ /* 0x0c2fe400078c10ff */
[----:B------:R-:W-:Y:S02]  /*77590*/  LEA R8, R6, R7, 0x1 ;  /* 0x0000000706087211 */ /* 0x000fe400078e08ff */
[-C--:B------:R-:W-:Y:S02]  /*775a0*/  LEA.HI.X.SX32 R5, R7, R57.reuse, 0x2, P6 ;  /* 0x0000003907057211 */ /* 0x080fe400030f16ff */
[----:B------:R-:W-:Y:S01]  /*775b0*/  LEA R2, P6, R8, R56, 0x2 ;  /* 0x0000003808027211 */ /* 0x000fe200078c10ff */
[----:B------:R-:W-:Y:S02]  /*775c0*/  IMAD R7, R6, 0x2, R8 ;  /* 0x0000000206077824 */ /* 0x000fe400078e0208 */
[----:B------:R1:W-:Y:S01]  /*775d0*/  @P1 STG.E [R4.64], R132 ;  /* 0x0000008404001986 */ /* 0x0003e2000c10190a */
        /* <DEDUP_REMOVED lines=211> */
[C---:B------:R-:W-:Y:S02]  /*78310*/  LEA R9, R6.reuse, R7, 0x1 ;  /* 0x0000000706097211 */ /* 0x040fe400078e08ff */
[-C--:B------:R-:W-:Y:S02]  /*78320*/  LEA.HI.X.SX32 R5, R7, R57.reuse, 0x2, P6 ;  /* 0x0000003907057211 */ /* 0x080fe400030f16ff */
[C---:B------:R-:W-:Y:S01]  /*78330*/  LEA R2, P6, R9.reuse, R56, 0x2 ;  /* 0x0000003809027211 */ /* 0x040fe200078c10ff */
[C---:B------:R-:W-:Y:S02]  /*78340*/  IMAD R7, R6.reuse, 0x2, R9 ;  /* 0x0000000206077824 */ /* 0x040fe400078e0209 */
        /* <DEDUP_REMOVED lines=123> */
[----:B------:R-:W-:-:S03]  /*78b00*/  LEA.HI.X.SX32 R5, R7, R57, 0x2, P6 ;  /* 0x0000003907057211 */ /* 0x000fc600030f16ff */
[----:B------:R-:W-:Y:S01]  /*78b10*/  LDS.128 R32, [R244+0x800] ;  /* 0x00080000f4207984 */ /* 0x000fe20000000c00 */
[----:B------:R-:W-:-:S03]  /*78b20*/  ISETP.LT.AND P1, PT, R250, c[0x0][0x17c], !P0 ;  /* 0x00005f00fa007a0c */ /* 0x000fc60004721270 */
        /* <DEDUP_REMOVED lines=161> */
[CC--:B------:R-:W-:Y:S01]  /*79540*/  LEA R2, P6, R9.reuse, R56.reuse, 0x2 ;  /* 0x0000003809027211 */ /* 0x0c0fe200078c10ff */
[C---:B------:R-:W-:Y:S02]  /*79550*/  IMAD R7, R6.reuse, 0x2, R9 ;  /* 0x0000000206077824 */ /* 0x040fe400078e0209 */
[----:B------:R1:W-:Y:S01]  /*79560*/  @P3 STG.E [R4.64], R177 ;  /* 0x000000b104003986 */ /* 0x0003e2000c10190a */
[----:B------:R-:W-:Y:S01]  /*79570*/  LEA.HI.X.SX32 R3, R9, R57, 0x2, P6 ;  /* 0x0000003909037211 */ /* 0x000fe200030f16ff */
[----:B------:R-:W-:Y:S01]  /*79580*/  IMAD R9, R6, 0x2, R7 ;  /* 0x0000000206097824 */ /* 0x000fe200078e0207 */
[----:B-1----:R-:W-:-:S04]  /*79590*/  LEA R4, P6, R7, R56, 0x2 ;  /* 0x0000003807047211 */ /* 0x002fc800078c10ff */
[----:B------:R-:W-:Y:S01]  /*795a0*/  LEA.HI.X.SX32 R5, R7, R57, 0x2, P6 ;  /* 0x0000003907057211 */ /* 0x000fe200030f16ff */
[----:B------:R-:W-:Y:S01]  /*795b0*/  IMAD R7, R6, 0x2, R9 ;  /* 0x0000000206077824 */ /* 0x000fe200078e0209 */
[----:B------:R-:W-:-:S03]  /*795c0*/  LEA R8, P6, R9, R56, 0x2 ;  /* 0x0000003809087211 */ /* 0x000fc600078c10ff */
[----:B------:R-:W-:Y:S01]  /*795d0*/  IMAD R13, R6, 0x2, R7 ;  /* 0x00000002060d7824 */ /* 0x000fe200078e0207 */
[-C--:B------:R-:W-:Y:S02]  /*795e0*/  LEA.HI.X.SX32 R9, R9, R57.reuse, 0x2, P6 ;  /* 0x0000003909097211 */ /* 0x080fe400030f16ff */
[----:B------:R-:W-:Y:S02]  /*795f0*/  LEA R10, P6, R7, R56, 0x2 ;  /* 0x00000038070a7211 */ /* 0x000fe400078c10ff */
[----:B------:R-:W-:Y:S02]  /*79600*/  ISETP.LT.AND P3, PT, R247, c[0x0][0x17c], !P0 ;  /* 0x00005f00f7007a0c */ /* 0x000fe40004761270 */
[----:B------:R-:W3:Y:S01]  /*79610*/  LDL.LU R247, [R1+0x440] ;  /* 0x0004400001f77983 */ /* 0x000ee20000300800 */
[----:B------:R-:W-:-:S03]  /*79620*/  LEA.HI.X.SX32 R11, R7, R57, 0x2, P6 ;  /* 0x00000039070b7211 */ /* 0x000fc600030f16ff */
[----:B------:R1:W-:Y:S04]  /*79630*/  @P1 STG.E [R2.64], R197 ;  /* 0x000000c502001986 */ /* 0x0003e8000c10190a */
[----:B------:R2:W-:Y:S01]  /*79640*/  @P5 STG.E [R4.64], R49 ;  /* 0x0000003104005986 */ /* 0x0005e2000c10190a */
[----:B-1----:R-:W-:-:S03]  /*79650*/  LEA R2, P6, R13, R56, 0x2 ;  /* 0x000000380d027211 */ /* 0x002fc600078c10ff */
[----:B------:R1:W-:Y:S01]  /*79660*/  @P2 STG.E [R8.64], R129 ;  /* 0x0000008108002986 */ /* 0x0003e2000c10190a */
[----:B------:R-:W-:Y:S02]  /*79670*/  ISETP.LT.AND P1, PT, R250, c[0x0][0x17c], !P0 ;  /* 0x00005f00fa007a0c */ /* 0x000fe40004721270 */
[----:B------:R-:W-:Y:S01]  /*79680*/  LEA.HI.X.SX32 R3, R13, R57, 0x2, P6 ;  /* 0x000000390d037211 */ /* 0x000fe200030f16ff */
[----:B------:R-:W3:Y:S04]  /*79690*/  LDL.LU R250, [R1+0x444] ;  /* 0x0004440001fa7983 */ /* 0x000ee80000300800 */
        /* <DEDUP_REMOVED lines=11> */
[CC--:B------:R-:W-:Y:S02]  /*79750*/  LEA R4, P6, R7.reuse, R56.reuse, 0x2 ;  /* 0x0000003807047211 */ /* 0x0c0fe400078c10ff */
[C---:B------:R-:W-:Y:S02]  /*79760*/  LEA R13, R6.reuse, R7, 0x1 ;  /* 0x00000007060d7211 */ /* 0x040fe400078e08ff */
[----:B------:R-:W-:Y:S02]  /*79770*/  LEA.HI.X.SX32 R5, R7, R57, 0x2, P6 ;  /* 0x0000003907057211 */ /* 0x000fe400030f16ff */
[----:B-1----:R-:W-:Y:S01]  /*79780*/  LEA R8, P6, R13, R56, 0x2 ;  /* 0x000000380d087211 */ /* 0x002fe200078c10ff */
[----:B------:R-:W-:-:S03]  /*79790*/  IMAD R7, R6, 0x2, R13 ;  /* 0x0000000206077824 */ /* 0x000fc600078e020d */
[----:B------:R-:W-:Y:S01]  /*797a0*/  LEA.HI.X.SX32 R9, R13, R57, 0x2, P6 ;  /* 0x000000390d097211 */ /* 0x000fe200030f16ff */
[----:B------:R-:W-:Y:S01]  /*797b0*/  IMAD R13, R6, 0x2, R7 ;  /* 0x00000002060d7824 */ /* 0x000fe200078e0207 */
[----:B------:R-:W-:-:S04]  /*797c0*/  LEA R10, P6, R7, R56, 0x2 ;  /* 0x00000038070a7211 */ /* 0x000fc800078c10ff */
[-C--:B------:R-:W-:Y:S01]  /*797d0*/  LEA.HI.X.SX32 R11, R7, R57.reuse, 0x2, P6 ;  /* 0x00000039070b7211 */ /* 0x080fe200030f16ff */
[C---:B------:R-:W-:Y:S01]  /*797e0*/  IMAD R7, R6.reuse, 0x2, R13 ;  /* 0x0000000206077824 */ /* 0x040fe200078e020d */
[CC--:B------:R-:W-:Y:S01]  /*797f0*/  LEA R2, P6, R13.reuse, R56.reuse, 0x2 ;  /* 0x000000380d027211 */ /* 0x0c0fe200078c10ff */
[----:B------:R1:W-:Y:S03]  /*79800*/  @P1 STG.E [R4.64], R38 ;  /* 0x0000002604001986 */ /* 0x0003e6000c10190a */
[----:B------:R-:W-:Y:S01]  /*79810*/  LEA.HI.X.SX32 R3, R13, R57, 0x2, P6 ;  /* 0x000000390d037211 */ /* 0x000fe200030f16ff */
[----:B------:R-:W-:Y:S01]  /*79820*/  IMAD R13, R6, 0x2, R7 ;  /* 0x00000002060d7824 */ /* 0x000fe200078e0207 */
[----:B------:R1:W-:Y:S02]  /*79830*/  @P5 STG.E [R8.64], R78 ;  /* 0x0000004e08005986 */ /* 0x0003e4000c10190a */
[----:B-1----:R-:W-:-:S02]  /*79840*/  LEA R4, P6, R7, R56, 0x2 ;  /* 0x0000003807047211 */ /* 0x002fc400078c10ff */
[----:B------:R-:W-:Y:S02]  /*79850*/  ISETP.LT.AND P1, PT, R247, c[0x0][0x17c], !P0 ;  /* 0x00005f00f7007a0c */ /* 0x000fe40004721270 */
[----:B------:R-:W3:Y:S01]  /*79860*/  LDL.LU R247, [R1+0x458] ;  /* 0x0004580001f77983 */ /* 0x000ee20000300800 */
[-C--:B------:R-:W-:Y:S02]  /*79870*/  LEA.HI.X.SX32 R5, R7, R57.reuse, 0x2, P6 ;  /* 0x0000003907057211 */ /* 0x080fe400030f16ff */
[C---:B------:R-:W-:Y:S01]  /*79880*/  LEA R8, P6, R13.reuse, R56, 0x2 ;  /* 0x000000380d087211 */ /* 0x040fe200078c10ff */
[----:B------:R1:W-:Y:S03]  /*79890*/  @P2 STG.E [R10.64], R162 ;  /* 0x000000a20a002986 */ /* 0x0003e6000c10190a */
[----:B------:R-:W-:Y:S01]  /*798a0*/  LEA.HI.X.SX32 R9, R13, R57, 0x2, P6 ;  /* 0x000000390d097211 */ /* 0x000fe200030f16ff */
[----:B------:R1:W-:Y:S04]  /*798b0*/  @P4 STG.E [R2.64], R186 ;  /* 0x000000ba02004986 */ /* 0x0003e8000c10190a */
[----:B------:R1:W-:Y:S04]  /*798c0*/  @P3 STG.E [R4.64], R42 ;  /* 0x0000002a04003986 */ /* 0x0003e8000c10190a */
[----:B------:R1:W-:Y:S01]  /*798d0*/  @P1 STG.E [R8.64], R82 ;  /* 0x0000005208001986 */ /* 0x0003e2000c10190a */
[----:B------:R-:W-:-:S03]  /*798e0*/  ISETP.LT.AND P5, PT, R250, c[0x0][0x17c], !P0 ;  /* 0x00005f00fa007a0c */ /* 0x000fc600047a1270 */
[----:B------:R-:W3:Y:S01]  /*798f0*/  LDL.LU R250, [R1+0x45c] ;  /* 0x00045c0001fa7983 */ /* 0x000ee20000300800 */
        /* <DEDUP_REMOVED lines=11> */
[----:B------:R-:W-:Y:S02]  /*799b0*/  LEA.HI.X.SX32 R11, R7, R57, 0x2, P6 ;  /* 0x00000039070b7211 */ /* 0x000fe400030f16ff */
[----:B------:R-:W-:Y:S01]  /*799c0*/  LEA R2, P6, R13, R56, 0x2 ;  /* 0x000000380d027211 */ /* 0x000fe200078c10ff */
        /* <DEDUP_REMOVED lines=85> */
[----:B------:R-:W-:Y:S01]  /*79f20*/  LEA.HI.X.SX32 R11, R7, R57, 0x2, P6 ;  /* 0x00000039070b7211 */ /* 0x000fe200030f16ff */
[----:B------:R1:W-:Y:S01]  /*79f30*/  @P1 STG.E [R4.64], R43 ;  /* 0x0000002b04001986 */ /* 0x0003e2000c10190a */
[----:B------:R-:W-:-:S03]  /*79f40*/  LEA R2, P6, R13, R56, 0x2 ;  /* 0x000000380d027211 */ /* 0x000fc600078c10ff */
[----:B------:R-:W3:Y:S01]  /*79f50*/  LDL.LU R247, [R1+0x4a4] ;  /* 0x0004a40001f77983 */ /* 0x000ee20000300800 */
[----:B------:R-:W-:-:S03]  /*79f60*/  LEA.HI.X.SX32 R3, R13, R57, 0x2, P6 ;  /* 0x000000390d037211 */ /* 0x000fc600030f16ff */
[----:B------:R1:W-:Y:S04]  /*79f70*/  @P5 STG.E [R8.64], R83 ;  /* 0x0000005308005986 */ /* 0x0003e8000c10190a */
[----:B------:R-:W-:Y:S04]  /*79f80*/  @P2 STG.E [R10.64], R167 ;  /* 0x000000a70a002986 */ /* 0x000fe8000c10190a */
[----:B------:R1:W-:Y:S01]  /*79f90*/  @P4 STG.E [R2.64], R191 ;  /* 0x000000bf02004986 */ /* 0x0003e2000c10190a */
[----:B------:R-:W-:-:S03]  /*79fa0*/  ISETP.LT.AND P3, PT, R250, c[0x0][0x17c], !P0 ;  /* 0x00005f00fa007a0c */ /* 0x000fc60004761270 */
[----:B------:R-:W3:Y:S01]  /*79fb0*/  LDL.LU R250, [R1+0x4ac] ;  /* 0x0004ac0001fa7983 */ /* 0x000ee20000300800 */
[----:B--2---:R-:W-:-:S03]  /*79fc0*/  ISETP.LT.AND P1, PT, R245, c[0x0][0x17c], !P0 ;  /* 0x00005f00f5007a0c */ /* 0x004fc60004721270 */
[----:B------:R-:W2:Y:S01]  /*79fd0*/  LDL.LU R245, [R1+0x4b0] ;  /* 0x0004b00001f57983 */ /* 0x000ea20000300800 */
[----:B----4-:R-:W-:-:S03]  /*79fe0*/  ISETP.LT.AND P5, PT, R251, c[0x0][0x17c], !P0 ;  /* 0x00005f00fb007a0c */ /* 0x010fc600047a1270 */
        /* <DEDUP_REMOVED lines=9> */
[-C--:B------:R-:W-:Y:S01]  /*7a080*/  LEA.HI.X.SX32 R13, R13, R57.reuse, 0x2, P6 ;  /* 0x000000390d0d7211 */ /* 0x080fe200030f16ff */
[C---:B------:R-:W-:Y:S01]  /*7a090*/  IMAD R9, R6.reuse, 0x2, R7 ;  /* 0x0000000206097824 */ /* 0x040fe200078e0207 */
[-C--:B------:R-:W-:Y:S02]  /*7a0a0*/  LEA R16, P6, R7, R56.reuse, 0x2 ;  /* 0x0000003807107211 */ /* 0x080fe400078c10ff */
[----:B------:R-:W-:Y:S02]  /*7a0b0*/  ISETP.LT.AND P2, PT, R223, c[0x0][0x17c], !P0 ;  /* 0x00005f00df007a0c */ /* 0x000fe40004741270 */
[-C--:B------:R-:W-:Y:S01]  /*7a0c0*/  LEA.HI.X.SX32 R17, R7, R57.reuse, 0x2, P6 ;  /* 0x0000003907117211 */ /* 0x080fe200030f16ff */
[----:B------:R-:W-:Y:S01]  /*7a0d0*/  IMAD R7, R6, 0x2, R9 ;  /* 0x0000000206077824 */ /* 0x000fe200078e0209 */
[CC--:B------:R-:W-:Y:S01]  /*7a0e0*/  LEA R2, P6, R9.reuse, R56.reuse, 0x2 ;  /* 0x0000003809027211 */ /* 0x0c0fe200078c10ff */
[----:B------:R1:W-:Y:S03]  /*7a0f0*/  @P3 STG.E [R4.64], R47 ;  /* 0x0000002f04003986 */ /* 0x0003e6000c10190a */
[----:B------:R-:W-:Y:S01]  /*7a100*/  LEA.HI.X.SX32 R3, R9, R57, 0x2, P6 ;  /* 0x0000003909037211 */ /* 0x000fe200030f16ff */
[----:B------:R-:W-:Y:S04]  /*7a110*/  @P1 STG.E [R12.64], R127 ;  /* 0x0000007f0c001986 */ /* 0x000fe8000c10190a */
[----:B------:R-:W2:Y:S01]  /*7a120*/  LDS.128 R8, [R0] ;  /* 0x0000000000087984 */ /* 0x000ea20000000c00 */
[----:B-1----:R-:W-:-:S03]  /*7a130*/  LEA R4, P6, R7, R56, 0x2 ;  /* 0x0000003807047211 */ /* 0x002fc600078c10ff */
[----:B------:R-:W-:Y:S01]  /*7a140*/  @P5 STG.E [R16.64], R179 ;  /* 0x000000b310005986 */ /* 0x000fe2000c10190a */
[----:B------:R-:W-:-:S03]  /*7a150*/  LEA.HI.X.SX32 R5, R7, R57, 0x2, P6 ;  /* 0x0000003907057211 */ /* 0x000fc600030f16ff */
[----:B------:R1:W-:Y:S01]  /*7a160*/  @P2 STG.E [R2.64], R199 ;  /* 0x000000c702002986 */ /* 0x0003e2000c10190a */
[----:B------:R-:W-:-:S03]  /*7a170*/  ISETP.LT.AND P3, PT, R247, c[0x0][0x17c], !P0 ;  /* 0x00005f00f7007a0c */ /* 0x000fc60004761270 */
[----:B------:R-:W1:Y:S04]  /*7a180*/  LDS.128 R12, [R244] ;  /* 0x00000000f40c7984 */ /* 0x000e680000000c00 */
[----:B------:R-:W3:Y:S04]  /*7a190*/  LDL.LU R247, [R1+0x4bc] ;  /* 0x0004bc0001f77983 */ /* 0x000ee80000300800 */
[----:B------:R1:W-:Y:S01]  /*7a1a0*/  @P4 STG.E [R4.64], R51 ;  /* 0x0000003304004986 */ /* 0x0003e2000c10190a */
[----:B------:R-:W-:-:S03]  /*7a1b0*/  IMAD R19, R6, 0x2, R7 ;  /* 0x0000000206137824 */ /* 0x000fc600078e0207 */
[----:B------:R-:W-:Y:S01]  /*7a1c0*/  LDS.128 R44, [R0+0x1000] ;  /* 0x00100000002c7984 */ /* 0x000fe20000000c00 */
        /* <DEDUP_REMOVED lines=8> */
[----:B------:R-:W-:Y:S01]  /*7a250*/  LEA R28, P6, R19, R56, 0x2 ;  /* 0x00000038131c7211 */ /* 0x000fe200078c10ff */
[----:B------:R-:W-:-:S03]  /*7a260*/  IMAD R7, R6, 0x2, R19 ;  /* 0x0000000206077824 */ /* 0x000fc600078e0213 */
[----:B------:R-:W-:Y:S02]  /*7a270*/  LEA.HI.X.SX32 R29, R19, R57, 0x2, P6 ;  /* 0x00000039131d7211 */ /* 0x000fe400030f16ff */
[CC--:B------:R-:W-:Y:S01]  /*7a280*/  LEA R30, P6, R7.reuse, R56.reuse, 0x2 ;  /* 0x00000038071e7211 */ /* 0x0c0fe200078c10ff */
[----:B------:R-:W2:Y:S01]  /*7a290*/  LDS.128 R16, [R246] ;  /* 0x00000000f6107984 */ /* 0x000ea20000000c00 */
[C---:B-1----:R-:W-:Y:S02]  /*7a2a0*/  LEA R3, R6.reuse, R7, 0x1 ;  /* 0x0000000706037211 */ /* 0x042fe400078e08ff */
[----:B------:R-:W-:Y:S02]  /*7a2b0*/  LEA.HI.X.SX32 R31, R7, R57, 0x2, P6 ;  /* 0x00000039071f7211 */ /* 0x000fe400030f16ff */
[----:B------:R-:W-:Y:S01]  /*7a2c0*/  LEA R2, P6, R3, R56, 0x2 ;  /* 0x0000003803027211 */ /* 0x000fe200078c10ff */
[----:B------:R-:W-:-:S03]  /*7a2d0*/  IMAD R5, R6, 0x2, R3 ;  /* 0x0000000206057824 */ /* 0x000fc600078e0203 */
[----:B------:R-:W-:Y:S01]  /*7a2e0*/  LEA.HI.X.SX32 R3, R3, R57, 0x2, P6 ;  /* 0x0000003903037211 */ /* 0x000fe200030f16ff */
[----:B------:R-:W-:Y:S01]  /*7a2f0*/  IMAD R7, R6, 0x2, R5 ;  /* 0x0000000206077824 */ /* 0x000fe200078e0205 */
[----:B------:R-:W-:-:S04]  /*7a300*/  LEA R4, P6, R5, R56, 0x2 ;  /* 0x0000003805047211 */ /* 0x000fc800078c10ff */
[-C--:B------:R-:W-:Y:S02]  /*7a310*/  LEA.HI.X.SX32 R5, R5, R57.reuse, 0x2, P6 ;  /* 0x0000003905057211 */ /* 0x080fe400030f16ff */
[C---:B------:R-:W-:Y:S01]  /*7a320*/  LEA R40, P6, R7.reuse, R56, 0x2 ;  /* 0x0000003807287211 */ /* 0x040fe200078c10ff */
[----:B------:R-:W-:Y:S03]  /*7a330*/  @P3 STG.E [R28.64], R131 ;  /* 0x000000831c003986 */ /* 0x000fe6000c10190a */
[----:B------:R-:W-:Y:S01]  /*7a340*/  LEA.HI.X.SX32 R41, R7, R57, 0x2, P6 ;  /* 0x0000003907297211 */ /* 0x000fe200030f16ff */
[----:B------:R-:W-:Y:S04]  /*7a350*/  @P1 STG.E [R30.64], R183 ;  /* 0x000000b71e001986 */ /* 0x000fe8000c10190a */
[----:B------:R1:W-:Y:S04]  /*7a360*/  @P5 STG.E [R2.64], R203 ;  /* 0x000000cb02005986 */ /* 0x0003e8000c10190a */
[----:B------:R1:W-:Y:S04]  /*7a370*/  @P2 STG.E [R4.64], R8 ;  /* 0x0000000804002986 */ /* 0x0003e8000c10190a */
[----:B------:R-:W-:Y:S04]  /*7a380*/  @P4 STG.E [R40.64], R12 ;  /* 0x0000000c28004986 */ /* 0x000fe8000c10190a */
[----:B------:R-:W1:Y:S01]  /*7a390*/  LDS.128 R28, [R246+0x800] ;  /* 0x00080000f61c7984 */ /* 0x000e620000000c00 */
[----:B------:R-:W-:Y:S01]  /*7a3a0*/  ISETP.LT.AND P3, PT, R247, c[0x0][0x17c], !P0 ;  /* 0x00005f00f7007a0c */ /* 0x000fe20004761270 */
[----:B------:R-:W-:-:S02]  /*7a3b0*/  IMAD R37, R6, 0x2, R7 ;  /* 0x0000000206257824 */ /* 0x000fc400078e0207 */
[----:B------:R-:W3:Y:S04]  /*7a3c0*/  LDL.LU R247, [R1+0x4d0] ;  /* 0x0004d00001f77983 */ /* 0x000ee80000300800 */
        /* <DEDUP_REMOVED lines=10> */
[----:B-1----:R-:W-:-:S03]  /*7a470*/  IMAD R3, R6, 0x2, R37 ;  /* 0x0000000206037824 */ /* 0x002fc600078e0225 */
[-C--:B------:R-:W-:Y:S01]  /*7a480*/  LEA.HI.X.SX32 R49, R37, R57.reuse, 0x2, P6 ;  /* 0x0000003925317211 */ /* 0x080fe200030f16ff */
[C---:B------:R-:W-:Y:S01]  /*7a490*/  IMAD R7, R6.reuse, 0x2, R3 ;  /* 0x0000000206077824 */ /* 0x040fe200078e0203 */
[CC--:B------:R-:W-:Y:S01]  /*7a4a0*/  LEA R2, P6, R3.reuse, R56.reuse, 0x2 ;  /* 0x0000003803027211 */ /* 0x0c0fe200078c10ff */
[----:B------:R-:W1:Y:S03]  /*7a4b0*/  LDS.128 R36, [R249+0x800] ;  /* 0x00080000f9247984 */ /* 0x000e660000000c00 */
[----:B------:R-:W-:Y:S02]  /*7a4c0*/  LEA.HI.X.SX32 R3, R3, R57, 0x2, P6 ;  /* 0x0000003903037211 */ /* 0x000fe400030f16ff */
[----:B------:R-:W-:Y:S02]  /*7a4d0*/  LEA R4, P6, R7, R56, 0x2 ;  /* 0x0000003807047211 */ /* 0x000fe400078c10ff */
[----:B------:R-:W-:-:S02]  /*7a4e0*/  LEA R51, R6, R7, 0x1 ;  /* 0x0000000706337211 */ /* 0x000fc400078e08ff */
[----:B------:R-:W-:Y:S02]  /*7a4f0*/  LEA.HI.X.SX32 R5, R7, R57, 0x2, P6 ;  /* 0x0000003907057211 */ /* 0x000fe400030f16ff */
[----:B------:R-:W-:Y:S01]  /*7a500*/  LEA R58, P6, R51, R56, 0x2 ;  /* 0x00000038333a7211 */ /* 0x000fe200078c10ff */
[----:B------:R-:W-:-:S03]  /*7a510*/  IMAD R7, R6, 0x2, R51 ;  /* 0x0000000206077824 */ /* 0x000fc600078e0233 */
[-C--:B------:R-:W-:Y:S02]  /*7a520*/  LEA.HI.X.SX32 R59, R51, R57.reuse, 0x2, P6 ;  /* 0x00000039333b7211 */ /* 0x080fe400030f16ff */
[C---:B------:R-:W-:Y:S01]  /*7a530*/  LEA R68, P6, R7.reuse, R56, 0x2 ;  /* 0x0000003807447211 */ /* 0x040fe200078c10ff */
[----:B------:R-:W-:Y:S03]  /*7a540*/  @P3 STG.E [R48.64], R16 ;  /* 0x0000001030003986 */ /* 0x000fe6000c10190a */
[----:B------:R-:W-:Y:S01]  /*7a550*/  LEA.HI.X.SX32 R69, R7, R57, 0x2, P6 ;  /* 0x0000003907457211 */ /* 0x000fe200030f16ff */
[----:B------:R1:W-:Y:S04]  /*7a560*/  @P1 STG.E [R2.64], R20 ;  /* 0x0000001402001986 */ /* 0x0003e8000c10190a */
[----:B------:R1:W-:Y:S04]  /*7a570*/  @P5 STG.E [R4.64], R24 ;  /* 0x0000001804005986 */ /* 0x0003e8000c10190a */
[----:B------:R-:W-:Y:S04]  /*7a580*/  @P2 STG.E [R58.64], R32 ;  /* 0x000000203a002986 */ /* 0x000fe8000c10190a */
[----:B------:R-:W-:Y:S04]  /*7a590*/  @P4 STG.E [R68.64], R28 ;  /* 0x0000001c44004986 */ /* 0x000fe8000c10190a */
[----:B------:R-:W2:Y:S01]  /*7a5a0*/  LDS.128 R48, [R246+0x1000] ;  /* 0x00100000f6307984 */ /* 0x000ea20000000c00 */
[----:B------:R-:W-:Y:S01]  /*7a5b0*/  ISETP.LT.AND P3, PT, R247, c[0x0][0x17c], !P0 ;  /* 0x00005f00f7007a0c */ /* 0x000fe20004761270 */
[----:B-1----:R-:W-:-:S02]  /*7a5c0*/  IMAD R3, R6, 0x2, R7 ;  /* 0x0000000206037824 */ /* 0x002fc400078e0207 */
[----:B------:R-:W4:Y:S04]  /*7a5d0*/  LDL.LU R247, [R1+0x4e4] ;  /* 0x0004e40001f77983 */ /* 0x000f280000300800 */
[----:B------:R1:W1:Y:S01]  /*7a5e0*/  LDS.128 R68, [R246+0x1800] ;  /* 0x00180000f6447984 */ /* 0x0002620000000c00 */
[----:B------:R-:W-:-:S03]  /*7a5f0*/  ISETP.LT.AND P1, PT, R250, c[0x0][0x17c], !P0 ;  /* 0x00005f00fa007a0c */ /* 0x000fc60004721270 */
[----:B------:R-:W4:Y:S01]  /*7a600*/  LDL.LU R250, [R1+0x4e8] ;  /* 0x0004e80001fa7983 */ /* 0x000f220000300800 */
[----:B--2---:R-:W-:-:S03]  /*7a610*/  ISETP.LT.AND P5, PT, R245, c[0x0][0x17c], !P0 ;  /* 0x00005f00f5007a0c */ /* 0x004fc600047a1270 */
[----:B------:R-:W2:Y:S01]  /*7a620*/  LDL.LU R245, [R1+0x4ec] ;  /* 0x0004ec0001f57983 */ /* 0x000ea20000300800 */
[----:B---3--:R-:W-:-:S03]  /*7a630*/  ISETP.LT.AND P4, PT, R248, c[0x0][0x17c], !P0 ;  /* 0x00005f00f8007a0c */ /* 0x008fc60004781270 */
[----:B------:R-:W3:Y:S04]  /*7a640*/  LDL.LU R248, [R1+0x4f0] ;  /* 0x0004f00001f87983 */ /* 0x000ee80000300800 */
[----:B------:R-:W3:Y:S01]  /*7a650*/  LDL.LU R244, [R1+0x4f4] ;  /* 0x0004f40001f47983 */ /* 0x000ee20000300800 */
[-C--:B------:R-:W-:Y:S01]  /*7a660*/  LEA R2, P6, R3, R56.reuse, 0x2 ;  /* 0x0000003803027211 */ /* 0x080fe200078c10ff */
[C---:B------:R-:W-:Y:S01]  /*7a670*/  IMAD R5, R6.reuse, 0x2, R3 ;  /* 0x0000000206057824 */ /* 0x040fe200078e0203 */
[----:B----4-:R-:W-:Y:S01]  /*7a680*/  ISETP.LT.AND P2, PT, R251, c[0x0][0x17c], !P0 ;  /* 0x00005f00fb007a0c */ /* 0x010fe20004741270 */
[----:B-1----:R-:W4:Y:S01]  /*7a690*/  LDL.LU R246, [R1+0x4f8] ;  /* 0x0004f80001f67983 */ /* 0x002f220000300800 */
[-C--:B------:R-:W-:Y:S01]  /*7a6a0*/  LEA.HI.X.SX32 R3, R3, R57.reuse, 0x2, P6 ;  /* 0x0000003903037211 */ /* 0x080fe200030f16ff */
[C---:B------:R-:W-:Y:S01]  /*7a6b0*/  IMAD R7, R6.reuse, 0x2, R5 ;  /* 0x0000000206077824 */ /* 0x040fe200078e0205 */
[C---:B------:R-:W-:Y:S01]  /*7a6c0*/  LEA R4, P6, R5.reuse, R56, 0x2 ;  /* 0x0000003805047211 */ /* 0x040fe200078c10ff */
[----:B------:R-:W4:Y:S02]  /*7a6d0*/  LDL.LU R249, [R1+0x4fc] ;  /* 0x0004fc0001f97983 */ /* 0x000f240000300800 */
[----:B------:R-:W-:Y:S01]  /*7a6e0*/  IMAD R77, R6, 0x2, R7 ;  /* 0x00000002064d7824 */ /* 0x000fe200078e0207 */
[----:B------:R-:W-:-:S02]  /*7a6f0*/  LEA.HI.X.SX32 R5, R5, R57, 0x2, P6 ;  /* 0x0000003905057211 */ /* 0x000fc400030f16ff */
[CC--:B------:R-:W-:Y:S01]  /*7a700*/  LEA R58, P6, R7.reuse, R56.reuse, 0x2 ;  /* 0x00000038073a7211 */ /* 0x0c0fe200078c10ff */
[----:B------:R1:W-:Y:S03]  /*7a710*/  @P3 STG.E [R2.64], R36 ;  /* 0x0000002402003986 */ /* 0x0003e6000c10190a */
[----:B------:R-:W-:Y:S01]  /*7a720*/  LEA.HI.X.SX32 R59, R7, R57, 0x2, P6 ;  /* 0x00000039073b7211 */ /* 0x000fe200030f16ff */
[----:B------:R1:W-:Y:S01]  /*7a730*/  @P1 STG.E [R4.64], R44 ;  /* 0x0000002c04001986 */ /* 0x0003e2000c10190a */
[C---:B------:R-:W-:Y:S02]  /*7a740*/  LEA R76, P1, R77.reuse, R56, 0x2 ;  /* 0x000000384d4c7211 */ /* 0x040fe400078210ff */
[----:B------:R-:W-:Y:S02]  /*7a750*/  LEA R7, R6, R77, 0x1 ;  /* 0x0000004d06077211 */ /* 0x000fe400078e08ff */
[----:B------:R-:W-:-:S02]  /*7a760*/  LEA.HI.X.SX32 R77, R77, R57, 0x2, P1 ;  /* 0x000000394d4d7211 */ /* 0x000fc400008f16ff */
[CC--:B-1----:R-:W-:Y:S01]  /*7a770*/  LEA R2, P6, R7.reuse, R56.reuse, 0x2 ;  /* 0x0000003807027211 */ /* 0x0c2fe200078c10ff */
[----:B------:R-:W-:Y:S01]  /*7a780*/  IMAD R79, R6, 0x2, R7 ;  /* 0x00000002064f7824 */ /* 0x000fe200078e0207 */
[----:B------:R1:W-:Y:S02]  /*7a790*/  @P5 STG.E [R58.64], R40 ;  /* 0x000000283a005986 */ /* 0x0003e4000c10190a */
[----:B------:R-:W-:Y:S02]  /*7a7a0*/  LEA.HI.X.SX32 R3, R7, R57, 0x2, P6 ;  /* 0x0000003907037211 */ /* 0x000fe400030f16ff */
[----:B------:R1:W-:Y:S01]  /*7a7b0*/  @P2 STG.E [R76.64], R48 ;  /* 0x000000304c002986 */ /* 0x0003e2000c10190a */
[----:B------:R-:W-:-:S03]  /*7a7c0*/  LEA R4, P2, R79, R56, 0x2 ;  /* 0x000000384f047211 */ /* 0x000fc600078410ff */
[----:B------:R1:W-:Y:S01]  /*7a7d0*/  @P4 STG.E [R2.64], R52 ;  /* 0x0000003402004986 */ /* 0x0003e2000c10190a */
[----:B------:R-:W-:Y:S02]  /*7a7e0*/  LEA.HI.X.SX32 R5, R79, R57, 0x2, P2 ;  /* 0x000000394f057211 */ /* 0x000fe400010f16ff */
[----:B------:R-:W-:Y:S02]  /*7a7f0*/  ISETP.LT.AND P5, PT, R250, c[0x0][0x17c], !P0 ;  /* 0x00005f00fa007a0c */ /* 0x000fe400047a1270 */
[----:B------:R-:W4:Y:S01]  /*7a800*/  LDL.LU R250, [R1+0x500] ;  /* 0x0005000001fa7983 */ /* 0x000f220000300800 */
[----:B--2---:R-:W-:-:S03]  /*7a810*/  ISETP.LT.AND P1, PT, R245, c[0x0][0x17c], !P0 ;  /* 0x00005f00f5007a0c */ /* 0x004fc60004721270 */
[----:B------:R-:W2:Y:S01]  /*7a820*/  LDL.LU R245, [R1+0x504] ;  /* 0x0005040001f57983 */ /* 0x000ea20000300800 */
[----:B---3--:R-:W-:-:S03]  /*7a830*/  ISETP.LT.AND P4, PT, R248, c[0x0][0x17c], !P0 ;  /* 0x00005f00f8007a0c */ /* 0x008fc60004781270 */
[----:B------:R-:W3:Y:S01]  /*7a840*/  LDL.LU R248, [R1+0x508] ;  /* 0x0005080001f87983 */ /* 0x000ee20000300800 */
[----:B------:R-:W-:-:S03]  /*7a850*/  ISETP.LT.AND P2, PT, R244, c[0x0][0x17c], !P0 ;  /* 0x00005f00f4007a0c */ /* 0x000fc60004741270 */
[----:B------:R-:W3:Y:S01]  /*7a860*/  LDL.LU R244, [R1+0x50c] ;  /* 0x00050c0001f47983 */ /* 0x000ee20000300800 */
[----:B------:R-:W-:Y:S01]  /*7a870*/  ISETP.LT.AND P3, PT, R247, c[0x0][0x17c], !P0 ;  /* 0x00005f00f7007a0c */ /* 0x000fe20004761270 */
[----:B------:R-:W-:-:S04]  /*7a880*/  IMAD R7, R6, 0x2, R79 ;  /* 0x0000000206077824 */ /* 0x000fc800078e024f */
[----:B------:R-:W-:Y:S01]  /*7a890*/  IMAD R79, R6, 0x2, R7 ;  /* 0x00000002064f7824 */ /* 0x000fe200078e0207 */
[----:B-1----:R-:W-:-:S04]  /*7a8a0*/  LEA R58, P6, R7, R56, 0x2 ;  /* 0x00000038073a7211 */ /* 0x002fc800078c10ff */
[-C--:B------:R-:W-:Y:S01]  /*7a8b0*/  LEA.HI.X.SX32 R59, R7, R57.reuse, 0x2, P6 ;  /* 0x00000039073b7211 */ /* 0x080fe200030f16ff */
[C---:B------:R-:W-:Y:S02]  /*7a8c0*/  IMAD R7, R6.reuse, 0x2, R79 ;  /* 0x0000000206077824 */ /* 0x040fe400078e024f */
[----:B------:R1:W-:Y:S01]  /*7a8d0*/  @P3 STG.E [R4.64], R60 ;  /* 0x0000003c04003986 */ /* 0x0003e2000c10190a */
[-C--:B------:R-:W-:Y:S02]  /*7a8e0*/  LEA R76, P3, R79, R56.reuse, 0x2 ;  /* 0x000000384f4c7211 */ /* 0x080fe400078610ff */
[----:B------:R-:W-:Y:S02]  /*7a8f0*/  LEA R2, P6, R7, R56, 0x2 ;  /* 0x0000003807027211 */ /* 0x000fe400078c10ff */
[-C--:B------:R-:W-:Y:S01]  /*7a900*/  LEA.HI.X.SX32 R77, R79, R57.reuse, 0x2, P3 ;  /* 0x000000394f4d7211 */ /* 0x080fe200018f16ff */
[----:B------:R-:W-:Y:S01]  /*7a910*/  IMAD R79, R6, 0x2, R7 ;  /* 0x00000002064f7824 */ /* 0x000fe200078e0207 */
[----:B------:R4:W-:Y:S01]  /*7a920*/  @P5 STG.E [R58.64], R64 ;  /* 0x000000403a005986 */ /* 0x0009e2000c10190a */
[----:B------:R-:W-:-:S02]  /*7a930*/  LEA.HI.X.SX32 R3, R7, R57, 0x2, P6 ;  /* 0x0000003907037211 */ /* 0x000fc400030f16ff */
[----:B----4-:R-:W-:Y:S01]  /*7a940*/  ISETP.LT.AND P5, PT, R246, c[0x0][0x17c], !P0 ;  /* 0x00005f00f6007a0c */ /* 0x010fe200047a1270 */
[----:B------:R4:W-:Y:S01]  /*7a950*/  @P1 STG.E [R76.64], R68 ;  /* 0x000000444c001986 */ /* 0x0009e2000c10190a */
[CC--:B-1----:R-:W-:Y:S02]  /*7a960*/  LEA R4, P1, R79.reuse, R56.reuse, 0x2 ;  /* 0x000000384f047211 */ /* 0x0c2fe400078210ff */
[C---:B------:R-:W-:Y:S01]  /*7a970*/  LEA R7, R6.reuse, R79, 0x1 ;  /* 0x0000004f06077211 */ /* 0x040fe200078e08ff */
[----:B------:R-:W3:Y:S01]  /*7a980*/  LDL.LU R246, [R1+0x510] ;  /* 0x0005100001f67983 */ /* 0x000ee20000300800 */
[-C--:B------:R-:W-:Y:S02]  /*7a990*/  LEA.HI.X.SX32 R5, R79, R57.reuse, 0x2, P1 ;  /* 0x000000394f057211 */ /* 0x080fe400008f16ff */
[C---:B------:R-:W-:Y:S01]  /*7a9a0*/  LEA R58, P6, R7.reuse, R56, 0x2 ;  /* 0x00000038073a7211 */ /* 0x040fe200078c10ff */
[----:B------:R-:W-:Y:S01]  /*7a9b0*/  IMAD R79, R6, 0x2, R7 ;  /* 0x00000002064f7824 */ /* 0x000fe200078e0207 */
[----:B------:R1:W-:Y:S02]  /*7a9c0*/  @P4 STG.E [R2.64], R72 ;  /* 0x0000004802004986 */ /* 0x0003e4000c10190a */
[----:B------:R-:W-:-:S02]  /*7a9d0*/  LEA.HI.X.SX32 R59, R7, R57, 0x2, P6 ;  /* 0x00000039073b7211 */ /* 0x000fc400030f16ff */
[----:B------:R1:W-:Y:S01]  /*7a9e0*/  @P2 STG.E [R4.64], R9 ;  /* 0x0000000904002986 */ /* 0x0003e2000c10190a */
[----:B----4-:R-:W-:Y:S02]  /*7a9f0*/  LEA R76, P2, R79, R56, 0x2 ;  /* 0x000000384f4c7211 */ /* 0x010fe400078410ff */
[----:B------:R-:W-:Y:S01]  /*7aa00*/  ISETP.LT.AND P3, PT, R249, c[0x0][0x17c], !P0 ;  /* 0x00005f00f9007a0c */ /* 0x000fe20004761270 */
[----:B------:R4:W-:Y:S01]  /*7aa10*/  @P5 STG.E [R58.64], R13 ;  /* 0x0000000d3a005986 */ /* 0x0009e2000c10190a */
[----:B------:R-:W-:-:S03]  /*7aa20*/  LEA.HI.X.SX32 R77, R79, R57, 0x2, P2 ;  /* 0x000000394f4d7211 */ /* 0x000fc600010f16ff */
[----:B------:R-:W3:Y:S01]  /*7aa30*/  LDL.LU R249, [R1+0x514] ;  /* 0x0005140001f97983 */ /* 0x000ee20000300800 */
[----:B------:R-:W-:-:S03]  /*7aa40*/  ISETP.LT.AND P4, PT, R250, c[0x0][0x17c], !P0 ;  /* 0x00005f00fa007a0c */ /* 0x000fc60004781270 */
[----:B------:R-:W3:Y:S01]  /*7aa50*/  LDL.LU R250, [R1+0x518] ;  /* 0x0005180001fa7983 */ /* 0x000ee20000300800 */
[----:B--2---:R-:W-:-:S03]  /*7aa60*/  ISETP.LT.AND P1, PT, R245, c[0x0][0x17c], !P0 ;  /* 0x00005f00f5007a0c */ /* 0x004fc60004721270 */
[----:B------:R-:W2:Y:S01]  /*7aa70*/  LDL.LU R245, [R1+0x51c] ;  /* 0x00051c0001f57983 */ /* 0x000ea20000300800 */
[----:B---3--:R-:W-:-:S03]  /*7aa80*/  ISETP.LT.AND P5, PT, R248, c[0x0][0x17c], !P0 ;  /* 0x00005f00f8007a0c */ /* 0x008fc600047a1270 */
[----:B------:R-:W3:Y:S01]  /*7aa90*/  LDL.LU R248, [R1+0x520] ;  /* 0x0005200001f87983 */ /* 0x000ee20000300800 */
[----:B------:R-:W-:-:S03]  /*7aaa0*/  ISETP.LT.AND P2, PT, R244, c[0x0][0x17c], !P0 ;  /* 0x00005f00f4007a0c */ /* 0x000fc60004741270 */
[----:B------:R-:W3:Y:S01]  /*7aab0*/  LDL.LU R244, [R1+0x524] ;  /* 0x0005240001f47983 */ /* 0x000ee20000300800 */
[----:B------:R-:W-:-:S04]  /*7aac0*/  IMAD R7, R6, 0x2, R79 ;  /* 0x0000000206077824 */ /* 0x000fc800078e024f */
[C---:B------:R-:W-:Y:S01]  /*7aad0*/  IMAD R79, R6.reuse, 0x2, R7 ;  /* 0x00000002064f7824 */ /* 0x040fe200078e0207 */
[CC--:B-1----:R-:W-:Y:S01]  /*7aae0*/  LEA R2, P6, R7.reuse, R56.reuse, 0x2 ;  /* 0x0000003807027211 */ /* 0x0c2fe200078c10ff */
[----:B------:R1:W-:Y:S03]  /*7aaf0*/  @P3 STG.E [R76.64], R17 ;  /* 0x000000114c003986 */ /* 0x0003e6000c10190a */
[----:B------:R-:W-:Y:S01]  /*7ab00*/  LEA.HI.X.SX32 R3, R7, R57, 0x2, P6 ;  /* 0x0000003907037211 */ /* 0x000fe200030f16ff */
[----:B------:R-:W-:Y:S01]  /*7ab10*/  IMAD R7, R6, 0x2, R79 ;  /* 0x0000000206077824 */ /* 0x000fe200078e024f */
[----:B------:R-:W-:-:S03]  /*7ab20*/  LEA R4, P3, R79, R56, 0x2 ;  /* 0x000000384f047211 */ /* 0x000fc600078610ff */
[C---:B----4-:R-:W-:Y:S01]  /*7ab30*/  IMAD R13, R6.reuse, 0x2, R7 ;  /* 0x00000002060d7824 */ /* 0x050fe200078e0207 */
[-C--:B------:R-:W-:Y:S02]  /*7ab40*/  LEA.HI.X.SX32 R5, R79, R57.reuse, 0x2, P3 ;  /* 0x000000394f057211 */ /* 0x080fe400018f16ff */
[CC--:B------:R-:W-:Y:S01]  /*7ab50*/  LEA R8, P6, R7.reuse, R56.reuse, 0x2 ;  /* 0x0000003807087211 */ /* 0x0c0fe200078c10ff */
[----:B------:R4:W-:Y:S03]  /*7ab60*/  @P4 STG.E [R2.64], R21 ;  /* 0x0000001502004986 */ /* 0x0009e6000c10190a */
[----:B------:R-:W-:Y:S01]  /*7ab70*/  LEA.HI.X.SX32 R9, R7, R57, 0x2, P6 ;  /* 0x0000003907097211 */ /* 0x000fe200030f16ff */
[----:B------:R4:W-:Y:S01]  /*7ab80*/  @P1 STG.E [R4.64], R25 ;  /* 0x0000001904001986 */ /* 0x0009e2000c10190a */
[----:B------:R-:W-:Y:S02]  /*7ab90*/  LEA R12, P1, R13, R56, 0x2 ;  /* 0x000000380d0c7211 */ /* 0x000fe400078210ff */
[----:B------:R-:W-:-:S02]  /*7aba0*/  LEA R7, R6, R13, 0x1 ;  /* 0x0000000d06077211 */ /* 0x000fc400078e08ff */
[----:B------:R-:W-:Y:S02]  /*7abb0*/  ISETP.LT.AND P4, PT, R246, c[0x0][0x17c], !P0 ;  /* 0x00005f00f6007a0c */ /* 0x000fe40004781270 */
[----:B------:R-:W3:Y:S01]  /*7abc0*/  LDL.LU R246, [R1+0x528] ;  /* 0x0005280001f67983 */ /* 0x000ee20000300800 */
[-C--:B------:R-:W-:Y:S01]  /*7abd0*/  LEA.HI.X.SX32 R13, R13, R57.reuse, 0x2, P1 ;  /* 0x000000390d0d7211 */ /* 0x080fe200008f16ff */
[----:B-1----:R-:W-:Y:S01]  /*7abe0*/  IMAD R17, R6, 0x2, R7 ;  /* 0x0000000206117824 */ /* 0x002fe200078e0207 */
[CC--:B----4-:R-:W-:Y:S01]  /*7abf0*/  LEA R2, P6, R7.reuse, R56.reuse, 0x2 ;  /* 0x0000003807027211 */ /* 0x0d0fe200078c10ff */
[----:B------:R1:W-:Y:S03]  /*7ac00*/  @P5 STG.E [R8.64], R33 ;  /* 0x0000002108005986 */ /* 0x0003e6000c10190a */
[----:B------:R-:W-:Y:S01]  /*7ac10*/  LEA.HI.X.SX32 R3, R7, R57, 0x2, P6 ;  /* 0x0000003907037211 */ /* 0x000fe200030f16ff */
[----:B------:R4:W-:Y:S01]  /*7ac20*/  @P2 STG.E [R12.64], R29 ;  /* 0x0000001d0c002986 */ /* 0x0009e2000c10190a */
[----:B------:R-:W-:-:S03]  /*7ac30*/  LEA R4, P2, R17, R56, 0x2 ;  /* 0x0000003811047211 */ /* 0x000fc600078410ff */
[----:B------:R1:W-:Y:S01]  /*7ac40*/  @P4 STG.E [R2.64], R37 ;  /* 0x0000002502004986 */ /* 0x0003e2000c10190a */
[----:B------:R-:W-:-:S03]  /*7ac50*/  ISETP.LT.AND P3, PT, R249, c[0x0][0x17c], !P0 ;  /* 0x00005f00f9007a0c */ /* 0x000fc60004761270 */
[----:B------:R-:W3:Y:S01]  /*7ac60*/  LDL.LU R249, [R1+0x52c] ;  /* 0x00052c0001f97983 */ /* 0x000ee20000300800 */
[----:B------:R-:W-:Y:S02]  /*7ac70*/  LEA.HI.X.SX32 R5, R17, R57, 0x2, P2 ;  /* 0x0000003911057211 */ /* 0x000fe400010f16ff */
[----:B------:R-:W-:Y:S02]  /*7ac80*/  ISETP.LT.AND P5, PT, R250, c[0x0][0x17c], !P0 ;  /* 0x00005f00fa007a0c */ /* 0x000fe400047a1270 */
        /* <DEDUP_REMOVED lines=13> */
[----:B----4-:R-:W-:-:S04]  /*7ad60*/  LEA R12, P3, R17, R56, 0x2 ;  /* 0x00000038110c7211 */ /* 0x010fc800078610ff */
[-C--:B------:R-:W-:Y:S01]  /*7ad70*/  LEA.HI.X.SX32 R13, R17, R57.reuse, 0x2, P3 ;  /* 0x00000039110d7211 */ /* 0x080fe200018f16ff */
[C---:B------:R-:W-:Y:S01]  /*7ad80*/  IMAD R17, R6.reuse, 0x2, R7 ;  /* 0x0000000206117824 */ /* 0x040fe200078e0207 */
[CC--:B------:R-:W-:Y:S01]  /*7ad90*/  LEA R2, P6, R7.reuse, R56.reuse, 0x2 ;  /* 0x0000003807027211 */ /* 0x0c0fe200078c10ff */
[----:B------:R4:W-:Y:S03]  /*7ada0*/  @P5 STG.E [R8.64], R41 ;  /* 0x0000002908005986 */ /* 0x0009e6000c10190a */
[----:B------:R-:W-:Y:S01]  /*7adb0*/  LEA.HI.X.SX32 R3, R7, R57, 0x2, P6 ;  /* 0x0000003907037211 */ /* 0x000fe200030f16ff */
[----:B------:R4:W-:Y:S01]  /*7adc0*/  @P1 STG.E [R12.64], R49 ;  /* 0x000000310c001986 */ /* 0x0009e2000c10190a */
[----:B-1----:R-:W-:Y:S02]  /*7add0*/  LEA R4, P1, R17, R56, 0x2 ;  /* 0x0000003811047211 */ /* 0x002fe400078210ff */
[----:B------:R-:W-:-:S02]  /*7ade0*/  LEA R7, R6, R17, 0x1 ;  /* 0x0000001106077211 */ /* 0x000fc400078e08ff */
[----:B------:R-:W-:Y:S02]  /*7adf0*/  ISETP.LT.AND P5, PT, R246, c[0x0][0x17c], !P0 ;  /* 0x00005f00f6007a0c */ /* 0x000fe400047a1270 */
[----:B------:R-:W3:Y:S01]  /*7ae00*/  LDL.LU R246, [R1+0x540] ;  /* 0x0005400001f67983 */ /* 0x000ee20000300800 */
[-C--:B------:R-:W-:Y:S01]  /*7ae10*/  LEA.HI.X.SX32 R5, R17, R57.reuse, 0x2, P1 ;  /* 0x0000003911057211 */ /* 0x080fe200008f16ff */
[----:B------:R-:W-:Y:S01]  /*7ae20*/  IMAD R17, R6, 0x2, R7 ;  /* 0x0000000206117824 */ /* 0x000fe200078e0207 */
        /* <DEDUP_REMOVED lines=137> */
[----:B------:R-:W-:Y:S01]  /*7b6c0*/  @P1 STG.E [R12.64], R19 ;  /* 0x000000130c001986 */ /* 0x000fe2000c10190a */
[----:B-1----:R-:W-:Y:S02]  /*7b6d0*/  LEA R4, P1, R17, R56, 0x2 ;  /* 0x0000003811047211 */ /* 0x002fe400078210ff */
[----:B------:R-:W-:-:S02]  /*7b6e0*/  LEA R7, R6, R17, 0x1 ;  /* 0x0000001106077211 */ /* 0x000fc400078e08ff */
[----:B------:R-:W-:Y:S02]  /*7b6f0*/  ISETP.LT.AND P5, PT, R246, c[0x0][0x17c], !P0 ;  /* 0x00005f00f6007a0c */ /* 0x000fe400047a1270 */
[-C--:B------:R-:W-:Y:S01]  /*7b700*/  LEA.HI.X.SX32 R5, R17, R57.reuse, 0x2, P1 ;  /* 0x0000003911057211 */ /* 0x080fe200008f16ff */
[C---:B------:R-:W-:Y:S01]  /*7b710*/  IMAD R11, R6.reuse, 0x2, R7 ;  /* 0x00000002060b7824 */ /* 0x040fe200078e0207 */
[CC--:B----4-:R-:W-:Y:S01]  /*7b720*/  LEA R8, P6, R7.reuse, R56.reuse, 0x2 ;  /* 0x0000003807087211 */ /* 0x0d0fe200078c10ff */
[----:B------:R1:W-:Y:S03]  /*7b730*/  @P4 STG.E [R2.64], R23 ;  /* 0x0000001702004986 */ /* 0x0003e6000c10190a */
[----:B------:R-:W-:Y:S01]  /*7b740*/  LEA.HI.X.SX32 R9, R7, R57, 0x2, P6 ;  /* 0x0000003907097211 */ /* 0x000fe200030f16ff */
[----:B------:R4:W-:Y:S01]  /*7b750*/  @P2 STG.E [R4.64], R27 ;  /* 0x0000001b04002986 */ /* 0x0009e2000c10190a */
[----:B------:R-:W-:Y:S01]  /*7b760*/  LEA R10, P2, R11, R56, 0x2 ;  /* 0x000000380b0a7211 */ /* 0x000fe200078410ff */
[----:B------:R-:W-:-:S02]  /*7b770*/  IMAD R7, R6, 0x2, R11 ;  /* 0x0000000206077824 */ /* 0x000fc400078e020b */
[----:B------:R-:W4:Y:S01]  /*7b780*/  LDL.LU R246, [R1+0x5a0] ;  /* 0x0005a00001f67983 */ /* 0x000f220000300800 */
[----:B------:R-:W-:Y:S02]  /*7b790*/  LEA.HI.X.SX32 R11, R11, R57, 0x2, P2 ;  /* 0x000000390b0b7211 */ /* 0x000fe400010f16ff */
[----:B------:R-:W-:Y:S01]  /*7b7a0*/  ISETP.LT.AND P3, PT, R249, c[0x0][0x17c], !P0 ;  /* 0x00005f00f9007a0c */ /* 0x000fe20004761270 */
[----:B------:R1:W-:Y:S04]  /*7b7b0*/  @P5 STG.E [R8.64], R35 ;  /* 0x0000002308005986 */ /* 0x0003e8000c10190a */
[----:B------:R-:W4:Y:S01]  /*7b7c0*/  LDL.LU R249, [R1+0x5a4] ;  /* 0x0005a40001f97983 */ /* 0x000f220000300800 */
[----:B--2---:R-:W-:-:S03]  /*7b7d0*/  ISETP.LT.AND P1, PT, R245, c[0x0][0x17c], !P0 ;  /* 0x00005f00f5007a0c */ /* 0x004fc60004721270 */
[----:B------:R-:W2:Y:S01]  /*7b7e0*/  LDL.LU R245, [R1+0x5a8] ;  /* 0x0005a80001f57983 */ /* 0x000ea20000300800 */
[----:B---3--:R-:W-:-:S03]  /*7b7f0*/  ISETP.LT.AND P2, PT, R248, c[0x0][0x17c], !P0 ;  /* 0x00005f00f8007a0c */ /* 0x008fc60004741270 */
[----:B------:R-:W3:Y:S01]  /*7b800*/  LDL.LU R248, [R1+0x5ac] ;  /* 0x0005ac0001f87983 */ /* 0x000ee20000300800 */
[----:B------:R-:W-:-:S03]  /*7b810*/  ISETP.LT.AND P5, PT, R244, c[0x0][0x17c], !P0 ;  /* 0x00005f00f4007a0c */ /* 0x000fc600047a1270 */
[----:B------:R-:W3:Y:S01]  /*7b820*/  LDL.LU R244, [R1+0x2ac] ;  /* 0x0002ac0001f47983 */ /* 0x000ee20000300800 */
[----:B-1----:R-:W-:Y:S01]  /*7b830*/  LEA R2, P6, R7, R56, 0x2 ;  /* 0x0000003807027211 */ /* 0x002fe200078c10ff */
[----:B------:R-:W-:-:S03]  /*7b840*/  IMAD R13, R6, 0x2, R7 ;  /* 0x00000002060d7824 */ /* 0x000fc600078e0207 */
[-C--:B------:R-:W-:Y:S01]  /*7b850*/  LEA.HI.X.SX32 R3, R7, R57.reuse, 0x2, P6 ;  /* 0x0000003907037211 */ /* 0x080fe200030f16ff */
[C---:B------:R-:W-:Y:S01]  /*7b860*/  IMAD R7, R6.reuse, 0x2, R13 ;  /* 0x0000000206077824 */ /* 0x040fe200078e020d */
[----:B------:R1:W-:Y:S01]  /*7b870*/  @P3 STG.E [R10.64], R31 ;  /* 0x0000001f0a003986 */ /* 0x0003e2000c10190a */
[C---:B----4-:R-:W-:Y:S02]  /*7b880*/  LEA R4, P3, R13.reuse, R56, 0x2 ;  /* 0x000000380d047211 */ /* 0x050fe400078610ff */
[----:B------:R-:W-:Y:S01]  /*7b890*/  IMAD R15, R6, 0x2, R7 ;  /* 0x00000002060f7824 */ /* 0x000fe200078e0207 */
[----:B------:R-:W-:Y:S02]  /*7b8a0*/  ISETP.LT.AND P4, PT, R250, c[0x0][0x17c], !P0 ;  /* 0x00005f00fa007a0c */ /* 0x000fe40004781270 */
[----:B------:R-:W-:Y:S02]  /*7b8b0*/  LEA.HI.X.SX32 R5, R13, R57, 0x2, P3 ;  /* 0x000000390d057211 */ /* 0x000fe400018f16ff */
[----:B------:R-:W-:-:S02]  /*7b8c0*/  LEA R13, R6, R15, 0x1 ;  /* 0x0000000f060d7211 */ /* 0x000fc400078e08ff */
[----:B------:R-:W-:-:S03]  /*7b8d0*/  LEA R8, P6, R7, R56, 0x2 ;  /* 0x0000003807087211 */ /* 0x000fc600078c10ff */
[----:B------:R-:W-:Y:S01]  /*7b8e0*/  IMAD R17, R6, 0x2, R13 ;  /* 0x0000000206117824 */ /* 0x000fe200078e020d */
[----:B------:R-:W-:-:S03]  /*7b8f0*/  LEA.HI.X.SX32 R9, R7, R57, 0x2, P6 ;  /* 0x0000003907097211 */ /* 0x000fc600030f16ff */
[C---:B------:R-:W-:Y:S01]  /*7b900*/  IMAD R7, R6.reuse, 0x2, R17 ;  /* 0x0000000206077824 */ /* 0x040fe200078e0211 */
[----:B------:R4:W-:Y:S03]  /*7b910*/  @P4 STG.E [R2.64], R39 ;  /* 0x0000002702004986 */ /* 0x0009e6000c10190a */
[----:B------:R-:W-:Y:S01]  /*7b920*/  IMAD R19, R6, 0x2, R7 ;  /* 0x0000000206137824 */ /* 0x000fe200078e0207 */
[----:B------:R4:W-:Y:S01]  /*7b930*/  @P1 STG.E [R4.64], R47 ;  /* 0x0000002f04001986 */ /* 0x0009e2000c10190a */
[----:B-1----:R-:W-:-:S03]  /*7b940*/  LEA R10, P1, R15, R56, 0x2 ;  /* 0x000000380f0a7211 */ /* 0x002fc600078210ff */
[----:B------:R1:W-:Y:S01]  /*7b950*/  @P2 STG.E [R8.64], R43 ;  /* 0x0000002b08002986 */ /* 0x0003e2000c10190a */
[-C--:B------:R-:W-:Y:S01]  /*7b960*/  LEA.HI.X.SX32 R11, R15, R57.reuse, 0x2, P1 ;  /* 0x000000390f0b7211 */ /* 0x080fe200008f16ff */
[----:B------:R-:W-:Y:S01]  /*7b970*/  IMAD R0, R6, 0x2, R19 ;  /* 0x0000000206007824 */ /* 0x000fe200078e0213 */
[-C--:B------:R-:W-:Y:S02]  /*7b980*/  LEA R12, P6, R17, R56.reuse, 0x2 ;  /* 0x00000038110c7211 */ /* 0x080fe400078c10ff */
[-C--:B----4-:R-:W-:Y:S02]  /*7b990*/  LEA R2, P2, R13, R56.reuse, 0x2 ;  /* 0x000000380d027211 */ /* 0x090fe400078410ff */
[----:B------:R-:W-:Y:S02]  /*7b9a0*/  LEA R6, P1, R7, R56, 0x2 ;  /* 0x0000003807067211 */ /* 0x000fe400078210ff */
[----:B------:R-:W-:Y:S02]  /*7b9b0*/  ISETP.LT.AND P4, PT, R246, c[0x0][0x17c], !P0 ;  /* 0x00005f00f6007a0c */ /* 0x000fe40004781270 */
[----:B------:R-:W-:-:S02]  /*7b9c0*/  LEA.HI.X.SX32 R3, R13, R57, 0x2, P2 ;  /* 0x000000390d037211 */ /* 0x000fc400010f16ff */
[-C--:B------:R-:W-:Y:S02]  /*7b9d0*/  LEA.HI.X.SX32 R13, R17, R57.reuse, 0x2, P6 ;  /* 0x00000039110d7211 */ /* 0x080fe400030f16ff */
[----:B------:R-:W-:Y:S02]  /*7b9e0*/  ISETP.LT.AND P3, PT, R249, c[0x0][0x17c], !P0 ;  /* 0x00005f00f9007a0c */ /* 0x000fe40004761270 */
[CC--:B------:R-:W-:Y:S02]  /*7b9f0*/  LEA R4, P6, R0.reuse, R56.reuse, 0x2 ;  /* 0x0000003800047211 */ /* 0x0c0fe400078c10ff */
[-C--:B------:R-:W-:Y:S02]  /*7ba00*/  LEA.HI.X.SX32 R7, R7, R57.reuse, 0x2, P1 ;  /* 0x0000003907077211 */ /* 0x080fe400008f16ff */
[-C--:B------:R-:W-:Y:S02]  /*7ba10*/  LEA.HI.X.SX32 R5, R0, R57.reuse, 0x2, P6 ;  /* 0x0000003900057211 */ /* 0x080fe400030f16ff */
[C---:B------:R-:W-:Y:S01]  /*7ba20*/  LEA R56, P6, R19.reuse, R56, 0x2 ;  /* 0x0000003813387211 */ /* 0x040fe200078c10ff */
[----:B------:R1:W-:Y:S03]  /*7ba30*/  @P5 STG.E [R10.64], R51 ;  /* 0x000000330a005986 */ /* 0x0003e6000c10190a */
[----:B------:R-:W-:Y:S01]  /*7ba40*/  LEA.HI.X.SX32 R57, R19, R57, 0x2, P6 ;  /* 0x0000003913397211 */ /* 0x000fe200030f16ff */
[----:B------:R1:W-:Y:S04]  /*7ba50*/  @P4 STG.E [R2.64], R55 ;  /* 0x0000003702004986 */ /* 0x0003e8000c10190a */
[----:B------:R1:W-:Y:S01]  /*7ba60*/  @P3 STG.E [R12.64], R63 ;  /* 0x0000003f0c003986 */ /* 0x0003e2000c10190a */
[----:B--2---:R-:W-:-:S13]  /*7ba70*/  ISETP.LT.AND P2, PT, R245, c[0x0][0x17c], !P0 ;  /* 0x00005f00f5007a0c */ /* 0x004fda0004741270 */
[----:B------:R1:W-:Y:S01]  /*7ba80*/  @P2 STG.E [R6.64], R67 ;  /* 0x0000004306002986 */ /* 0x0003e2000c10190a */
[----:B---3--:R-:W-:Y:S02]  /*7ba90*/  ISETP.LT.AND P1, PT, R248, c[0x0][0x17c], !P0 ;  /* 0x00005f00f8007a0c */ /* 0x008fe40004721270 */
[----:B------:R-:W-:-:S11]  /*7baa0*/  ISETP.LT.AND P0, PT, R244, c[0x0][0x17c], !P0 ;  /* 0x00005f00f4007a0c */ /* 0x000fd60004701270 */
[----:B------:R1:W-:Y:S02]  /*7bab0*/  @P1 STG.E [R56.64], R71 ;  /* 0x0000004738001986 */ /* 0x0003e4000c10190a */
[----:B------:R-:W-:Y:S05]  /*7bac0*/  @!P0 EXIT ;  /* 0x000000000000894d */ /* 0x000fea0003800000 */
[----:B------:R-:W-:Y:S01]  /*7bad0*/  STG.E [R4.64], R75 ;  /* 0x0000004b04007986 */ /* 0x000fe2000c10190a */
[----:B------:R-:W-:Y:S05]  /*7bae0*/  EXIT ;  /* 0x000000000000794d */ /* 0x000fea0003800000 */
.L_x_2:
[----:B------:R-:W-:-:S00]  /*7baf0*/  BRA `(.L_x_2) ;  /* 0xfffffff000007947 */ /* 0x000fc0000383ffff */
[----:B------:R-:W-:-:S00]  /*7bb00*/  NOP ;  /* 0x0000000000007918 */ /* 0x000fc00000000000 */
[----:B------:R-:W-:-:S00]  /*7bb10*/  NOP ;  /* 0x0000000000007918 */ /* 0x000fc00000000000 */
[----:B------:R-:W-:-:S00]  /*7bb20*/  NOP ;  /* 0x0000000000007918 */ /* 0x000fc00000000000 */
[----:B------:R-:W-:-:S00]  /*7bb30*/  NOP ;  /* 0x0000000000007918 */ /* 0x000fc00000000000 */
[----:B------:R-:W-:-:S00]  /*7bb40*/  NOP ;  /* 0x0000000000007918 */ /* 0x000fc00000000000 */
[----:B------:R-:W-:-:S00]  /*7bb50*/  NOP ;  /* 0x0000000000007918 */ /* 0x000fc00000000000 */
[----:B------:R-:W-:-:S00]  /*7bb60*/  NOP ;  /* 0x0000000000007918 */ /* 0x000fc00000000000 */
[----:B------:R-:W-:-:S00]  /*7bb70*/  NOP ;  /* 0x0000000000007918 */ /* 0x000fc00000000000 */
.L_x_3:


//--------------------- .nv.shared.matmul_kernel  --------------------------
	.section	.nv.shared.matmul_kernel,"aw",@nobits
	.sectionflags	@""
	.align	16
